//
// Generated by NVIDIA NVVM Compiler
//
// Compiler Build ID: CL-36424714
// Cuda compilation tools, release 13.0, V13.0.88
// Based on NVVM 20.0.0
//

.version 9.0
.target sm_100
.address_size 64

	// .globl	_Z8frontEndIN6thrust24THRUST_300001_SM_1000_NS6detail15normal_iteratorINS1_10device_ptrIfEEEE7functorNS4_IiEEEvT_S9_iT0_T1_
.global .align 1 .b8 _ZN30_INTERNAL_cbc972fb_4_k_cu_main4cuda3std3__45__cpo5beginE[1];
.global .align 1 .b8 _ZN30_INTERNAL_cbc972fb_4_k_cu_main4cuda3std3__45__cpo3endE[1];
.global .align 1 .b8 _ZN30_INTERNAL_cbc972fb_4_k_cu_main4cuda3std3__45__cpo6cbeginE[1];
.global .align 1 .b8 _ZN30_INTERNAL_cbc972fb_4_k_cu_main4cuda3std3__45__cpo4cendE[1];
.global .align 1 .b8 _ZN30_INTERNAL_cbc972fb_4_k_cu_main4cuda3std3__45__cpo6rbeginE[1];
.global .align 1 .b8 _ZN30_INTERNAL_cbc972fb_4_k_cu_main4cuda3std3__45__cpo4rendE[1];
.global .align 1 .b8 _ZN30_INTERNAL_cbc972fb_4_k_cu_main4cuda3std3__45__cpo7crbeginE[1];
.global .align 1 .b8 _ZN30_INTERNAL_cbc972fb_4_k_cu_main4cuda3std3__45__cpo5crendE[1];
.global .align 1 .b8 _ZN30_INTERNAL_cbc972fb_4_k_cu_main4cuda3std3__432_GLOBAL__N__cbc972fb_4_k_cu_main6ignoreE[1];
.global .align 1 .b8 _ZN30_INTERNAL_cbc972fb_4_k_cu_main4cuda3std3__419piecewise_constructE[1];
.global .align 1 .b8 _ZN30_INTERNAL_cbc972fb_4_k_cu_main4cuda3std3__48in_placeE[1];
.global .align 1 .b8 _ZN30_INTERNAL_cbc972fb_4_k_cu_main4cuda3std3__420unreachable_sentinelE[1];
.global .align 1 .b8 _ZN30_INTERNAL_cbc972fb_4_k_cu_main4cuda3std3__47nulloptE[1];
.global .align 1 .b8 _ZN30_INTERNAL_cbc972fb_4_k_cu_main4cuda3std3__48unexpectE[1];
.global .align 1 .b8 _ZN30_INTERNAL_cbc972fb_4_k_cu_main4cuda3std6ranges3__45__cpo4swapE[1];
.global .align 1 .b8 _ZN30_INTERNAL_cbc972fb_4_k_cu_main4cuda3std6ranges3__45__cpo9iter_moveE[1];
.global .align 1 .b8 _ZN30_INTERNAL_cbc972fb_4_k_cu_main4cuda3std6ranges3__45__cpo5beginE[1];
.global .align 1 .b8 _ZN30_INTERNAL_cbc972fb_4_k_cu_main4cuda3std6ranges3__45__cpo3endE[1];
.global .align 1 .b8 _ZN30_INTERNAL_cbc972fb_4_k_cu_main4cuda3std6ranges3__45__cpo6cbeginE[1];
.global .align 1 .b8 _ZN30_INTERNAL_cbc972fb_4_k_cu_main4cuda3std6ranges3__45__cpo4cendE[1];
.global .align 1 .b8 _ZN30_INTERNAL_cbc972fb_4_k_cu_main4cuda3std6ranges3__45__cpo7advanceE[1];
.global .align 1 .b8 _ZN30_INTERNAL_cbc972fb_4_k_cu_main4cuda3std6ranges3__45__cpo9iter_swapE[1];
.global .align 1 .b8 _ZN30_INTERNAL_cbc972fb_4_k_cu_main4cuda3std6ranges3__45__cpo4nextE[1];
.global .align 1 .b8 _ZN30_INTERNAL_cbc972fb_4_k_cu_main4cuda3std6ranges3__45__cpo4prevE[1];
.global .align 1 .b8 _ZN30_INTERNAL_cbc972fb_4_k_cu_main4cuda3std6ranges3__45__cpo4dataE[1];
.global .align 1 .b8 _ZN30_INTERNAL_cbc972fb_4_k_cu_main4cuda3std6ranges3__45__cpo5cdataE[1];
.global .align 1 .b8 _ZN30_INTERNAL_cbc972fb_4_k_cu_main4cuda3std6ranges3__45__cpo4sizeE[1];
.global .align 1 .b8 _ZN30_INTERNAL_cbc972fb_4_k_cu_main4cuda3std6ranges3__45__cpo5ssizeE[1];
.global .align 1 .b8 _ZN30_INTERNAL_cbc972fb_4_k_cu_main4cuda3std6ranges3__45__cpo8distanceE[1];
.global .align 1 .b8 _ZN30_INTERNAL_cbc972fb_4_k_cu_main6thrust24THRUST_300001_SM_1000_NS8cuda_cub3parE[1];
.global .align 1 .b8 _ZN30_INTERNAL_cbc972fb_4_k_cu_main6thrust24THRUST_300001_SM_1000_NS8cuda_cub10par_nosyncE[1];
.global .align 1 .b8 _ZN30_INTERNAL_cbc972fb_4_k_cu_main6thrust24THRUST_300001_SM_1000_NS6system6detail10sequential3seqE[1];
.global .align 1 .b8 _ZN30_INTERNAL_cbc972fb_4_k_cu_main6thrust24THRUST_300001_SM_1000_NS6system3cpp3parE[1];
.global .align 1 .b8 _ZN30_INTERNAL_cbc972fb_4_k_cu_main6thrust24THRUST_300001_SM_1000_NS12placeholders2_1E[1];
.global .align 1 .b8 _ZN30_INTERNAL_cbc972fb_4_k_cu_main6thrust24THRUST_300001_SM_1000_NS12placeholders2_2E[1];
.global .align 1 .b8 _ZN30_INTERNAL_cbc972fb_4_k_cu_main6thrust24THRUST_300001_SM_1000_NS12placeholders2_3E[1];
.global .align 1 .b8 _ZN30_INTERNAL_cbc972fb_4_k_cu_main6thrust24THRUST_300001_SM_1000_NS12placeholders2_4E[1];
.global .align 1 .b8 _ZN30_INTERNAL_cbc972fb_4_k_cu_main6thrust24THRUST_300001_SM_1000_NS12placeholders2_5E[1];
.global .align 1 .b8 _ZN30_INTERNAL_cbc972fb_4_k_cu_main6thrust24THRUST_300001_SM_1000_NS12placeholders2_6E[1];
.global .align 1 .b8 _ZN30_INTERNAL_cbc972fb_4_k_cu_main6thrust24THRUST_300001_SM_1000_NS12placeholders2_7E[1];
.global .align 1 .b8 _ZN30_INTERNAL_cbc972fb_4_k_cu_main6thrust24THRUST_300001_SM_1000_NS12placeholders2_8E[1];
.global .align 1 .b8 _ZN30_INTERNAL_cbc972fb_4_k_cu_main6thrust24THRUST_300001_SM_1000_NS12placeholders2_9E[1];
.global .align 1 .b8 _ZN30_INTERNAL_cbc972fb_4_k_cu_main6thrust24THRUST_300001_SM_1000_NS12placeholders3_10E[1];
.global .align 1 .b8 _ZN30_INTERNAL_cbc972fb_4_k_cu_main6thrust24THRUST_300001_SM_1000_NS3seqE[1];
.global .align 1 .b8 _ZN30_INTERNAL_cbc972fb_4_k_cu_main6thrust24THRUST_300001_SM_1000_NS6deviceE[1];
.extern .shared .align 16 .b8 _ZN6thrust24THRUST_300001_SM_1000_NS8cuda_cub4core6detail5shmemE[];

.visible .entry _Z8frontEndIN6thrust24THRUST_300001_SM_1000_NS6detail15normal_iteratorINS1_10device_ptrIfEEEE7functorNS4_IiEEEvT_S9_iT0_T1_(
	.param .align 8 .b8 _Z8frontEndIN6thrust24THRUST_300001_SM_1000_NS6detail15normal_iteratorINS1_10device_ptrIfEEEE7functorNS4_IiEEEvT_S9_iT0_T1__param_0[8],
	.param .align 8 .b8 _Z8frontEndIN6thrust24THRUST_300001_SM_1000_NS6detail15normal_iteratorINS1_10device_ptrIfEEEE7functorNS4_IiEEEvT_S9_iT0_T1__param_1[8],
	.param .u32 _Z8frontEndIN6thrust24THRUST_300001_SM_1000_NS6detail15normal_iteratorINS1_10device_ptrIfEEEE7functorNS4_IiEEEvT_S9_iT0_T1__param_2,
	.param .align 1 .b8 _Z8frontEndIN6thrust24THRUST_300001_SM_1000_NS6detail15normal_iteratorINS1_10device_ptrIfEEEE7functorNS4_IiEEEvT_S9_iT0_T1__param_3[1],
	.param .align 8 .b8 _Z8frontEndIN6thrust24THRUST_300001_SM_1000_NS6detail15normal_iteratorINS1_10device_ptrIfEEEE7functorNS4_IiEEEvT_S9_iT0_T1__param_4[8]
)
{
	.reg .pred 	%p<16>;
	.reg .b32 	%r<4>;
	.reg .b32 	%f<27>;
	.reg .b64 	%rd<97>;

	ld.param.u64 	%rd50, [_Z8frontEndIN6thrust24THRUST_300001_SM_1000_NS6detail15normal_iteratorINS1_10device_ptrIfEEEE7functorNS4_IiEEEvT_S9_iT0_T1__param_4];
	ld.param.u64 	%rd2, [_Z8frontEndIN6thrust24THRUST_300001_SM_1000_NS6detail15normal_iteratorINS1_10device_ptrIfEEEE7functorNS4_IiEEEvT_S9_iT0_T1__param_1];
	ld.param.u64 	%rd51, [_Z8frontEndIN6thrust24THRUST_300001_SM_1000_NS6detail15normal_iteratorINS1_10device_ptrIfEEEE7functorNS4_IiEEEvT_S9_iT0_T1__param_0];
	ld.param.u32 	%r1, [_Z8frontEndIN6thrust24THRUST_300001_SM_1000_NS6detail15normal_iteratorINS1_10device_ptrIfEEEE7functorNS4_IiEEEvT_S9_iT0_T1__param_2];
	cvta.to.global.u64 	%rd76, %rd51;
	cvta.to.global.u64 	%rd87, %rd2;
	cvt.s64.s32 	%rd4, %r1;
	mul.wide.s32 	%rd52, %r1, 4;
	add.s64 	%rd5, %rd76, %rd52;
	setp.eq.s64 	%p1, %rd52, 0;
	@%p1 bra 	$L__BB0_7;
	and.b32  	%r2, %r1, 3;
	setp.eq.s32 	%p2, %r2, 0;
	mov.u64 	%rd77, %rd87;
	@%p2 bra 	$L__BB0_4;
	and.b64  	%rd73, %rd4, 3;
	mov.u64 	%rd77, %rd87;
$L__BB0_3:
	.pragma "nounroll";
	ld.global.f32 	%f7, [%rd76];
	mul.f32 	%f8, %f7, %f7;
	st.global.f32 	[%rd77], %f8;
	add.s64 	%rd76, %rd76, 4;
	add.s64 	%rd77, %rd77, 4;
	add.s64 	%rd73, %rd73, -1;
	setp.ne.s64 	%p3, %rd73, 0;
	@%p3 bra 	$L__BB0_3;
$L__BB0_4:
	add.s64 	%rd53, %rd4, -1;
	and.b64  	%rd54, %rd53, 4611686018427387903;
	setp.lt.u64 	%p4, %rd54, 3;
	@%p4 bra 	$L__BB0_7;
	mov.u64 	%rd79, %rd76;
$L__BB0_6:
	ld.global.f32 	%f9, [%rd76];
	mul.f32 	%f10, %f9, %f9;
	st.global.f32 	[%rd77], %f10;
	ld.global.f32 	%f11, [%rd76+4];
	mul.f32 	%f12, %f11, %f11;
	st.global.f32 	[%rd77+4], %f12;
	ld.global.f32 	%f13, [%rd76+8];
	mul.f32 	%f14, %f13, %f13;
	st.global.f32 	[%rd77+8], %f14;
	ld.global.f32 	%f15, [%rd76+12];
	mul.f32 	%f16, %f15, %f15;
	st.global.f32 	[%rd77+12], %f16;
	add.s64 	%rd79, %rd79, 16;
	add.s64 	%rd76, %rd76, 16;
	add.s64 	%rd77, %rd77, 16;
	setp.ne.s64 	%p5, %rd79, %rd5;
	@%p5 bra 	$L__BB0_6;
$L__BB0_7:
	shl.b64 	%rd55, %rd4, 2;
	add.s64 	%rd21, %rd87, %rd55;
	setp.eq.s64 	%p6, %rd55, 0;
	mov.u64 	%rd96, %rd2;
	@%p6 bra 	$L__BB0_14;
	add.s64 	%rd22, %rd4, 4611686018427387903;
	and.b32  	%r3, %r1, 3;
	setp.eq.s32 	%p7, %r3, 0;
	mov.u64 	%rd88, %rd2;
	mov.u64 	%rd89, %rd87;
	mov.u64 	%rd96, %rd2;
	@%p7 bra 	$L__BB0_11;
	ld.global.f32 	%f25, [%rd87];
	and.b64  	%rd81, %rd4, 3;
	mov.u64 	%rd88, %rd2;
	mov.u64 	%rd89, %rd87;
	mov.u64 	%rd96, %rd2;
$L__BB0_10:
	.pragma "nounroll";
	ld.global.f32 	%f17, [%rd87];
	setp.geu.f32 	%p8, %f17, %f25;
	selp.f32 	%f25, %f25, %f17, %p8;
	selp.b64 	%rd89, %rd89, %rd87, %p8;
	selp.b64 	%rd96, %rd96, %rd88, %p8;
	add.s64 	%rd87, %rd87, 4;
	add.s64 	%rd88, %rd88, 4;
	add.s64 	%rd81, %rd81, -1;
	setp.ne.s64 	%p9, %rd81, 0;
	@%p9 bra 	$L__BB0_10;
$L__BB0_11:
	and.b64  	%rd57, %rd22, 4611686018427387903;
	setp.lt.u64 	%p10, %rd57, 3;
	@%p10 bra 	$L__BB0_14;
	ld.global.f32 	%f26, [%rd89];
	mov.u64 	%rd93, %rd87;
$L__BB0_13:
	ld.global.f32 	%f18, [%rd87];
	setp.geu.f32 	%p11, %f18, %f26;
	selp.b64 	%rd58, %rd89, %rd87, %p11;
	selp.b64 	%rd59, %rd96, %rd88, %p11;
	add.s64 	%rd60, %rd87, 4;
	ld.global.f32 	%f19, [%rd87+4];
	ld.global.f32 	%f20, [%rd58];
	setp.geu.f32 	%p12, %f19, %f20;
	add.s64 	%rd61, %rd88, 4;
	selp.f32 	%f21, %f20, %f19, %p12;
	selp.b64 	%rd62, %rd58, %rd60, %p12;
	selp.b64 	%rd63, %rd59, %rd61, %p12;
	add.s64 	%rd64, %rd87, 8;
	ld.global.f32 	%f22, [%rd87+8];
	setp.geu.f32 	%p13, %f22, %f21;
	selp.b64 	%rd65, %rd62, %rd64, %p13;
	add.s64 	%rd66, %rd88, 8;
	selp.b64 	%rd67, %rd63, %rd66, %p13;
	add.s64 	%rd68, %rd87, 12;
	ld.global.f32 	%f23, [%rd87+12];
	ld.global.f32 	%f24, [%rd65];
	setp.geu.f32 	%p14, %f23, %f24;
	selp.f32 	%f26, %f24, %f23, %p14;
	selp.b64 	%rd89, %rd65, %rd68, %p14;
	add.s64 	%rd69, %rd88, 12;
	selp.b64 	%rd96, %rd67, %rd69, %p14;
	add.s64 	%rd93, %rd93, 16;
	setp.ne.s64 	%p15, %rd93, %rd21;
	add.s64 	%rd87, %rd87, 16;
	add.s64 	%rd88, %rd88, 16;
	@%p15 bra 	$L__BB0_13;
$L__BB0_14:
	sub.s64 	%rd70, %rd96, %rd2;
	shr.u64 	%rd71, %rd70, 2;
	cvta.to.global.u64 	%rd72, %rd50;
	st.global.u32 	[%rd72], %rd71;
	ret;

}
	// .globl	_ZN6thrust24THRUST_300001_SM_1000_NS8cuda_cub4core6detail13_kernel_agentINS1_8__reduce11ReduceAgentINS0_12zip_iteratorIN4cuda3std3__45tupleIJNS0_6detail15normal_iteratorINS0_10device_ptrIfEEEENS0_17counting_iteratorIlNS0_11use_defaultESI_SI_EEEEEEEPNSB_IJflEEESM_iNS1_9__extrema9arg_min_fIflNSA_4lessIfEEEEEEJSL_SN_iSS_EEEvDpT0_
.visible .entry _ZN6thrust24THRUST_300001_SM_1000_NS8cuda_cub4core6detail13_kernel_agentINS1_8__reduce11ReduceAgentINS0_12zip_iteratorIN4cuda3std3__45tupleIJNS0_6detail15normal_iteratorINS0_10device_ptrIfEEEENS0_17counting_iteratorIlNS0_11use_defaultESI_SI_EEEEEEEPNSB_IJflEEESM_iNS1_9__extrema9arg_min_fIflNSA_4lessIfEEEEEEJSL_SN_iSS_EEEvDpT0_(
	.param .align 8 .b8 _ZN6thrust24THRUST_300001_SM_1000_NS8cuda_cub4core6detail13_kernel_agentINS1_8__reduce11ReduceAgentINS0_12zip_iteratorIN4cuda3std3__45tupleIJNS0_6detail15normal_iteratorINS0_10device_ptrIfEEEENS0_17counting_iteratorIlNS0_11use_defaultESI_SI_EEEEEEEPNSB_IJflEEESM_iNS1_9__extrema9arg_min_fIflNSA_4lessIfEEEEEEJSL_SN_iSS_EEEvDpT0__param_0[16],
	.param .u64 .ptr .align 1 _ZN6thrust24THRUST_300001_SM_1000_NS8cuda_cub4core6detail13_kernel_agentINS1_8__reduce11ReduceAgentINS0_12zip_iteratorIN4cuda3std3__45tupleIJNS0_6detail15normal_iteratorINS0_10device_ptrIfEEEENS0_17counting_iteratorIlNS0_11use_defaultESI_SI_EEEEEEEPNSB_IJflEEESM_iNS1_9__extrema9arg_min_fIflNSA_4lessIfEEEEEEJSL_SN_iSS_EEEvDpT0__param_1,
	.param .u32 _ZN6thrust24THRUST_300001_SM_1000_NS8cuda_cub4core6detail13_kernel_agentINS1_8__reduce11ReduceAgentINS0_12zip_iteratorIN4cuda3std3__45tupleIJNS0_6detail15normal_iteratorINS0_10device_ptrIfEEEENS0_17counting_iteratorIlNS0_11use_defaultESI_SI_EEEEEEEPNSB_IJflEEESM_iNS1_9__extrema9arg_min_fIflNSA_4lessIfEEEEEEJSL_SN_iSS_EEEvDpT0__param_2,
	.param .align 1 .b8 _ZN6thrust24THRUST_300001_SM_1000_NS8cuda_cub4core6detail13_kernel_agentINS1_8__reduce11ReduceAgentINS0_12zip_iteratorIN4cuda3std3__45tupleIJNS0_6detail15normal_iteratorINS0_10device_ptrIfEEEENS0_17counting_iteratorIlNS0_11use_defaultESI_SI_EEEEEEEPNSB_IJflEEESM_iNS1_9__extrema9arg_min_fIflNSA_4lessIfEEEEEEJSL_SN_iSS_EEEvDpT0__param_3[1]
)
.maxntid 256
{
	.reg .pred 	%p<223>;
	.reg .b32 	%r<400>;
	.reg .b32 	%f<243>;
	.reg .b64 	%rd<306>;

	ld.param.u64 	%rd198, [_ZN6thrust24THRUST_300001_SM_1000_NS8cuda_cub4core6detail13_kernel_agentINS1_8__reduce11ReduceAgentINS0_12zip_iteratorIN4cuda3std3__45tupleIJNS0_6detail15normal_iteratorINS0_10device_ptrIfEEEENS0_17counting_iteratorIlNS0_11use_defaultESI_SI_EEEEEEEPNSB_IJflEEESM_iNS1_9__extrema9arg_min_fIflNSA_4lessIfEEEEEEJSL_SN_iSS_EEEvDpT0__param_0+8];
	ld.param.u64 	%rd197, [_ZN6thrust24THRUST_300001_SM_1000_NS8cuda_cub4core6detail13_kernel_agentINS1_8__reduce11ReduceAgentINS0_12zip_iteratorIN4cuda3std3__45tupleIJNS0_6detail15normal_iteratorINS0_10device_ptrIfEEEENS0_17counting_iteratorIlNS0_11use_defaultESI_SI_EEEEEEEPNSB_IJflEEESM_iNS1_9__extrema9arg_min_fIflNSA_4lessIfEEEEEEJSL_SN_iSS_EEEvDpT0__param_0];
	ld.param.u32 	%r36, [_ZN6thrust24THRUST_300001_SM_1000_NS8cuda_cub4core6detail13_kernel_agentINS1_8__reduce11ReduceAgentINS0_12zip_iteratorIN4cuda3std3__45tupleIJNS0_6detail15normal_iteratorINS0_10device_ptrIfEEEENS0_17counting_iteratorIlNS0_11use_defaultESI_SI_EEEEEEEPNSB_IJflEEESM_iNS1_9__extrema9arg_min_fIflNSA_4lessIfEEEEEEJSL_SN_iSS_EEEvDpT0__param_2];
	setp.eq.s32 	%p1, %r36, 0;
	@%p1 bra 	$L__BB1_200;
	cvta.to.global.u64 	%rd1, %rd197;
	setp.gt.s32 	%p2, %r36, 1279;
	@%p2 bra 	$L__BB1_112;
	mov.u32 	%r1, %tid.x;
	setp.ge.s32 	%p96, %r1, %r36;
	mov.f32 	%f188, 0f00000000;
	mov.b64 	%rd246, 0;
	mov.u32 	%r391, %r1;
	@%p96 bra 	$L__BB1_4;
	cvt.u64.u32 	%rd222, %r1;
	mul.wide.u32 	%rd223, %r1, 4;
	add.s64 	%rd224, %rd1, %rd223;
	add.s64 	%rd246, %rd198, %rd222;
	ld.global.f32 	%f188, [%rd224];
	add.s32 	%r391, %r1, 256;
$L__BB1_4:
	setp.ge.s32 	%p97, %r391, %r36;
	@%p97 bra 	$L__BB1_26;
	not.b32 	%r160, %r391;
	add.s32 	%r4, %r36, %r160;
	and.b32  	%r161, %r4, 768;
	setp.eq.s32 	%p98, %r161, 768;
	@%p98 bra 	$L__BB1_11;
	cvt.u64.u32 	%rd226, %r391;
	add.s64 	%rd237, %rd198, %rd226;
	mul.wide.u32 	%rd227, %r391, 4;
	add.s64 	%rd236, %rd1, %rd227;
	shr.u32 	%r162, %r4, 8;
	add.s32 	%r163, %r162, 1;
	and.b32  	%r164, %r163, 3;
	neg.s32 	%r389, %r164;
$L__BB1_7:
	.pragma "nounroll";
	mov.u64 	%rd9, %rd246;
	mov.f32 	%f3, %f188;
	ld.global.f32 	%f4, [%rd236];
	setp.lt.f32 	%p99, %f3, %f4;
	@%p99 bra 	$L__BB1_10;
	setp.lt.f32 	%p100, %f4, %f3;
	mov.u64 	%rd246, %rd237;
	mov.f32 	%f188, %f4;
	@%p100 bra 	$L__BB1_10;
	setp.lt.s64 	%p101, %rd9, %rd237;
	min.s64 	%rd246, %rd9, %rd237;
	selp.f32 	%f188, %f3, %f4, %p101;
$L__BB1_10:
	add.s32 	%r391, %r391, 256;
	add.s64 	%rd237, %rd237, 256;
	add.s64 	%rd236, %rd236, 1024;
	add.s32 	%r389, %r389, 1;
	setp.ne.s32 	%p102, %r389, 0;
	@%p102 bra 	$L__BB1_7;
$L__BB1_11:
	setp.lt.u32 	%p103, %r4, 768;
	@%p103 bra 	$L__BB1_26;
	add.s32 	%r392, %r391, 512;
$L__BB1_13:
	mov.u32 	%r12, %r392;
	add.s32 	%r165, %r12, -512;
	cvt.s64.s32 	%rd228, %r165;
	mul.wide.s32 	%rd229, %r165, 4;
	add.s64 	%rd17, %rd1, %rd229;
	add.s64 	%rd18, %rd198, %rd228;
	ld.global.f32 	%f10, [%rd17];
	setp.lt.f32 	%p104, %f188, %f10;
	mov.u64 	%rd243, %rd246;
	mov.f32 	%f185, %f188;
	@%p104 bra 	$L__BB1_16;
	setp.lt.f32 	%p105, %f10, %f188;
	mov.u64 	%rd243, %rd18;
	mov.f32 	%f185, %f10;
	@%p105 bra 	$L__BB1_16;
	setp.lt.s64 	%p106, %rd246, %rd18;
	min.s64 	%rd243, %rd246, %rd18;
	selp.f32 	%f185, %f188, %f10, %p106;
$L__BB1_16:
	add.s32 	%r166, %r12, -256;
	cvt.s64.s32 	%rd230, %r166;
	add.s64 	%rd21, %rd198, %rd230;
	ld.global.f32 	%f13, [%rd17+1024];
	setp.lt.f32 	%p107, %f185, %f13;
	mov.u64 	%rd244, %rd243;
	mov.f32 	%f186, %f185;
	@%p107 bra 	$L__BB1_19;
	setp.lt.f32 	%p108, %f13, %f185;
	mov.u64 	%rd244, %rd21;
	mov.f32 	%f186, %f13;
	@%p108 bra 	$L__BB1_19;
	setp.lt.s64 	%p109, %rd243, %rd21;
	min.s64 	%rd244, %rd243, %rd21;
	selp.f32 	%f186, %f185, %f13, %p109;
$L__BB1_19:
	cvt.s64.s32 	%rd231, %r12;
	add.s64 	%rd24, %rd198, %rd231;
	ld.global.f32 	%f16, [%rd17+2048];
	setp.lt.f32 	%p110, %f186, %f16;
	mov.u64 	%rd245, %rd244;
	mov.f32 	%f187, %f186;
	@%p110 bra 	$L__BB1_22;
	setp.lt.f32 	%p111, %f16, %f186;
	mov.u64 	%rd245, %rd24;
	mov.f32 	%f187, %f16;
	@%p111 bra 	$L__BB1_22;
	setp.lt.s64 	%p112, %rd244, %rd24;
	min.s64 	%rd245, %rd244, %rd24;
	selp.f32 	%f187, %f186, %f16, %p112;
$L__BB1_22:
	add.s32 	%r167, %r12, 256;
	cvt.s64.s32 	%rd232, %r167;
	add.s64 	%rd27, %rd198, %rd232;
	ld.global.f32 	%f19, [%rd17+3072];
	setp.lt.f32 	%p113, %f187, %f19;
	mov.u64 	%rd246, %rd245;
	mov.f32 	%f188, %f187;
	@%p113 bra 	$L__BB1_25;
	setp.lt.f32 	%p114, %f19, %f187;
	mov.u64 	%rd246, %rd27;
	mov.f32 	%f188, %f19;
	@%p114 bra 	$L__BB1_25;
	setp.lt.s64 	%p115, %rd245, %rd27;
	min.s64 	%rd246, %rd245, %rd27;
	selp.f32 	%f188, %f187, %f19, %p115;
$L__BB1_25:
	add.s32 	%r392, %r12, 1024;
	add.s32 	%r168, %r12, 512;
	setp.lt.s32 	%p116, %r168, %r36;
	@%p116 bra 	$L__BB1_13;
$L__BB1_26:
	setp.lt.s32 	%p117, %r36, 256;
	@%p117 bra 	$L__BB1_66;
	// begin inline asm
	mov.u32 %r282, %laneid;
	// end inline asm
	mov.b32 	%r284, %f188;
	mov.b32 	%r300, 1;
	mov.b32 	%r301, 31;
	mov.b32 	%r302, -1;
	// begin inline asm
	shfl.sync.down.b32 %r283, %r284, %r300, %r301, %r302;
	// end inline asm
	mov.b32 	%f23, %r283;
	// begin inline asm
	shfl.sync.down.b32 %r288, %r289, %r300, %r301, %r302;
	// end inline asm
	mov.b64 	{%r294, %r299}, %rd246;
	// begin inline asm
	shfl.sync.down.b32 %r293, %r294, %r300, %r301, %r302;
	// end inline asm
	// begin inline asm
	shfl.sync.down.b32 %r298, %r299, %r300, %r301, %r302;
	// end inline asm
	mov.b64 	%rd31, {%r293, %r298};
	setp.gt.s32 	%p174, %r282, 30;
	setp.lt.f32 	%p175, %f188, %f23;
	or.pred  	%p176, %p174, %p175;
	mov.u64 	%rd248, %rd246;
	mov.f32 	%f190, %f188;
	@%p176 bra 	$L__BB1_30;
	setp.gt.f32 	%p177, %f188, %f23;
	mov.u64 	%rd248, %rd31;
	mov.f32 	%f190, %f23;
	@%p177 bra 	$L__BB1_30;
	setp.lt.s64 	%p178, %rd246, %rd31;
	min.s64 	%rd248, %rd246, %rd31;
	selp.f32 	%f190, %f188, %f23, %p178;
$L__BB1_30:
	mov.b32 	%r304, %f190;
	mov.b32 	%r320, 2;
	mov.b32 	%r321, 31;
	mov.b32 	%r322, -1;
	// begin inline asm
	shfl.sync.down.b32 %r303, %r304, %r320, %r321, %r322;
	// end inline asm
	mov.b32 	%f26, %r303;
	// begin inline asm
	shfl.sync.down.b32 %r308, %r309, %r320, %r321, %r322;
	// end inline asm
	mov.b64 	{%r314, %r319}, %rd248;
	// begin inline asm
	shfl.sync.down.b32 %r313, %r314, %r320, %r321, %r322;
	// end inline asm
	// begin inline asm
	shfl.sync.down.b32 %r318, %r319, %r320, %r321, %r322;
	// end inline asm
	mov.b64 	%rd34, {%r313, %r318};
	setp.gt.s32 	%p179, %r282, 29;
	setp.lt.f32 	%p180, %f190, %f26;
	or.pred  	%p181, %p179, %p180;
	mov.u64 	%rd249, %rd248;
	mov.f32 	%f191, %f190;
	@%p181 bra 	$L__BB1_33;
	setp.gt.f32 	%p182, %f190, %f26;
	mov.u64 	%rd249, %rd34;
	mov.f32 	%f191, %f26;
	@%p182 bra 	$L__BB1_33;
	setp.lt.s64 	%p183, %rd248, %rd34;
	min.s64 	%rd249, %rd248, %rd34;
	selp.f32 	%f191, %f190, %f26, %p183;
$L__BB1_33:
	mov.b32 	%r324, %f191;
	mov.b32 	%r340, 4;
	mov.b32 	%r341, 31;
	mov.b32 	%r342, -1;
	// begin inline asm
	shfl.sync.down.b32 %r323, %r324, %r340, %r341, %r342;
	// end inline asm
	mov.b32 	%f29, %r323;
	// begin inline asm
	shfl.sync.down.b32 %r328, %r329, %r340, %r341, %r342;
	// end inline asm
	mov.b64 	{%r334, %r339}, %rd249;
	// begin inline asm
	shfl.sync.down.b32 %r333, %r334, %r340, %r341, %r342;
	// end inline asm
	// begin inline asm
	shfl.sync.down.b32 %r338, %r339, %r340, %r341, %r342;
	// end inline asm
	mov.b64 	%rd37, {%r333, %r338};
	setp.gt.s32 	%p184, %r282, 27;
	setp.lt.f32 	%p185, %f191, %f29;
	or.pred  	%p186, %p184, %p185;
	mov.u64 	%rd250, %rd249;
	mov.f32 	%f192, %f191;
	@%p186 bra 	$L__BB1_36;
	setp.gt.f32 	%p187, %f191, %f29;
	mov.u64 	%rd250, %rd37;
	mov.f32 	%f192, %f29;
	@%p187 bra 	$L__BB1_36;
	setp.lt.s64 	%p188, %rd249, %rd37;
	min.s64 	%rd250, %rd249, %rd37;
	selp.f32 	%f192, %f191, %f29, %p188;
$L__BB1_36:
	mov.b32 	%r344, %f192;
	mov.b32 	%r360, 8;
	mov.b32 	%r361, 31;
	mov.b32 	%r362, -1;
	// begin inline asm
	shfl.sync.down.b32 %r343, %r344, %r360, %r361, %r362;
	// end inline asm
	mov.b32 	%f32, %r343;
	// begin inline asm
	shfl.sync.down.b32 %r348, %r349, %r360, %r361, %r362;
	// end inline asm
	mov.b64 	{%r354, %r359}, %rd250;
	// begin inline asm
	shfl.sync.down.b32 %r353, %r354, %r360, %r361, %r362;
	// end inline asm
	// begin inline asm
	shfl.sync.down.b32 %r358, %r359, %r360, %r361, %r362;
	// end inline asm
	mov.b64 	%rd40, {%r353, %r358};
	setp.gt.s32 	%p189, %r282, 23;
	setp.lt.f32 	%p190, %f192, %f32;
	or.pred  	%p191, %p189, %p190;
	mov.u64 	%rd251, %rd250;
	mov.f32 	%f193, %f192;
	@%p191 bra 	$L__BB1_39;
	setp.gt.f32 	%p192, %f192, %f32;
	mov.u64 	%rd251, %rd40;
	mov.f32 	%f193, %f32;
	@%p192 bra 	$L__BB1_39;
	setp.lt.s64 	%p193, %rd250, %rd40;
	min.s64 	%rd251, %rd250, %rd40;
	selp.f32 	%f193, %f192, %f32, %p193;
$L__BB1_39:
	mov.b32 	%r364, %f193;
	mov.b32 	%r380, 16;
	mov.b32 	%r381, 31;
	mov.b32 	%r382, -1;
	// begin inline asm
	shfl.sync.down.b32 %r363, %r364, %r380, %r381, %r382;
	// end inline asm
	mov.b32 	%f35, %r363;
	// begin inline asm
	shfl.sync.down.b32 %r368, %r369, %r380, %r381, %r382;
	// end inline asm
	mov.b64 	{%r374, %r379}, %rd251;
	// begin inline asm
	shfl.sync.down.b32 %r373, %r374, %r380, %r381, %r382;
	// end inline asm
	// begin inline asm
	shfl.sync.down.b32 %r378, %r379, %r380, %r381, %r382;
	// end inline asm
	mov.b64 	%rd43, {%r373, %r378};
	setp.gt.s32 	%p194, %r282, 15;
	setp.lt.f32 	%p195, %f193, %f35;
	or.pred  	%p196, %p194, %p195;
	mov.u64 	%rd305, %rd251;
	mov.f32 	%f242, %f193;
	@%p196 bra 	$L__BB1_42;
	setp.gt.f32 	%p197, %f193, %f35;
	mov.u64 	%rd305, %rd43;
	mov.f32 	%f242, %f35;
	@%p197 bra 	$L__BB1_42;
	setp.lt.s64 	%p198, %rd251, %rd43;
	min.s64 	%rd305, %rd251, %rd43;
	selp.f32 	%f242, %f193, %f35, %p198;
$L__BB1_42:
	setp.ne.s32 	%p199, %r282, 0;
	@%p199 bra 	$L__BB1_44;
	shr.u32 	%r383, %r1, 1;
	and.b32  	%r384, %r383, 496;
	mov.u32 	%r385, _ZN6thrust24THRUST_300001_SM_1000_NS8cuda_cub4core6detail5shmemE;
	add.s32 	%r386, %r385, %r384;
	st.shared.f32 	[%r386+8], %f242;
	st.shared.u64 	[%r386+16], %rd305;
$L__BB1_44:
	bar.sync 	0;
	setp.ne.s32 	%p200, %r1, 0;
	@%p200 bra 	$L__BB1_198;
	ld.shared.f32 	%f38, [_ZN6thrust24THRUST_300001_SM_1000_NS8cuda_cub4core6detail5shmemE+24];
	ld.shared.u64 	%rd46, [_ZN6thrust24THRUST_300001_SM_1000_NS8cuda_cub4core6detail5shmemE+32];
	setp.lt.f32 	%p201, %f242, %f38;
	mov.u64 	%rd253, %rd305;
	mov.f32 	%f195, %f242;
	@%p201 bra 	$L__BB1_48;
	setp.lt.f32 	%p202, %f38, %f242;
	mov.u64 	%rd253, %rd46;
	mov.f32 	%f195, %f38;
	@%p202 bra 	$L__BB1_48;
	setp.lt.s64 	%p203, %rd305, %rd46;
	min.s64 	%rd253, %rd305, %rd46;
	selp.f32 	%f195, %f242, %f38, %p203;
$L__BB1_48:
	ld.shared.f32 	%f41, [_ZN6thrust24THRUST_300001_SM_1000_NS8cuda_cub4core6detail5shmemE+40];
	ld.shared.u64 	%rd49, [_ZN6thrust24THRUST_300001_SM_1000_NS8cuda_cub4core6detail5shmemE+48];
	setp.lt.f32 	%p204, %f195, %f41;
	mov.u64 	%rd254, %rd253;
	mov.f32 	%f196, %f195;
	@%p204 bra 	$L__BB1_51;
	setp.lt.f32 	%p205, %f41, %f195;
	mov.u64 	%rd254, %rd49;
	mov.f32 	%f196, %f41;
	@%p205 bra 	$L__BB1_51;
	setp.lt.s64 	%p206, %rd253, %rd49;
	min.s64 	%rd254, %rd253, %rd49;
	selp.f32 	%f196, %f195, %f41, %p206;
$L__BB1_51:
	ld.shared.f32 	%f44, [_ZN6thrust24THRUST_300001_SM_1000_NS8cuda_cub4core6detail5shmemE+56];
	ld.shared.u64 	%rd52, [_ZN6thrust24THRUST_300001_SM_1000_NS8cuda_cub4core6detail5shmemE+64];
	setp.lt.f32 	%p207, %f196, %f44;
	mov.u64 	%rd255, %rd254;
	mov.f32 	%f197, %f196;
	@%p207 bra 	$L__BB1_54;
	setp.lt.f32 	%p208, %f44, %f196;
	mov.u64 	%rd255, %rd52;
	mov.f32 	%f197, %f44;
	@%p208 bra 	$L__BB1_54;
	setp.lt.s64 	%p209, %rd254, %rd52;
	min.s64 	%rd255, %rd254, %rd52;
	selp.f32 	%f197, %f196, %f44, %p209;
$L__BB1_54:
	ld.shared.f32 	%f47, [_ZN6thrust24THRUST_300001_SM_1000_NS8cuda_cub4core6detail5shmemE+72];
	ld.shared.u64 	%rd55, [_ZN6thrust24THRUST_300001_SM_1000_NS8cuda_cub4core6detail5shmemE+80];
	setp.lt.f32 	%p210, %f197, %f47;
	mov.u64 	%rd256, %rd255;
	mov.f32 	%f198, %f197;
	@%p210 bra 	$L__BB1_57;
	setp.lt.f32 	%p211, %f47, %f197;
	mov.u64 	%rd256, %rd55;
	mov.f32 	%f198, %f47;
	@%p211 bra 	$L__BB1_57;
	setp.lt.s64 	%p212, %rd255, %rd55;
	min.s64 	%rd256, %rd255, %rd55;
	selp.f32 	%f198, %f197, %f47, %p212;
$L__BB1_57:
	ld.shared.f32 	%f50, [_ZN6thrust24THRUST_300001_SM_1000_NS8cuda_cub4core6detail5shmemE+88];
	ld.shared.u64 	%rd58, [_ZN6thrust24THRUST_300001_SM_1000_NS8cuda_cub4core6detail5shmemE+96];
	setp.lt.f32 	%p213, %f198, %f50;
	mov.u64 	%rd257, %rd256;
	mov.f32 	%f199, %f198;
	@%p213 bra 	$L__BB1_60;
	setp.lt.f32 	%p214, %f50, %f198;
	mov.u64 	%rd257, %rd58;
	mov.f32 	%f199, %f50;
	@%p214 bra 	$L__BB1_60;
	setp.lt.s64 	%p215, %rd256, %rd58;
	min.s64 	%rd257, %rd256, %rd58;
	selp.f32 	%f199, %f198, %f50, %p215;
$L__BB1_60:
	ld.shared.f32 	%f53, [_ZN6thrust24THRUST_300001_SM_1000_NS8cuda_cub4core6detail5shmemE+104];
	ld.shared.u64 	%rd61, [_ZN6thrust24THRUST_300001_SM_1000_NS8cuda_cub4core6detail5shmemE+112];
	setp.lt.f32 	%p216, %f199, %f53;
	mov.u64 	%rd258, %rd257;
	mov.f32 	%f200, %f199;
	@%p216 bra 	$L__BB1_63;
	setp.lt.f32 	%p217, %f53, %f199;
	mov.u64 	%rd258, %rd61;
	mov.f32 	%f200, %f53;
	@%p217 bra 	$L__BB1_63;
	setp.lt.s64 	%p218, %rd257, %rd61;
	min.s64 	%rd258, %rd257, %rd61;
	selp.f32 	%f200, %f199, %f53, %p218;
$L__BB1_63:
	ld.shared.f32 	%f56, [_ZN6thrust24THRUST_300001_SM_1000_NS8cuda_cub4core6detail5shmemE+120];
	ld.shared.u64 	%rd64, [_ZN6thrust24THRUST_300001_SM_1000_NS8cuda_cub4core6detail5shmemE+128];
	setp.lt.f32 	%p219, %f200, %f56;
	mov.f32 	%f242, %f200;
	mov.u64 	%rd305, %rd258;
	@%p219 bra 	$L__BB1_198;
	setp.lt.f32 	%p220, %f56, %f200;
	mov.f32 	%f242, %f56;
	mov.u64 	%rd305, %rd64;
	@%p220 bra 	$L__BB1_198;
	setp.lt.s64 	%p221, %rd258, %rd64;
	min.s64 	%rd305, %rd258, %rd64;
	selp.f32 	%f242, %f200, %f56, %p221;
	bra.uni 	$L__BB1_198;
$L__BB1_66:
	// begin inline asm
	mov.u32 %r169, %laneid;
	// end inline asm
	and.b32  	%r190, %r1, 992;
	add.s32 	%r191, %r190, 32;
	setp.gt.s32 	%p118, %r191, %r36;
	not.b32 	%r192, %r190;
	add.s32 	%r193, %r36, %r192;
	selp.b32 	%r188, %r193, 31, %p118;
	mov.b32 	%r171, %f188;
	mov.b32 	%r187, 1;
	mov.b32 	%r189, -1;
	// begin inline asm
	shfl.sync.down.b32 %r170, %r171, %r187, %r188, %r189;
	// end inline asm
	mov.b32 	%f58, %r170;
	// begin inline asm
	shfl.sync.down.b32 %r175, %r176, %r187, %r188, %r189;
	// end inline asm
	mov.b64 	{%r181, %r186}, %rd246;
	// begin inline asm
	shfl.sync.down.b32 %r180, %r181, %r187, %r188, %r189;
	// end inline asm
	// begin inline asm
	shfl.sync.down.b32 %r185, %r186, %r187, %r188, %r189;
	// end inline asm
	mov.b64 	%rd66, {%r180, %r185};
	setp.ge.s32 	%p119, %r169, %r188;
	setp.lt.f32 	%p120, %f188, %f58;
	or.pred  	%p121, %p119, %p120;
	mov.f32 	%f201, %f188;
	mov.u64 	%rd259, %rd246;
	@%p121 bra 	$L__BB1_69;
	setp.gt.f32 	%p122, %f188, %f58;
	mov.f32 	%f201, %f58;
	mov.u64 	%rd259, %rd66;
	@%p122 bra 	$L__BB1_69;
	setp.lt.s64 	%p123, %rd246, %rd66;
	selp.f32 	%f201, %f188, %f58, %p123;
	min.s64 	%rd259, %rd246, %rd66;
$L__BB1_69:
	mov.b32 	%r195, %f201;
	mov.b32 	%r211, 2;
	mov.b32 	%r213, -1;
	// begin inline asm
	shfl.sync.down.b32 %r194, %r195, %r211, %r188, %r213;
	// end inline asm
	mov.b32 	%f61, %r194;
	// begin inline asm
	shfl.sync.down.b32 %r199, %r200, %r211, %r188, %r213;
	// end inline asm
	mov.b64 	{%r205, %r210}, %rd259;
	// begin inline asm
	shfl.sync.down.b32 %r204, %r205, %r211, %r188, %r213;
	// end inline asm
	// begin inline asm
	shfl.sync.down.b32 %r209, %r210, %r211, %r188, %r213;
	// end inline asm
	mov.b64 	%rd69, {%r204, %r209};
	add.s32 	%r214, %r169, 2;
	setp.gt.s32 	%p124, %r214, %r188;
	setp.lt.f32 	%p125, %f201, %f61;
	or.pred  	%p126, %p124, %p125;
	mov.f32 	%f202, %f201;
	mov.u64 	%rd260, %rd259;
	@%p126 bra 	$L__BB1_72;
	setp.gt.f32 	%p127, %f201, %f61;
	mov.f32 	%f202, %f61;
	mov.u64 	%rd260, %rd69;
	@%p127 bra 	$L__BB1_72;
	setp.lt.s64 	%p128, %rd259, %rd69;
	selp.f32 	%f202, %f201, %f61, %p128;
	min.s64 	%rd260, %rd259, %rd69;
$L__BB1_72:
	mov.b32 	%r216, %f202;
	mov.b32 	%r232, 4;
	mov.b32 	%r234, -1;
	// begin inline asm
	shfl.sync.down.b32 %r215, %r216, %r232, %r188, %r234;
	// end inline asm
	mov.b32 	%f64, %r215;
	// begin inline asm
	shfl.sync.down.b32 %r220, %r221, %r232, %r188, %r234;
	// end inline asm
	mov.b64 	{%r226, %r231}, %rd260;
	// begin inline asm
	shfl.sync.down.b32 %r225, %r226, %r232, %r188, %r234;
	// end inline asm
	// begin inline asm
	shfl.sync.down.b32 %r230, %r231, %r232, %r188, %r234;
	// end inline asm
	mov.b64 	%rd72, {%r225, %r230};
	add.s32 	%r235, %r169, 4;
	setp.gt.s32 	%p129, %r235, %r188;
	setp.lt.f32 	%p130, %f202, %f64;
	or.pred  	%p131, %p129, %p130;
	mov.f32 	%f203, %f202;
	mov.u64 	%rd261, %rd260;
	@%p131 bra 	$L__BB1_75;
	setp.gt.f32 	%p132, %f202, %f64;
	mov.f32 	%f203, %f64;
	mov.u64 	%rd261, %rd72;
	@%p132 bra 	$L__BB1_75;
	setp.lt.s64 	%p133, %rd260, %rd72;
	selp.f32 	%f203, %f202, %f64, %p133;
	min.s64 	%rd261, %rd260, %rd72;
$L__BB1_75:
	mov.b32 	%r237, %f203;
	mov.b32 	%r253, 8;
	mov.b32 	%r255, -1;
	// begin inline asm
	shfl.sync.down.b32 %r236, %r237, %r253, %r188, %r255;
	// end inline asm
	mov.b32 	%f67, %r236;
	// begin inline asm
	shfl.sync.down.b32 %r241, %r242, %r253, %r188, %r255;
	// end inline asm
	mov.b64 	{%r247, %r252}, %rd261;
	// begin inline asm
	shfl.sync.down.b32 %r246, %r247, %r253, %r188, %r255;
	// end inline asm
	// begin inline asm
	shfl.sync.down.b32 %r251, %r252, %r253, %r188, %r255;
	// end inline asm
	mov.b64 	%rd75, {%r246, %r251};
	add.s32 	%r256, %r169, 8;
	setp.gt.s32 	%p134, %r256, %r188;
	setp.lt.f32 	%p135, %f203, %f67;
	or.pred  	%p136, %p134, %p135;
	mov.f32 	%f204, %f203;
	mov.u64 	%rd262, %rd261;
	@%p136 bra 	$L__BB1_78;
	setp.gt.f32 	%p137, %f203, %f67;
	mov.f32 	%f204, %f67;
	mov.u64 	%rd262, %rd75;
	@%p137 bra 	$L__BB1_78;
	setp.lt.s64 	%p138, %rd261, %rd75;
	selp.f32 	%f204, %f203, %f67, %p138;
	min.s64 	%rd262, %rd261, %rd75;
$L__BB1_78:
	mov.b32 	%r258, %f204;
	mov.b32 	%r274, 16;
	mov.b32 	%r276, -1;
	// begin inline asm
	shfl.sync.down.b32 %r257, %r258, %r274, %r188, %r276;
	// end inline asm
	mov.b32 	%f70, %r257;
	// begin inline asm
	shfl.sync.down.b32 %r262, %r263, %r274, %r188, %r276;
	// end inline asm
	mov.b64 	{%r268, %r273}, %rd262;
	// begin inline asm
	shfl.sync.down.b32 %r267, %r268, %r274, %r188, %r276;
	// end inline asm
	// begin inline asm
	shfl.sync.down.b32 %r272, %r273, %r274, %r188, %r276;
	// end inline asm
	mov.b64 	%rd78, {%r267, %r272};
	add.s32 	%r277, %r169, 16;
	setp.gt.s32 	%p139, %r277, %r188;
	setp.lt.f32 	%p140, %f204, %f70;
	or.pred  	%p141, %p139, %p140;
	mov.f32 	%f242, %f204;
	mov.u64 	%rd305, %rd262;
	@%p141 bra 	$L__BB1_81;
	setp.gt.f32 	%p142, %f204, %f70;
	mov.f32 	%f242, %f70;
	mov.u64 	%rd305, %rd78;
	@%p142 bra 	$L__BB1_81;
	setp.lt.s64 	%p143, %rd262, %rd78;
	selp.f32 	%f242, %f204, %f70, %p143;
	min.s64 	%rd305, %rd262, %rd78;
$L__BB1_81:
	setp.ne.s32 	%p144, %r169, 0;
	@%p144 bra 	$L__BB1_83;
	shr.u32 	%r278, %r1, 1;
	and.b32  	%r279, %r278, 496;
	mov.u32 	%r280, _ZN6thrust24THRUST_300001_SM_1000_NS8cuda_cub4core6detail5shmemE;
	add.s32 	%r281, %r280, %r279;
	st.shared.f32 	[%r281+8], %f242;
	st.shared.u64 	[%r281+16], %rd305;
$L__BB1_83:
	bar.sync 	0;
	setp.ne.s32 	%p145, %r1, 0;
	@%p145 bra 	$L__BB1_198;
	setp.lt.s32 	%p146, %r36, 33;
	mov.f32 	%f206, %f242;
	mov.u64 	%rd264, %rd305;
	@%p146 bra 	$L__BB1_88;
	ld.shared.f32 	%f73, [_ZN6thrust24THRUST_300001_SM_1000_NS8cuda_cub4core6detail5shmemE+24];
	ld.shared.u64 	%rd81, [_ZN6thrust24THRUST_300001_SM_1000_NS8cuda_cub4core6detail5shmemE+32];
	setp.lt.f32 	%p147, %f242, %f73;
	mov.f32 	%f206, %f242;
	mov.u64 	%rd264, %rd305;
	@%p147 bra 	$L__BB1_88;
	setp.lt.f32 	%p148, %f73, %f242;
	mov.f32 	%f206, %f73;
	mov.u64 	%rd264, %rd81;
	@%p148 bra 	$L__BB1_88;
	setp.lt.s64 	%p149, %rd305, %rd81;
	selp.f32 	%f206, %f242, %f73, %p149;
	min.s64 	%rd264, %rd305, %rd81;
$L__BB1_88:
	setp.lt.s32 	%p150, %r36, 65;
	mov.f32 	%f207, %f206;
	mov.u64 	%rd265, %rd264;
	@%p150 bra 	$L__BB1_92;
	ld.shared.f32 	%f76, [_ZN6thrust24THRUST_300001_SM_1000_NS8cuda_cub4core6detail5shmemE+40];
	ld.shared.u64 	%rd84, [_ZN6thrust24THRUST_300001_SM_1000_NS8cuda_cub4core6detail5shmemE+48];
	setp.lt.f32 	%p151, %f206, %f76;
	mov.f32 	%f207, %f206;
	mov.u64 	%rd265, %rd264;
	@%p151 bra 	$L__BB1_92;
	setp.lt.f32 	%p152, %f76, %f206;
	mov.f32 	%f207, %f76;
	mov.u64 	%rd265, %rd84;
	@%p152 bra 	$L__BB1_92;
	setp.lt.s64 	%p153, %rd264, %rd84;
	selp.f32 	%f207, %f206, %f76, %p153;
	min.s64 	%rd265, %rd264, %rd84;
$L__BB1_92:
	setp.lt.s32 	%p154, %r36, 97;
	mov.f32 	%f208, %f207;
	mov.u64 	%rd266, %rd265;
	@%p154 bra 	$L__BB1_96;
	ld.shared.f32 	%f79, [_ZN6thrust24THRUST_300001_SM_1000_NS8cuda_cub4core6detail5shmemE+56];
	ld.shared.u64 	%rd87, [_ZN6thrust24THRUST_300001_SM_1000_NS8cuda_cub4core6detail5shmemE+64];
	setp.lt.f32 	%p155, %f207, %f79;
	mov.f32 	%f208, %f207;
	mov.u64 	%rd266, %rd265;
	@%p155 bra 	$L__BB1_96;
	setp.lt.f32 	%p156, %f79, %f207;
	mov.f32 	%f208, %f79;
	mov.u64 	%rd266, %rd87;
	@%p156 bra 	$L__BB1_96;
	setp.lt.s64 	%p157, %rd265, %rd87;
	selp.f32 	%f208, %f207, %f79, %p157;
	min.s64 	%rd266, %rd265, %rd87;
$L__BB1_96:
	setp.lt.s32 	%p158, %r36, 129;
	mov.f32 	%f209, %f208;
	mov.u64 	%rd267, %rd266;
	@%p158 bra 	$L__BB1_100;
	ld.shared.f32 	%f82, [_ZN6thrust24THRUST_300001_SM_1000_NS8cuda_cub4core6detail5shmemE+72];
	ld.shared.u64 	%rd90, [_ZN6thrust24THRUST_300001_SM_1000_NS8cuda_cub4core6detail5shmemE+80];
	setp.lt.f32 	%p159, %f208, %f82;
	mov.f32 	%f209, %f208;
	mov.u64 	%rd267, %rd266;
	@%p159 bra 	$L__BB1_100;
	setp.lt.f32 	%p160, %f82, %f208;
	mov.f32 	%f209, %f82;
	mov.u64 	%rd267, %rd90;
	@%p160 bra 	$L__BB1_100;
	setp.lt.s64 	%p161, %rd266, %rd90;
	selp.f32 	%f209, %f208, %f82, %p161;
	min.s64 	%rd267, %rd266, %rd90;
$L__BB1_100:
	setp.lt.s32 	%p162, %r36, 161;
	mov.f32 	%f210, %f209;
	mov.u64 	%rd268, %rd267;
	@%p162 bra 	$L__BB1_104;
	ld.shared.f32 	%f85, [_ZN6thrust24THRUST_300001_SM_1000_NS8cuda_cub4core6detail5shmemE+88];
	ld.shared.u64 	%rd93, [_ZN6thrust24THRUST_300001_SM_1000_NS8cuda_cub4core6detail5shmemE+96];
	setp.lt.f32 	%p163, %f209, %f85;
	mov.f32 	%f210, %f209;
	mov.u64 	%rd268, %rd267;
	@%p163 bra 	$L__BB1_104;
	setp.lt.f32 	%p164, %f85, %f209;
	mov.f32 	%f210, %f85;
	mov.u64 	%rd268, %rd93;
	@%p164 bra 	$L__BB1_104;
	setp.lt.s64 	%p165, %rd267, %rd93;
	selp.f32 	%f210, %f209, %f85, %p165;
	min.s64 	%rd268, %rd267, %rd93;
$L__BB1_104:
	setp.lt.s32 	%p166, %r36, 193;
	mov.f32 	%f211, %f210;
	mov.u64 	%rd269, %rd268;
	@%p166 bra 	$L__BB1_108;
	ld.shared.f32 	%f88, [_ZN6thrust24THRUST_300001_SM_1000_NS8cuda_cub4core6detail5shmemE+104];
	ld.shared.u64 	%rd96, [_ZN6thrust24THRUST_300001_SM_1000_NS8cuda_cub4core6detail5shmemE+112];
	setp.lt.f32 	%p167, %f210, %f88;
	mov.f32 	%f211, %f210;
	mov.u64 	%rd269, %rd268;
	@%p167 bra 	$L__BB1_108;
	setp.lt.f32 	%p168, %f88, %f210;
	mov.f32 	%f211, %f88;
	mov.u64 	%rd269, %rd96;
	@%p168 bra 	$L__BB1_108;
	setp.lt.s64 	%p169, %rd268, %rd96;
	selp.f32 	%f211, %f210, %f88, %p169;
	min.s64 	%rd269, %rd268, %rd96;
$L__BB1_108:
	setp.lt.s32 	%p170, %r36, 225;
	mov.f32 	%f242, %f211;
	mov.u64 	%rd305, %rd269;
	@%p170 bra 	$L__BB1_198;
	ld.shared.f32 	%f91, [_ZN6thrust24THRUST_300001_SM_1000_NS8cuda_cub4core6detail5shmemE+120];
	ld.shared.u64 	%rd99, [_ZN6thrust24THRUST_300001_SM_1000_NS8cuda_cub4core6detail5shmemE+128];
	setp.lt.f32 	%p171, %f211, %f91;
	mov.f32 	%f242, %f211;
	mov.u64 	%rd305, %rd269;
	@%p171 bra 	$L__BB1_198;
	setp.lt.f32 	%p172, %f91, %f211;
	mov.f32 	%f242, %f91;
	mov.u64 	%rd305, %rd99;
	@%p172 bra 	$L__BB1_198;
	setp.lt.s64 	%p173, %rd269, %rd99;
	selp.f32 	%f242, %f211, %f91, %p173;
	min.s64 	%rd305, %rd269, %rd99;
	bra.uni 	$L__BB1_198;
$L__BB1_112:
	mov.u32 	%r17, %tid.x;
	cvt.u64.u32 	%rd101, %r17;
	mul.wide.u32 	%rd200, %r17, 4;
	add.s64 	%rd102, %rd1, %rd200;
	ld.global.f32 	%f172, [%rd102];
	add.s32 	%r37, %r17, 256;
	cvt.u64.u32 	%rd201, %r37;
	ld.global.f32 	%f173, [%rd102+1024];
	add.s32 	%r38, %r17, 512;
	cvt.u64.u32 	%rd202, %r38;
	ld.global.f32 	%f174, [%rd102+2048];
	ld.global.f32 	%f93, [%rd102+3072];
	or.b32  	%r39, %r17, 1024;
	cvt.u64.u32 	%rd103, %r39;
	add.s64 	%rd104, %rd198, %rd103;
	ld.global.f32 	%f94, [%rd102+4096];
	setp.lt.f32 	%p3, %f173, %f172;
	selp.f32 	%f175, %f173, %f172, %p3;
	selp.b64 	%rd203, %rd201, %rd101, %p3;
	setp.lt.f32 	%p4, %f174, %f175;
	selp.f32 	%f95, %f174, %f175, %p4;
	selp.b64 	%rd105, %rd202, %rd203, %p4;
	setp.lt.f32 	%p5, %f95, %f93;
	mov.f32 	%f212, %f95;
	mov.u64 	%rd270, %rd105;
	@%p5 bra 	$L__BB1_115;
	add.s32 	%r40, %r17, 768;
	cvt.u64.u32 	%rd270, %r40;
	setp.lt.f32 	%p6, %f93, %f95;
	mov.f32 	%f212, %f93;
	@%p6 bra 	$L__BB1_115;
	mov.f32 	%f212, %f95;
	mov.u64 	%rd270, %rd105;
$L__BB1_115:
	add.s64 	%rd108, %rd198, %rd270;
	setp.lt.f32 	%p7, %f212, %f94;
	mov.f32 	%f229, %f212;
	mov.u64 	%rd292, %rd108;
	@%p7 bra 	$L__BB1_118;
	setp.lt.f32 	%p8, %f94, %f212;
	mov.f32 	%f229, %f94;
	mov.u64 	%rd292, %rd104;
	@%p8 bra 	$L__BB1_118;
	setp.lt.s64 	%p9, %rd270, %rd103;
	selp.f32 	%f229, %f212, %f94, %p9;
	selp.b64 	%rd292, %rd108, %rd104, %p9;
$L__BB1_118:
	setp.lt.u32 	%p10, %r36, 2560;
	mov.b32 	%r394, 1280;
	@%p10 bra 	$L__BB1_136;
	mov.b32 	%r394, 1280;
$L__BB1_120:
	mov.u32 	%r18, %r394;
	cvt.u64.u32 	%rd204, %r18;
	add.s64 	%rd205, %rd101, %rd204;
	mul.wide.u32 	%rd206, %r18, 4;
	add.s64 	%rd207, %rd102, %rd206;
	add.s64 	%rd112, %rd205, %rd198;
	ld.global.f32 	%f100, [%rd207];
	add.s64 	%rd113, %rd112, 256;
	ld.global.f32 	%f101, [%rd207+1024];
	add.s64 	%rd114, %rd112, 512;
	ld.global.f32 	%f102, [%rd207+2048];
	add.s64 	%rd115, %rd112, 768;
	ld.global.f32 	%f103, [%rd207+3072];
	add.s64 	%rd116, %rd112, 1024;
	ld.global.f32 	%f104, [%rd207+4096];
	setp.lt.f32 	%p11, %f229, %f100;
	mov.f32 	%f215, %f229;
	mov.u64 	%rd273, %rd292;
	@%p11 bra 	$L__BB1_123;
	setp.lt.f32 	%p12, %f100, %f229;
	mov.f32 	%f215, %f100;
	mov.u64 	%rd273, %rd112;
	@%p12 bra 	$L__BB1_123;
	setp.lt.s64 	%p13, %rd292, %rd112;
	selp.f32 	%f215, %f229, %f100, %p13;
	min.s64 	%rd273, %rd292, %rd112;
$L__BB1_123:
	setp.lt.f32 	%p14, %f215, %f101;
	mov.f32 	%f216, %f215;
	mov.u64 	%rd274, %rd273;
	@%p14 bra 	$L__BB1_126;
	setp.lt.f32 	%p15, %f101, %f215;
	mov.f32 	%f216, %f101;
	mov.u64 	%rd274, %rd113;
	@%p15 bra 	$L__BB1_126;
	setp.lt.s64 	%p16, %rd273, %rd113;
	selp.f32 	%f216, %f215, %f101, %p16;
	min.s64 	%rd274, %rd273, %rd113;
$L__BB1_126:
	setp.lt.f32 	%p17, %f216, %f102;
	mov.f32 	%f217, %f216;
	mov.u64 	%rd275, %rd274;
	@%p17 bra 	$L__BB1_129;
	setp.lt.f32 	%p18, %f102, %f216;
	mov.f32 	%f217, %f102;
	mov.u64 	%rd275, %rd114;
	@%p18 bra 	$L__BB1_129;
	setp.lt.s64 	%p19, %rd274, %rd114;
	selp.f32 	%f217, %f216, %f102, %p19;
	min.s64 	%rd275, %rd274, %rd114;
$L__BB1_129:
	setp.lt.f32 	%p20, %f217, %f103;
	mov.f32 	%f218, %f217;
	mov.u64 	%rd276, %rd275;
	@%p20 bra 	$L__BB1_132;
	setp.lt.f32 	%p21, %f103, %f217;
	mov.f32 	%f218, %f103;
	mov.u64 	%rd276, %rd115;
	@%p21 bra 	$L__BB1_132;
	setp.lt.s64 	%p22, %rd275, %rd115;
	selp.f32 	%f218, %f217, %f103, %p22;
	min.s64 	%rd276, %rd275, %rd115;
$L__BB1_132:
	setp.lt.f32 	%p23, %f218, %f104;
	mov.f32 	%f229, %f218;
	mov.u64 	%rd292, %rd276;
	@%p23 bra 	$L__BB1_135;
	setp.lt.f32 	%p24, %f104, %f218;
	mov.f32 	%f229, %f104;
	mov.u64 	%rd292, %rd116;
	@%p24 bra 	$L__BB1_135;
	setp.lt.s64 	%p25, %rd276, %rd116;
	selp.f32 	%f229, %f218, %f104, %p25;
	min.s64 	%rd292, %rd276, %rd116;
$L__BB1_135:
	add.s32 	%r394, %r18, 1280;
	add.s32 	%r43, %r18, 2560;
	setp.le.s32 	%p26, %r43, %r36;
	@%p26 bra 	$L__BB1_120;
$L__BB1_136:
	setp.le.s32 	%p27, %r36, %r394;
	@%p27 bra 	$L__BB1_159;
	sub.s32 	%r21, %r36, %r394;
	setp.ge.s32 	%p28, %r17, %r21;
	@%p28 bra 	$L__BB1_159;
	not.b32 	%r44, %r17;
	add.s32 	%r45, %r36, %r44;
	sub.s32 	%r22, %r45, %r394;
	and.b32  	%r46, %r22, 768;
	setp.eq.s32 	%p29, %r46, 768;
	mov.u32 	%r397, %r17;
	@%p29 bra 	$L__BB1_144;
	add.s32 	%r47, %r17, %r394;
	cvt.u64.u32 	%rd209, %r47;
	add.s64 	%rd280, %rd198, %rd209;
	mul.wide.u32 	%rd210, %r47, 4;
	add.s64 	%rd279, %rd1, %rd210;
	shr.u32 	%r48, %r22, 8;
	add.s32 	%r49, %r48, 1;
	and.b32  	%r50, %r49, 3;
	neg.s32 	%r395, %r50;
	mov.u32 	%r397, %r17;
$L__BB1_140:
	.pragma "nounroll";
	mov.u64 	%rd132, %rd292;
	mov.f32 	%f116, %f229;
	ld.global.f32 	%f117, [%rd279];
	setp.lt.f32 	%p30, %f116, %f117;
	@%p30 bra 	$L__BB1_143;
	setp.lt.f32 	%p31, %f117, %f116;
	mov.f32 	%f229, %f117;
	mov.u64 	%rd292, %rd280;
	@%p31 bra 	$L__BB1_143;
	setp.lt.s64 	%p32, %rd132, %rd280;
	selp.f32 	%f229, %f116, %f117, %p32;
	min.s64 	%rd292, %rd132, %rd280;
$L__BB1_143:
	add.s32 	%r397, %r397, 256;
	add.s64 	%rd280, %rd280, 256;
	add.s64 	%rd279, %rd279, 1024;
	add.s32 	%r395, %r395, 1;
	setp.ne.s32 	%p33, %r395, 0;
	@%p33 bra 	$L__BB1_140;
$L__BB1_144:
	setp.lt.u32 	%p34, %r22, 768;
	@%p34 bra 	$L__BB1_159;
	add.s32 	%r398, %r397, %r394;
	cvt.u64.u32 	%rd211, %r398;
	add.s64 	%rd287, %rd198, %rd211;
	cvt.u64.u32 	%rd212, %r397;
	cvt.u64.u32 	%rd213, %r394;
	add.s64 	%rd214, %rd212, %rd213;
	shl.b64 	%rd215, %rd214, 2;
	add.s64 	%rd216, %rd215, %rd1;
	add.s64 	%rd286, %rd216, 3072;
	mul.wide.u32 	%rd217, %r398, 4;
	add.s64 	%rd285, %rd1, %rd217;
	add.s32 	%r399, %r397, 512;
$L__BB1_146:
	mov.u32 	%r32, %r399;
	ld.global.f32 	%f123, [%rd285];
	setp.lt.f32 	%p35, %f229, %f123;
	mov.f32 	%f226, %f229;
	mov.u64 	%rd289, %rd292;
	@%p35 bra 	$L__BB1_149;
	setp.lt.f32 	%p36, %f123, %f229;
	mov.f32 	%f226, %f123;
	mov.u64 	%rd289, %rd287;
	@%p36 bra 	$L__BB1_149;
	setp.lt.s64 	%p37, %rd292, %rd287;
	selp.f32 	%f226, %f229, %f123, %p37;
	min.s64 	%rd289, %rd292, %rd287;
$L__BB1_149:
	add.s32 	%r51, %r398, 256;
	cvt.u64.u32 	%rd218, %r51;
	add.s64 	%rd148, %rd198, %rd218;
	ld.global.f32 	%f126, [%rd286+-2048];
	setp.lt.f32 	%p38, %f226, %f126;
	mov.f32 	%f227, %f226;
	mov.u64 	%rd290, %rd289;
	@%p38 bra 	$L__BB1_152;
	setp.lt.f32 	%p39, %f126, %f226;
	mov.f32 	%f227, %f126;
	mov.u64 	%rd290, %rd148;
	@%p39 bra 	$L__BB1_152;
	setp.lt.s64 	%p40, %rd289, %rd148;
	selp.f32 	%f227, %f226, %f126, %p40;
	min.s64 	%rd290, %rd289, %rd148;
$L__BB1_152:
	add.s32 	%r52, %r398, 512;
	cvt.u64.u32 	%rd219, %r52;
	add.s64 	%rd151, %rd198, %rd219;
	ld.global.f32 	%f129, [%rd286+-1024];
	setp.lt.f32 	%p41, %f227, %f129;
	mov.f32 	%f228, %f227;
	mov.u64 	%rd291, %rd290;
	@%p41 bra 	$L__BB1_155;
	setp.lt.f32 	%p42, %f129, %f227;
	mov.f32 	%f228, %f129;
	mov.u64 	%rd291, %rd151;
	@%p42 bra 	$L__BB1_155;
	setp.lt.s64 	%p43, %rd290, %rd151;
	selp.f32 	%f228, %f227, %f129, %p43;
	min.s64 	%rd291, %rd290, %rd151;
$L__BB1_155:
	add.s32 	%r53, %r398, 768;
	cvt.u64.u32 	%rd220, %r53;
	add.s64 	%rd154, %rd198, %rd220;
	ld.global.f32 	%f132, [%rd286];
	setp.lt.f32 	%p44, %f228, %f132;
	mov.f32 	%f229, %f228;
	mov.u64 	%rd292, %rd291;
	@%p44 bra 	$L__BB1_158;
	setp.lt.f32 	%p45, %f132, %f228;
	mov.f32 	%f229, %f132;
	mov.u64 	%rd292, %rd154;
	@%p45 bra 	$L__BB1_158;
	setp.lt.s64 	%p46, %rd291, %rd154;
	selp.f32 	%f229, %f228, %f132, %p46;
	min.s64 	%rd292, %rd291, %rd154;
$L__BB1_158:
	add.s64 	%rd287, %rd287, 1024;
	add.s64 	%rd286, %rd286, 4096;
	add.s64 	%rd285, %rd285, 4096;
	add.s32 	%r399, %r32, 1024;
	add.s32 	%r54, %r32, 512;
	add.s32 	%r398, %r398, 1024;
	setp.lt.s32 	%p47, %r54, %r21;
	@%p47 bra 	$L__BB1_146;
$L__BB1_159:
	// begin inline asm
	mov.u32 %r55, %laneid;
	// end inline asm
	mov.b32 	%r57, %f229;
	mov.b32 	%r73, 1;
	mov.b32 	%r74, 31;
	mov.b32 	%r75, -1;
	// begin inline asm
	shfl.sync.down.b32 %r56, %r57, %r73, %r74, %r75;
	// end inline asm
	mov.b32 	%f136, %r56;
	// begin inline asm
	shfl.sync.down.b32 %r61, %r62, %r73, %r74, %r75;
	// end inline asm
	mov.b64 	{%r67, %r72}, %rd292;
	// begin inline asm
	shfl.sync.down.b32 %r66, %r67, %r73, %r74, %r75;
	// end inline asm
	// begin inline asm
	shfl.sync.down.b32 %r71, %r72, %r73, %r74, %r75;
	// end inline asm
	mov.b64 	%rd161, {%r66, %r71};
	setp.gt.s32 	%p48, %r55, 30;
	setp.lt.f32 	%p49, %f229, %f136;
	or.pred  	%p50, %p48, %p49;
	mov.f32 	%f231, %f229;
	mov.u64 	%rd294, %rd292;
	@%p50 bra 	$L__BB1_162;
	setp.gt.f32 	%p51, %f229, %f136;
	mov.f32 	%f231, %f136;
	mov.u64 	%rd294, %rd161;
	@%p51 bra 	$L__BB1_162;
	setp.lt.s64 	%p52, %rd292, %rd161;
	selp.f32 	%f231, %f229, %f136, %p52;
	min.s64 	%rd294, %rd292, %rd161;
$L__BB1_162:
	mov.b32 	%r77, %f231;
	mov.b32 	%r93, 2;
	mov.b32 	%r94, 31;
	mov.b32 	%r95, -1;
	// begin inline asm
	shfl.sync.down.b32 %r76, %r77, %r93, %r94, %r95;
	// end inline asm
	mov.b32 	%f139, %r76;
	// begin inline asm
	shfl.sync.down.b32 %r81, %r82, %r93, %r94, %r95;
	// end inline asm
	mov.b64 	{%r87, %r92}, %rd294;
	// begin inline asm
	shfl.sync.down.b32 %r86, %r87, %r93, %r94, %r95;
	// end inline asm
	// begin inline asm
	shfl.sync.down.b32 %r91, %r92, %r93, %r94, %r95;
	// end inline asm
	mov.b64 	%rd164, {%r86, %r91};
	setp.gt.s32 	%p53, %r55, 29;
	setp.lt.f32 	%p54, %f231, %f139;
	or.pred  	%p55, %p53, %p54;
	mov.f32 	%f232, %f231;
	mov.u64 	%rd295, %rd294;
	@%p55 bra 	$L__BB1_165;
	setp.gt.f32 	%p56, %f231, %f139;
	mov.f32 	%f232, %f139;
	mov.u64 	%rd295, %rd164;
	@%p56 bra 	$L__BB1_165;
	setp.lt.s64 	%p57, %rd294, %rd164;
	selp.f32 	%f232, %f231, %f139, %p57;
	min.s64 	%rd295, %rd294, %rd164;
$L__BB1_165:
	mov.b32 	%r97, %f232;
	mov.b32 	%r113, 4;
	mov.b32 	%r114, 31;
	mov.b32 	%r115, -1;
	// begin inline asm
	shfl.sync.down.b32 %r96, %r97, %r113, %r114, %r115;
	// end inline asm
	mov.b32 	%f142, %r96;
	// begin inline asm
	shfl.sync.down.b32 %r101, %r102, %r113, %r114, %r115;
	// end inline asm
	mov.b64 	{%r107, %r112}, %rd295;
	// begin inline asm
	shfl.sync.down.b32 %r106, %r107, %r113, %r114, %r115;
	// end inline asm
	// begin inline asm
	shfl.sync.down.b32 %r111, %r112, %r113, %r114, %r115;
	// end inline asm
	mov.b64 	%rd167, {%r106, %r111};
	setp.gt.s32 	%p58, %r55, 27;
	setp.lt.f32 	%p59, %f232, %f142;
	or.pred  	%p60, %p58, %p59;
	mov.f32 	%f233, %f232;
	mov.u64 	%rd296, %rd295;
	@%p60 bra 	$L__BB1_168;
	setp.gt.f32 	%p61, %f232, %f142;
	mov.f32 	%f233, %f142;
	mov.u64 	%rd296, %rd167;
	@%p61 bra 	$L__BB1_168;
	setp.lt.s64 	%p62, %rd295, %rd167;
	selp.f32 	%f233, %f232, %f142, %p62;
	min.s64 	%rd296, %rd295, %rd167;
$L__BB1_168:
	mov.b32 	%r117, %f233;
	mov.b32 	%r133, 8;
	mov.b32 	%r134, 31;
	mov.b32 	%r135, -1;
	// begin inline asm
	shfl.sync.down.b32 %r116, %r117, %r133, %r134, %r135;
	// end inline asm
	mov.b32 	%f145, %r116;
	// begin inline asm
	shfl.sync.down.b32 %r121, %r122, %r133, %r134, %r135;
	// end inline asm
	mov.b64 	{%r127, %r132}, %rd296;
	// begin inline asm
	shfl.sync.down.b32 %r126, %r127, %r133, %r134, %r135;
	// end inline asm
	// begin inline asm
	shfl.sync.down.b32 %r131, %r132, %r133, %r134, %r135;
	// end inline asm
	mov.b64 	%rd170, {%r126, %r131};
	setp.gt.s32 	%p63, %r55, 23;
	setp.lt.f32 	%p64, %f233, %f145;
	or.pred  	%p65, %p63, %p64;
	mov.f32 	%f234, %f233;
	mov.u64 	%rd297, %rd296;
	@%p65 bra 	$L__BB1_171;
	setp.gt.f32 	%p66, %f233, %f145;
	mov.f32 	%f234, %f145;
	mov.u64 	%rd297, %rd170;
	@%p66 bra 	$L__BB1_171;
	setp.lt.s64 	%p67, %rd296, %rd170;
	selp.f32 	%f234, %f233, %f145, %p67;
	min.s64 	%rd297, %rd296, %rd170;
$L__BB1_171:
	mov.b32 	%r137, %f234;
	mov.b32 	%r153, 16;
	mov.b32 	%r154, 31;
	mov.b32 	%r155, -1;
	// begin inline asm
	shfl.sync.down.b32 %r136, %r137, %r153, %r154, %r155;
	// end inline asm
	mov.b32 	%f148, %r136;
	// begin inline asm
	shfl.sync.down.b32 %r141, %r142, %r153, %r154, %r155;
	// end inline asm
	mov.b64 	{%r147, %r152}, %rd297;
	// begin inline asm
	shfl.sync.down.b32 %r146, %r147, %r153, %r154, %r155;
	// end inline asm
	// begin inline asm
	shfl.sync.down.b32 %r151, %r152, %r153, %r154, %r155;
	// end inline asm
	mov.b64 	%rd173, {%r146, %r151};
	setp.gt.s32 	%p68, %r55, 15;
	setp.lt.f32 	%p69, %f234, %f148;
	or.pred  	%p70, %p68, %p69;
	mov.f32 	%f242, %f234;
	mov.u64 	%rd305, %rd297;
	@%p70 bra 	$L__BB1_174;
	setp.gt.f32 	%p71, %f234, %f148;
	mov.f32 	%f242, %f148;
	mov.u64 	%rd305, %rd173;
	@%p71 bra 	$L__BB1_174;
	setp.lt.s64 	%p72, %rd297, %rd173;
	selp.f32 	%f242, %f234, %f148, %p72;
	min.s64 	%rd305, %rd297, %rd173;
$L__BB1_174:
	setp.ne.s32 	%p73, %r55, 0;
	@%p73 bra 	$L__BB1_176;
	shr.u32 	%r156, %r17, 1;
	and.b32  	%r157, %r156, 496;
	mov.u32 	%r158, _ZN6thrust24THRUST_300001_SM_1000_NS8cuda_cub4core6detail5shmemE;
	add.s32 	%r159, %r158, %r157;
	st.shared.f32 	[%r159+8], %f242;
	st.shared.u64 	[%r159+16], %rd305;
$L__BB1_176:
	bar.sync 	0;
	setp.ne.s32 	%p74, %r17, 0;
	@%p74 bra 	$L__BB1_198;
	ld.shared.f32 	%f151, [_ZN6thrust24THRUST_300001_SM_1000_NS8cuda_cub4core6detail5shmemE+24];
	ld.shared.u64 	%rd176, [_ZN6thrust24THRUST_300001_SM_1000_NS8cuda_cub4core6detail5shmemE+32];
	setp.lt.f32 	%p75, %f242, %f151;
	mov.f32 	%f236, %f242;
	mov.u64 	%rd299, %rd305;
	@%p75 bra 	$L__BB1_180;
	setp.lt.f32 	%p76, %f151, %f242;
	mov.f32 	%f236, %f151;
	mov.u64 	%rd299, %rd176;
	@%p76 bra 	$L__BB1_180;
	setp.lt.s64 	%p77, %rd305, %rd176;
	selp.f32 	%f236, %f242, %f151, %p77;
	min.s64 	%rd299, %rd305, %rd176;
$L__BB1_180:
	ld.shared.f32 	%f154, [_ZN6thrust24THRUST_300001_SM_1000_NS8cuda_cub4core6detail5shmemE+40];
	ld.shared.u64 	%rd179, [_ZN6thrust24THRUST_300001_SM_1000_NS8cuda_cub4core6detail5shmemE+48];
	setp.lt.f32 	%p78, %f236, %f154;
	mov.f32 	%f237, %f236;
	mov.u64 	%rd300, %rd299;
	@%p78 bra 	$L__BB1_183;
	setp.lt.f32 	%p79, %f154, %f236;
	mov.f32 	%f237, %f154;
	mov.u64 	%rd300, %rd179;
	@%p79 bra 	$L__BB1_183;
	setp.lt.s64 	%p80, %rd299, %rd179;
	selp.f32 	%f237, %f236, %f154, %p80;
	min.s64 	%rd300, %rd299, %rd179;
$L__BB1_183:
	ld.shared.f32 	%f157, [_ZN6thrust24THRUST_300001_SM_1000_NS8cuda_cub4core6detail5shmemE+56];
	ld.shared.u64 	%rd182, [_ZN6thrust24THRUST_300001_SM_1000_NS8cuda_cub4core6detail5shmemE+64];
	setp.lt.f32 	%p81, %f237, %f157;
	mov.f32 	%f238, %f237;
	mov.u64 	%rd301, %rd300;
	@%p81 bra 	$L__BB1_186;
	setp.lt.f32 	%p82, %f157, %f237;
	mov.f32 	%f238, %f157;
	mov.u64 	%rd301, %rd182;
	@%p82 bra 	$L__BB1_186;
	setp.lt.s64 	%p83, %rd300, %rd182;
	selp.f32 	%f238, %f237, %f157, %p83;
	min.s64 	%rd301, %rd300, %rd182;
$L__BB1_186:
	ld.shared.f32 	%f160, [_ZN6thrust24THRUST_300001_SM_1000_NS8cuda_cub4core6detail5shmemE+72];
	ld.shared.u64 	%rd185, [_ZN6thrust24THRUST_300001_SM_1000_NS8cuda_cub4core6detail5shmemE+80];
	setp.lt.f32 	%p84, %f238, %f160;
	mov.f32 	%f239, %f238;
	mov.u64 	%rd302, %rd301;
	@%p84 bra 	$L__BB1_189;
	setp.lt.f32 	%p85, %f160, %f238;
	mov.f32 	%f239, %f160;
	mov.u64 	%rd302, %rd185;
	@%p85 bra 	$L__BB1_189;
	setp.lt.s64 	%p86, %rd301, %rd185;
	selp.f32 	%f239, %f238, %f160, %p86;
	min.s64 	%rd302, %rd301, %rd185;
$L__BB1_189:
	ld.shared.f32 	%f163, [_ZN6thrust24THRUST_300001_SM_1000_NS8cuda_cub4core6detail5shmemE+88];
	ld.shared.u64 	%rd188, [_ZN6thrust24THRUST_300001_SM_1000_NS8cuda_cub4core6detail5shmemE+96];
	setp.lt.f32 	%p87, %f239, %f163;
	mov.f32 	%f240, %f239;
	mov.u64 	%rd303, %rd302;
	@%p87 bra 	$L__BB1_192;
	setp.lt.f32 	%p88, %f163, %f239;
	mov.f32 	%f240, %f163;
	mov.u64 	%rd303, %rd188;
	@%p88 bra 	$L__BB1_192;
	setp.lt.s64 	%p89, %rd302, %rd188;
	selp.f32 	%f240, %f239, %f163, %p89;
	min.s64 	%rd303, %rd302, %rd188;
$L__BB1_192:
	ld.shared.f32 	%f166, [_ZN6thrust24THRUST_300001_SM_1000_NS8cuda_cub4core6detail5shmemE+104];
	ld.shared.u64 	%rd191, [_ZN6thrust24THRUST_300001_SM_1000_NS8cuda_cub4core6detail5shmemE+112];
	setp.lt.f32 	%p90, %f240, %f166;
	mov.f32 	%f241, %f240;
	mov.u64 	%rd304, %rd303;
	@%p90 bra 	$L__BB1_195;
	setp.lt.f32 	%p91, %f166, %f240;
	mov.f32 	%f241, %f166;
	mov.u64 	%rd304, %rd191;
	@%p91 bra 	$L__BB1_195;
	setp.lt.s64 	%p92, %rd303, %rd191;
	selp.f32 	%f241, %f240, %f166, %p92;
	min.s64 	%rd304, %rd303, %rd191;
$L__BB1_195:
	ld.shared.f32 	%f169, [_ZN6thrust24THRUST_300001_SM_1000_NS8cuda_cub4core6detail5shmemE+120];
	ld.shared.u64 	%rd194, [_ZN6thrust24THRUST_300001_SM_1000_NS8cuda_cub4core6detail5shmemE+128];
	setp.lt.f32 	%p93, %f241, %f169;
	mov.f32 	%f242, %f241;
	mov.u64 	%rd305, %rd304;
	@%p93 bra 	$L__BB1_198;
	setp.lt.f32 	%p94, %f169, %f241;
	mov.f32 	%f242, %f169;
	mov.u64 	%rd305, %rd194;
	@%p94 bra 	$L__BB1_198;
	setp.lt.s64 	%p95, %rd304, %rd194;
	selp.f32 	%f242, %f241, %f169, %p95;
	min.s64 	%rd305, %rd304, %rd194;
$L__BB1_198:
	mov.u32 	%r387, %tid.x;
	setp.ne.s32 	%p222, %r387, 0;
	@%p222 bra 	$L__BB1_200;
	ld.param.u64 	%rd234, [_ZN6thrust24THRUST_300001_SM_1000_NS8cuda_cub4core6detail13_kernel_agentINS1_8__reduce11ReduceAgentINS0_12zip_iteratorIN4cuda3std3__45tupleIJNS0_6detail15normal_iteratorINS0_10device_ptrIfEEEENS0_17counting_iteratorIlNS0_11use_defaultESI_SI_EEEEEEEPNSB_IJflEEESM_iNS1_9__extrema9arg_min_fIflNSA_4lessIfEEEEEEJSL_SN_iSS_EEEvDpT0__param_1];
	cvta.to.global.u64 	%rd233, %rd234;
	st.global.f32 	[%rd233], %f242;
	st.global.u64 	[%rd233+8], %rd305;
$L__BB1_200:
	ret;

}
	// .globl	_ZN6thrust24THRUST_300001_SM_1000_NS8cuda_cub4core6detail13_kernel_agentINS1_8__reduce11ReduceAgentINS0_12zip_iteratorIN4cuda3std3__45tupleIJNS0_6detail15normal_iteratorINS0_10device_ptrIfEEEENS0_17counting_iteratorIlNS0_11use_defaultESI_SI_EEEEEEEPNSB_IJflEEESM_iNS1_9__extrema9arg_min_fIflNSA_4lessIfEEEEEEJSL_SN_iN3cub18CUB_300001_SM_100013GridEvenShareIiEENSV_9GridQueueIjEESS_EEEvDpT0_
.visible .entry _ZN6thrust24THRUST_300001_SM_1000_NS8cuda_cub4core6detail13_kernel_agentINS1_8__reduce11ReduceAgentINS0_12zip_iteratorIN4cuda3std3__45tupleIJNS0_6detail15normal_iteratorINS0_10device_ptrIfEEEENS0_17counting_iteratorIlNS0_11use_defaultESI_SI_EEEEEEEPNSB_IJflEEESM_iNS1_9__extrema9arg_min_fIflNSA_4lessIfEEEEEEJSL_SN_iN3cub18CUB_300001_SM_100013GridEvenShareIiEENSV_9GridQueueIjEESS_EEEvDpT0_(
	.param .align 8 .b8 _ZN6thrust24THRUST_300001_SM_1000_NS8cuda_cub4core6detail13_kernel_agentINS1_8__reduce11ReduceAgentINS0_12zip_iteratorIN4cuda3std3__45tupleIJNS0_6detail15normal_iteratorINS0_10device_ptrIfEEEENS0_17counting_iteratorIlNS0_11use_defaultESI_SI_EEEEEEEPNSB_IJflEEESM_iNS1_9__extrema9arg_min_fIflNSA_4lessIfEEEEEEJSL_SN_iN3cub18CUB_300001_SM_100013GridEvenShareIiEENSV_9GridQueueIjEESS_EEEvDpT0__param_0[16],
	.param .u64 .ptr .align 1 _ZN6thrust24THRUST_300001_SM_1000_NS8cuda_cub4core6detail13_kernel_agentINS1_8__reduce11ReduceAgentINS0_12zip_iteratorIN4cuda3std3__45tupleIJNS0_6detail15normal_iteratorINS0_10device_ptrIfEEEENS0_17counting_iteratorIlNS0_11use_defaultESI_SI_EEEEEEEPNSB_IJflEEESM_iNS1_9__extrema9arg_min_fIflNSA_4lessIfEEEEEEJSL_SN_iN3cub18CUB_300001_SM_100013GridEvenShareIiEENSV_9GridQueueIjEESS_EEEvDpT0__param_1,
	.param .u32 _ZN6thrust24THRUST_300001_SM_1000_NS8cuda_cub4core6detail13_kernel_agentINS1_8__reduce11ReduceAgentINS0_12zip_iteratorIN4cuda3std3__45tupleIJNS0_6detail15normal_iteratorINS0_10device_ptrIfEEEENS0_17counting_iteratorIlNS0_11use_defaultESI_SI_EEEEEEEPNSB_IJflEEESM_iNS1_9__extrema9arg_min_fIflNSA_4lessIfEEEEEEJSL_SN_iN3cub18CUB_300001_SM_100013GridEvenShareIiEENSV_9GridQueueIjEESS_EEEvDpT0__param_2,
	.param .align 4 .b8 _ZN6thrust24THRUST_300001_SM_1000_NS8cuda_cub4core6detail13_kernel_agentINS1_8__reduce11ReduceAgentINS0_12zip_iteratorIN4cuda3std3__45tupleIJNS0_6detail15normal_iteratorINS0_10device_ptrIfEEEENS0_17counting_iteratorIlNS0_11use_defaultESI_SI_EEEEEEEPNSB_IJflEEESM_iNS1_9__extrema9arg_min_fIflNSA_4lessIfEEEEEEJSL_SN_iN3cub18CUB_300001_SM_100013GridEvenShareIiEENSV_9GridQueueIjEESS_EEEvDpT0__param_3[40],
	.param .align 8 .b8 _ZN6thrust24THRUST_300001_SM_1000_NS8cuda_cub4core6detail13_kernel_agentINS1_8__reduce11ReduceAgentINS0_12zip_iteratorIN4cuda3std3__45tupleIJNS0_6detail15normal_iteratorINS0_10device_ptrIfEEEENS0_17counting_iteratorIlNS0_11use_defaultESI_SI_EEEEEEEPNSB_IJflEEESM_iNS1_9__extrema9arg_min_fIflNSA_4lessIfEEEEEEJSL_SN_iN3cub18CUB_300001_SM_100013GridEvenShareIiEENSV_9GridQueueIjEESS_EEEvDpT0__param_4[8],
	.param .align 1 .b8 _ZN6thrust24THRUST_300001_SM_1000_NS8cuda_cub4core6detail13_kernel_agentINS1_8__reduce11ReduceAgentINS0_12zip_iteratorIN4cuda3std3__45tupleIJNS0_6detail15normal_iteratorINS0_10device_ptrIfEEEENS0_17counting_iteratorIlNS0_11use_defaultESI_SI_EEEEEEEPNSB_IJflEEESM_iNS1_9__extrema9arg_min_fIflNSA_4lessIfEEEEEEJSL_SN_iN3cub18CUB_300001_SM_100013GridEvenShareIiEENSV_9GridQueueIjEESS_EEEvDpT0__param_5[1]
)
.maxntid 256
{
	.reg .pred 	%p<225>;
	.reg .b32 	%r<437>;
	.reg .b32 	%f<243>;
	.reg .b64 	%rd<287>;

	ld.param.u64 	%rd3, [_ZN6thrust24THRUST_300001_SM_1000_NS8cuda_cub4core6detail13_kernel_agentINS1_8__reduce11ReduceAgentINS0_12zip_iteratorIN4cuda3std3__45tupleIJNS0_6detail15normal_iteratorINS0_10device_ptrIfEEEENS0_17counting_iteratorIlNS0_11use_defaultESI_SI_EEEEEEEPNSB_IJflEEESM_iNS1_9__extrema9arg_min_fIflNSA_4lessIfEEEEEEJSL_SN_iN3cub18CUB_300001_SM_100013GridEvenShareIiEENSV_9GridQueueIjEESS_EEEvDpT0__param_0+8];
	ld.param.u64 	%rd184, [_ZN6thrust24THRUST_300001_SM_1000_NS8cuda_cub4core6detail13_kernel_agentINS1_8__reduce11ReduceAgentINS0_12zip_iteratorIN4cuda3std3__45tupleIJNS0_6detail15normal_iteratorINS0_10device_ptrIfEEEENS0_17counting_iteratorIlNS0_11use_defaultESI_SI_EEEEEEEPNSB_IJflEEESM_iNS1_9__extrema9arg_min_fIflNSA_4lessIfEEEEEEJSL_SN_iN3cub18CUB_300001_SM_100013GridEvenShareIiEENSV_9GridQueueIjEESS_EEEvDpT0__param_0];
	ld.param.u64 	%rd185, [_ZN6thrust24THRUST_300001_SM_1000_NS8cuda_cub4core6detail13_kernel_agentINS1_8__reduce11ReduceAgentINS0_12zip_iteratorIN4cuda3std3__45tupleIJNS0_6detail15normal_iteratorINS0_10device_ptrIfEEEENS0_17counting_iteratorIlNS0_11use_defaultESI_SI_EEEEEEEPNSB_IJflEEESM_iNS1_9__extrema9arg_min_fIflNSA_4lessIfEEEEEEJSL_SN_iN3cub18CUB_300001_SM_100013GridEvenShareIiEENSV_9GridQueueIjEESS_EEEvDpT0__param_4];
	ld.param.u32 	%r66, [_ZN6thrust24THRUST_300001_SM_1000_NS8cuda_cub4core6detail13_kernel_agentINS1_8__reduce11ReduceAgentINS0_12zip_iteratorIN4cuda3std3__45tupleIJNS0_6detail15normal_iteratorINS0_10device_ptrIfEEEENS0_17counting_iteratorIlNS0_11use_defaultESI_SI_EEEEEEEPNSB_IJflEEESM_iNS1_9__extrema9arg_min_fIflNSA_4lessIfEEEEEEJSL_SN_iN3cub18CUB_300001_SM_100013GridEvenShareIiEENSV_9GridQueueIjEESS_EEEvDpT0__param_2];
	cvta.to.global.u64 	%rd1, %rd185;
	cvta.to.global.u64 	%rd2, %rd184;
	mov.u32 	%r1, %ctaid.x;
	mul.lo.s32 	%r2, %r1, 1280;
	mov.u32 	%r67, %nctaid.x;
	mul.lo.s32 	%r3, %r67, 1280;
	add.s32 	%r68, %r2, 1280;
	setp.le.s32 	%p1, %r68, %r66;
	@%p1 bra 	$L__BB2_111;
	sub.s32 	%r4, %r66, %r2;
	mov.u32 	%r5, %tid.x;
	setp.ge.s32 	%p98, %r5, %r4;
	mov.f32 	%f188, 0f00000000;
	mov.b64 	%rd232, 0;
	mov.u32 	%r420, %r5;
	@%p98 bra 	$L__BB2_3;
	add.s32 	%r190, %r2, %r5;
	cvt.s64.s32 	%rd207, %r190;
	mul.wide.s32 	%rd208, %r190, 4;
	add.s64 	%rd209, %rd2, %rd208;
	add.s64 	%rd232, %rd3, %rd207;
	ld.global.f32 	%f188, [%rd209];
	add.s32 	%r420, %r5, 256;
$L__BB2_3:
	setp.ge.s32 	%p99, %r420, %r4;
	@%p99 bra 	$L__BB2_25;
	not.b32 	%r191, %r420;
	add.s32 	%r192, %r66, %r191;
	sub.s32 	%r8, %r192, %r2;
	and.b32  	%r193, %r8, 768;
	setp.eq.s32 	%p100, %r193, 768;
	@%p100 bra 	$L__BB2_10;
	add.s32 	%r418, %r420, %r2;
	shr.u32 	%r194, %r8, 8;
	add.s32 	%r195, %r194, 1;
	and.b32  	%r196, %r195, 3;
	neg.s32 	%r417, %r196;
$L__BB2_6:
	.pragma "nounroll";
	mov.u64 	%rd6, %rd232;
	mov.f32 	%f3, %f188;
	cvt.s64.s32 	%rd211, %r418;
	add.s64 	%rd7, %rd3, %rd211;
	mul.wide.s32 	%rd212, %r418, 4;
	add.s64 	%rd213, %rd2, %rd212;
	ld.global.f32 	%f4, [%rd213];
	setp.lt.f32 	%p101, %f3, %f4;
	@%p101 bra 	$L__BB2_9;
	setp.lt.f32 	%p102, %f4, %f3;
	mov.u64 	%rd232, %rd7;
	mov.f32 	%f188, %f4;
	@%p102 bra 	$L__BB2_9;
	setp.lt.s64 	%p103, %rd6, %rd7;
	min.s64 	%rd232, %rd6, %rd7;
	selp.f32 	%f188, %f3, %f4, %p103;
$L__BB2_9:
	add.s32 	%r420, %r420, 256;
	add.s32 	%r418, %r418, 256;
	add.s32 	%r417, %r417, 1;
	setp.ne.s32 	%p104, %r417, 0;
	@%p104 bra 	$L__BB2_6;
$L__BB2_10:
	setp.lt.u32 	%p105, %r8, 768;
	@%p105 bra 	$L__BB2_25;
	add.s32 	%r421, %r420, %r2;
	add.s32 	%r424, %r421, 256;
	add.s32 	%r423, %r421, 512;
	add.s32 	%r422, %r421, 768;
	add.s64 	%rd12, %rd2, 2048;
$L__BB2_12:
	cvt.s64.s32 	%rd214, %r424;
	add.s64 	%rd14, %rd3, %rd214;
	cvt.s64.s32 	%rd215, %r423;
	add.s64 	%rd15, %rd3, %rd215;
	cvt.s64.s32 	%rd216, %r422;
	add.s64 	%rd16, %rd3, %rd216;
	cvt.s64.s32 	%rd217, %r421;
	mul.wide.s32 	%rd218, %r421, 4;
	add.s64 	%rd17, %rd12, %rd218;
	add.s64 	%rd18, %rd3, %rd217;
	ld.global.f32 	%f10, [%rd17+-2048];
	setp.lt.f32 	%p106, %f188, %f10;
	mov.u64 	%rd229, %rd232;
	mov.f32 	%f185, %f188;
	@%p106 bra 	$L__BB2_15;
	setp.lt.f32 	%p107, %f10, %f188;
	mov.u64 	%rd229, %rd18;
	mov.f32 	%f185, %f10;
	@%p107 bra 	$L__BB2_15;
	setp.lt.s64 	%p108, %rd232, %rd18;
	min.s64 	%rd229, %rd232, %rd18;
	selp.f32 	%f185, %f188, %f10, %p108;
$L__BB2_15:
	ld.global.f32 	%f13, [%rd17+-1024];
	setp.lt.f32 	%p109, %f185, %f13;
	mov.u64 	%rd230, %rd229;
	mov.f32 	%f186, %f185;
	@%p109 bra 	$L__BB2_18;
	setp.lt.f32 	%p110, %f13, %f185;
	mov.u64 	%rd230, %rd14;
	mov.f32 	%f186, %f13;
	@%p110 bra 	$L__BB2_18;
	setp.lt.s64 	%p111, %rd229, %rd14;
	min.s64 	%rd230, %rd229, %rd14;
	selp.f32 	%f186, %f185, %f13, %p111;
$L__BB2_18:
	ld.global.f32 	%f16, [%rd17];
	setp.lt.f32 	%p112, %f186, %f16;
	mov.u64 	%rd231, %rd230;
	mov.f32 	%f187, %f186;
	@%p112 bra 	$L__BB2_21;
	setp.lt.f32 	%p113, %f16, %f186;
	mov.u64 	%rd231, %rd15;
	mov.f32 	%f187, %f16;
	@%p113 bra 	$L__BB2_21;
	setp.lt.s64 	%p114, %rd230, %rd15;
	min.s64 	%rd231, %rd230, %rd15;
	selp.f32 	%f187, %f186, %f16, %p114;
$L__BB2_21:
	ld.global.f32 	%f19, [%rd17+1024];
	setp.lt.f32 	%p115, %f187, %f19;
	mov.u64 	%rd232, %rd231;
	mov.f32 	%f188, %f187;
	@%p115 bra 	$L__BB2_24;
	setp.lt.f32 	%p116, %f19, %f187;
	mov.u64 	%rd232, %rd16;
	mov.f32 	%f188, %f19;
	@%p116 bra 	$L__BB2_24;
	setp.lt.s64 	%p117, %rd231, %rd16;
	min.s64 	%rd232, %rd231, %rd16;
	selp.f32 	%f188, %f187, %f19, %p117;
$L__BB2_24:
	add.s32 	%r420, %r420, 1024;
	add.s32 	%r424, %r424, 1024;
	add.s32 	%r423, %r423, 1024;
	add.s32 	%r422, %r422, 1024;
	add.s32 	%r421, %r421, 1024;
	setp.lt.s32 	%p118, %r420, %r4;
	@%p118 bra 	$L__BB2_12;
$L__BB2_25:
	setp.lt.s32 	%p119, %r4, 256;
	@%p119 bra 	$L__BB2_65;
	// begin inline asm
	mov.u32 %r310, %laneid;
	// end inline asm
	mov.b32 	%r312, %f188;
	mov.b32 	%r328, 1;
	mov.b32 	%r329, 31;
	mov.b32 	%r330, -1;
	// begin inline asm
	shfl.sync.down.b32 %r311, %r312, %r328, %r329, %r330;
	// end inline asm
	mov.b32 	%f23, %r311;
	// begin inline asm
	shfl.sync.down.b32 %r316, %r317, %r328, %r329, %r330;
	// end inline asm
	mov.b64 	{%r322, %r327}, %rd232;
	// begin inline asm
	shfl.sync.down.b32 %r321, %r322, %r328, %r329, %r330;
	// end inline asm
	// begin inline asm
	shfl.sync.down.b32 %r326, %r327, %r328, %r329, %r330;
	// end inline asm
	mov.b64 	%rd28, {%r321, %r326};
	setp.gt.s32 	%p176, %r310, 30;
	setp.lt.f32 	%p177, %f188, %f23;
	or.pred  	%p178, %p176, %p177;
	mov.u64 	%rd234, %rd232;
	mov.f32 	%f190, %f188;
	@%p178 bra 	$L__BB2_29;
	setp.gt.f32 	%p179, %f188, %f23;
	mov.u64 	%rd234, %rd28;
	mov.f32 	%f190, %f23;
	@%p179 bra 	$L__BB2_29;
	setp.lt.s64 	%p180, %rd232, %rd28;
	min.s64 	%rd234, %rd232, %rd28;
	selp.f32 	%f190, %f188, %f23, %p180;
$L__BB2_29:
	mov.b32 	%r332, %f190;
	mov.b32 	%r348, 2;
	mov.b32 	%r349, 31;
	mov.b32 	%r350, -1;
	// begin inline asm
	shfl.sync.down.b32 %r331, %r332, %r348, %r349, %r350;
	// end inline asm
	mov.b32 	%f26, %r331;
	// begin inline asm
	shfl.sync.down.b32 %r336, %r337, %r348, %r349, %r350;
	// end inline asm
	mov.b64 	{%r342, %r347}, %rd234;
	// begin inline asm
	shfl.sync.down.b32 %r341, %r342, %r348, %r349, %r350;
	// end inline asm
	// begin inline asm
	shfl.sync.down.b32 %r346, %r347, %r348, %r349, %r350;
	// end inline asm
	mov.b64 	%rd31, {%r341, %r346};
	setp.gt.s32 	%p181, %r310, 29;
	setp.lt.f32 	%p182, %f190, %f26;
	or.pred  	%p183, %p181, %p182;
	mov.u64 	%rd235, %rd234;
	mov.f32 	%f191, %f190;
	@%p183 bra 	$L__BB2_32;
	setp.gt.f32 	%p184, %f190, %f26;
	mov.u64 	%rd235, %rd31;
	mov.f32 	%f191, %f26;
	@%p184 bra 	$L__BB2_32;
	setp.lt.s64 	%p185, %rd234, %rd31;
	min.s64 	%rd235, %rd234, %rd31;
	selp.f32 	%f191, %f190, %f26, %p185;
$L__BB2_32:
	mov.b32 	%r352, %f191;
	mov.b32 	%r368, 4;
	mov.b32 	%r369, 31;
	mov.b32 	%r370, -1;
	// begin inline asm
	shfl.sync.down.b32 %r351, %r352, %r368, %r369, %r370;
	// end inline asm
	mov.b32 	%f29, %r351;
	// begin inline asm
	shfl.sync.down.b32 %r356, %r357, %r368, %r369, %r370;
	// end inline asm
	mov.b64 	{%r362, %r367}, %rd235;
	// begin inline asm
	shfl.sync.down.b32 %r361, %r362, %r368, %r369, %r370;
	// end inline asm
	// begin inline asm
	shfl.sync.down.b32 %r366, %r367, %r368, %r369, %r370;
	// end inline asm
	mov.b64 	%rd34, {%r361, %r366};
	setp.gt.s32 	%p186, %r310, 27;
	setp.lt.f32 	%p187, %f191, %f29;
	or.pred  	%p188, %p186, %p187;
	mov.u64 	%rd236, %rd235;
	mov.f32 	%f192, %f191;
	@%p188 bra 	$L__BB2_35;
	setp.gt.f32 	%p189, %f191, %f29;
	mov.u64 	%rd236, %rd34;
	mov.f32 	%f192, %f29;
	@%p189 bra 	$L__BB2_35;
	setp.lt.s64 	%p190, %rd235, %rd34;
	min.s64 	%rd236, %rd235, %rd34;
	selp.f32 	%f192, %f191, %f29, %p190;
$L__BB2_35:
	mov.b32 	%r372, %f192;
	mov.b32 	%r388, 8;
	mov.b32 	%r389, 31;
	mov.b32 	%r390, -1;
	// begin inline asm
	shfl.sync.down.b32 %r371, %r372, %r388, %r389, %r390;
	// end inline asm
	mov.b32 	%f32, %r371;
	// begin inline asm
	shfl.sync.down.b32 %r376, %r377, %r388, %r389, %r390;
	// end inline asm
	mov.b64 	{%r382, %r387}, %rd236;
	// begin inline asm
	shfl.sync.down.b32 %r381, %r382, %r388, %r389, %r390;
	// end inline asm
	// begin inline asm
	shfl.sync.down.b32 %r386, %r387, %r388, %r389, %r390;
	// end inline asm
	mov.b64 	%rd37, {%r381, %r386};
	setp.gt.s32 	%p191, %r310, 23;
	setp.lt.f32 	%p192, %f192, %f32;
	or.pred  	%p193, %p191, %p192;
	mov.u64 	%rd237, %rd236;
	mov.f32 	%f193, %f192;
	@%p193 bra 	$L__BB2_38;
	setp.gt.f32 	%p194, %f192, %f32;
	mov.u64 	%rd237, %rd37;
	mov.f32 	%f193, %f32;
	@%p194 bra 	$L__BB2_38;
	setp.lt.s64 	%p195, %rd236, %rd37;
	min.s64 	%rd237, %rd236, %rd37;
	selp.f32 	%f193, %f192, %f32, %p195;
$L__BB2_38:
	mov.b32 	%r392, %f193;
	mov.b32 	%r408, 16;
	mov.b32 	%r409, 31;
	mov.b32 	%r410, -1;
	// begin inline asm
	shfl.sync.down.b32 %r391, %r392, %r408, %r409, %r410;
	// end inline asm
	mov.b32 	%f35, %r391;
	// begin inline asm
	shfl.sync.down.b32 %r396, %r397, %r408, %r409, %r410;
	// end inline asm
	mov.b64 	{%r402, %r407}, %rd237;
	// begin inline asm
	shfl.sync.down.b32 %r401, %r402, %r408, %r409, %r410;
	// end inline asm
	// begin inline asm
	shfl.sync.down.b32 %r406, %r407, %r408, %r409, %r410;
	// end inline asm
	mov.b64 	%rd40, {%r401, %r406};
	setp.gt.s32 	%p196, %r310, 15;
	setp.lt.f32 	%p197, %f193, %f35;
	or.pred  	%p198, %p196, %p197;
	mov.u64 	%rd286, %rd237;
	mov.f32 	%f242, %f193;
	@%p198 bra 	$L__BB2_41;
	setp.gt.f32 	%p199, %f193, %f35;
	mov.u64 	%rd286, %rd40;
	mov.f32 	%f242, %f35;
	@%p199 bra 	$L__BB2_41;
	setp.lt.s64 	%p200, %rd237, %rd40;
	min.s64 	%rd286, %rd237, %rd40;
	selp.f32 	%f242, %f193, %f35, %p200;
$L__BB2_41:
	setp.ne.s32 	%p201, %r310, 0;
	@%p201 bra 	$L__BB2_43;
	shr.u32 	%r411, %r5, 1;
	and.b32  	%r412, %r411, 496;
	mov.u32 	%r413, _ZN6thrust24THRUST_300001_SM_1000_NS8cuda_cub4core6detail5shmemE;
	add.s32 	%r414, %r413, %r412;
	st.shared.f32 	[%r414+8], %f242;
	st.shared.u64 	[%r414+16], %rd286;
$L__BB2_43:
	bar.sync 	0;
	setp.ne.s32 	%p202, %r5, 0;
	@%p202 bra 	$L__BB2_201;
	ld.shared.f32 	%f38, [_ZN6thrust24THRUST_300001_SM_1000_NS8cuda_cub4core6detail5shmemE+24];
	ld.shared.u64 	%rd43, [_ZN6thrust24THRUST_300001_SM_1000_NS8cuda_cub4core6detail5shmemE+32];
	setp.lt.f32 	%p203, %f242, %f38;
	mov.u64 	%rd239, %rd286;
	mov.f32 	%f195, %f242;
	@%p203 bra 	$L__BB2_47;
	setp.lt.f32 	%p204, %f38, %f242;
	mov.u64 	%rd239, %rd43;
	mov.f32 	%f195, %f38;
	@%p204 bra 	$L__BB2_47;
	setp.lt.s64 	%p205, %rd286, %rd43;
	min.s64 	%rd239, %rd286, %rd43;
	selp.f32 	%f195, %f242, %f38, %p205;
$L__BB2_47:
	ld.shared.f32 	%f41, [_ZN6thrust24THRUST_300001_SM_1000_NS8cuda_cub4core6detail5shmemE+40];
	ld.shared.u64 	%rd46, [_ZN6thrust24THRUST_300001_SM_1000_NS8cuda_cub4core6detail5shmemE+48];
	setp.lt.f32 	%p206, %f195, %f41;
	mov.u64 	%rd240, %rd239;
	mov.f32 	%f196, %f195;
	@%p206 bra 	$L__BB2_50;
	setp.lt.f32 	%p207, %f41, %f195;
	mov.u64 	%rd240, %rd46;
	mov.f32 	%f196, %f41;
	@%p207 bra 	$L__BB2_50;
	setp.lt.s64 	%p208, %rd239, %rd46;
	min.s64 	%rd240, %rd239, %rd46;
	selp.f32 	%f196, %f195, %f41, %p208;
$L__BB2_50:
	ld.shared.f32 	%f44, [_ZN6thrust24THRUST_300001_SM_1000_NS8cuda_cub4core6detail5shmemE+56];
	ld.shared.u64 	%rd49, [_ZN6thrust24THRUST_300001_SM_1000_NS8cuda_cub4core6detail5shmemE+64];
	setp.lt.f32 	%p209, %f196, %f44;
	mov.u64 	%rd241, %rd240;
	mov.f32 	%f197, %f196;
	@%p209 bra 	$L__BB2_53;
	setp.lt.f32 	%p210, %f44, %f196;
	mov.u64 	%rd241, %rd49;
	mov.f32 	%f197, %f44;
	@%p210 bra 	$L__BB2_53;
	setp.lt.s64 	%p211, %rd240, %rd49;
	min.s64 	%rd241, %rd240, %rd49;
	selp.f32 	%f197, %f196, %f44, %p211;
$L__BB2_53:
	ld.shared.f32 	%f47, [_ZN6thrust24THRUST_300001_SM_1000_NS8cuda_cub4core6detail5shmemE+72];
	ld.shared.u64 	%rd52, [_ZN6thrust24THRUST_300001_SM_1000_NS8cuda_cub4core6detail5shmemE+80];
	setp.lt.f32 	%p212, %f197, %f47;
	mov.u64 	%rd242, %rd241;
	mov.f32 	%f198, %f197;
	@%p212 bra 	$L__BB2_56;
	setp.lt.f32 	%p213, %f47, %f197;
	mov.u64 	%rd242, %rd52;
	mov.f32 	%f198, %f47;
	@%p213 bra 	$L__BB2_56;
	setp.lt.s64 	%p214, %rd241, %rd52;
	min.s64 	%rd242, %rd241, %rd52;
	selp.f32 	%f198, %f197, %f47, %p214;
$L__BB2_56:
	ld.shared.f32 	%f50, [_ZN6thrust24THRUST_300001_SM_1000_NS8cuda_cub4core6detail5shmemE+88];
	ld.shared.u64 	%rd55, [_ZN6thrust24THRUST_300001_SM_1000_NS8cuda_cub4core6detail5shmemE+96];
	setp.lt.f32 	%p215, %f198, %f50;
	mov.f32 	%f199, %f198;
	mov.u64 	%rd243, %rd242;
	@%p215 bra 	$L__BB2_59;
	setp.lt.f32 	%p216, %f50, %f198;
	mov.f32 	%f199, %f50;
	mov.u64 	%rd243, %rd55;
	@%p216 bra 	$L__BB2_59;
	setp.lt.s64 	%p217, %rd242, %rd55;
	selp.f32 	%f199, %f198, %f50, %p217;
	min.s64 	%rd243, %rd242, %rd55;
$L__BB2_59:
	ld.shared.f32 	%f53, [_ZN6thrust24THRUST_300001_SM_1000_NS8cuda_cub4core6detail5shmemE+104];
	ld.shared.u64 	%rd58, [_ZN6thrust24THRUST_300001_SM_1000_NS8cuda_cub4core6detail5shmemE+112];
	setp.lt.f32 	%p218, %f199, %f53;
	mov.f32 	%f200, %f199;
	mov.u64 	%rd244, %rd243;
	@%p218 bra 	$L__BB2_62;
	setp.lt.f32 	%p219, %f53, %f199;
	mov.f32 	%f200, %f53;
	mov.u64 	%rd244, %rd58;
	@%p219 bra 	$L__BB2_62;
	setp.lt.s64 	%p220, %rd243, %rd58;
	selp.f32 	%f200, %f199, %f53, %p220;
	min.s64 	%rd244, %rd243, %rd58;
$L__BB2_62:
	ld.shared.f32 	%f56, [_ZN6thrust24THRUST_300001_SM_1000_NS8cuda_cub4core6detail5shmemE+120];
	ld.shared.u64 	%rd61, [_ZN6thrust24THRUST_300001_SM_1000_NS8cuda_cub4core6detail5shmemE+128];
	setp.lt.f32 	%p221, %f200, %f56;
	mov.f32 	%f242, %f200;
	mov.u64 	%rd286, %rd244;
	@%p221 bra 	$L__BB2_201;
	setp.lt.f32 	%p222, %f56, %f200;
	mov.f32 	%f242, %f56;
	mov.u64 	%rd286, %rd61;
	@%p222 bra 	$L__BB2_201;
	setp.lt.s64 	%p223, %rd244, %rd61;
	selp.f32 	%f242, %f200, %f56, %p223;
	min.s64 	%rd286, %rd244, %rd61;
	bra.uni 	$L__BB2_201;
$L__BB2_65:
	// begin inline asm
	mov.u32 %r197, %laneid;
	// end inline asm
	and.b32  	%r218, %r5, 992;
	add.s32 	%r219, %r218, 32;
	setp.gt.s32 	%p120, %r219, %r4;
	not.b32 	%r220, %r218;
	add.s32 	%r221, %r4, %r220;
	selp.b32 	%r216, %r221, 31, %p120;
	mov.b32 	%r199, %f188;
	mov.b32 	%r215, 1;
	mov.b32 	%r217, -1;
	// begin inline asm
	shfl.sync.down.b32 %r198, %r199, %r215, %r216, %r217;
	// end inline asm
	mov.b32 	%f58, %r198;
	// begin inline asm
	shfl.sync.down.b32 %r203, %r204, %r215, %r216, %r217;
	// end inline asm
	mov.b64 	{%r209, %r214}, %rd232;
	// begin inline asm
	shfl.sync.down.b32 %r208, %r209, %r215, %r216, %r217;
	// end inline asm
	// begin inline asm
	shfl.sync.down.b32 %r213, %r214, %r215, %r216, %r217;
	// end inline asm
	mov.b64 	%rd63, {%r208, %r213};
	setp.ge.s32 	%p121, %r197, %r216;
	setp.lt.f32 	%p122, %f188, %f58;
	or.pred  	%p123, %p121, %p122;
	mov.f32 	%f201, %f188;
	mov.u64 	%rd245, %rd232;
	@%p123 bra 	$L__BB2_68;
	setp.gt.f32 	%p124, %f188, %f58;
	mov.f32 	%f201, %f58;
	mov.u64 	%rd245, %rd63;
	@%p124 bra 	$L__BB2_68;
	setp.lt.s64 	%p125, %rd232, %rd63;
	selp.f32 	%f201, %f188, %f58, %p125;
	min.s64 	%rd245, %rd232, %rd63;
$L__BB2_68:
	mov.b32 	%r223, %f201;
	mov.b32 	%r239, 2;
	mov.b32 	%r241, -1;
	// begin inline asm
	shfl.sync.down.b32 %r222, %r223, %r239, %r216, %r241;
	// end inline asm
	mov.b32 	%f61, %r222;
	// begin inline asm
	shfl.sync.down.b32 %r227, %r228, %r239, %r216, %r241;
	// end inline asm
	mov.b64 	{%r233, %r238}, %rd245;
	// begin inline asm
	shfl.sync.down.b32 %r232, %r233, %r239, %r216, %r241;
	// end inline asm
	// begin inline asm
	shfl.sync.down.b32 %r237, %r238, %r239, %r216, %r241;
	// end inline asm
	mov.b64 	%rd66, {%r232, %r237};
	add.s32 	%r242, %r197, 2;
	setp.gt.s32 	%p126, %r242, %r216;
	setp.lt.f32 	%p127, %f201, %f61;
	or.pred  	%p128, %p126, %p127;
	mov.f32 	%f202, %f201;
	mov.u64 	%rd246, %rd245;
	@%p128 bra 	$L__BB2_71;
	setp.gt.f32 	%p129, %f201, %f61;
	mov.f32 	%f202, %f61;
	mov.u64 	%rd246, %rd66;
	@%p129 bra 	$L__BB2_71;
	setp.lt.s64 	%p130, %rd245, %rd66;
	selp.f32 	%f202, %f201, %f61, %p130;
	min.s64 	%rd246, %rd245, %rd66;
$L__BB2_71:
	mov.b32 	%r244, %f202;
	mov.b32 	%r260, 4;
	mov.b32 	%r262, -1;
	// begin inline asm
	shfl.sync.down.b32 %r243, %r244, %r260, %r216, %r262;
	// end inline asm
	mov.b32 	%f64, %r243;
	// begin inline asm
	shfl.sync.down.b32 %r248, %r249, %r260, %r216, %r262;
	// end inline asm
	mov.b64 	{%r254, %r259}, %rd246;
	// begin inline asm
	shfl.sync.down.b32 %r253, %r254, %r260, %r216, %r262;
	// end inline asm
	// begin inline asm
	shfl.sync.down.b32 %r258, %r259, %r260, %r216, %r262;
	// end inline asm
	mov.b64 	%rd69, {%r253, %r258};
	add.s32 	%r263, %r197, 4;
	setp.gt.s32 	%p131, %r263, %r216;
	setp.lt.f32 	%p132, %f202, %f64;
	or.pred  	%p133, %p131, %p132;
	mov.f32 	%f203, %f202;
	mov.u64 	%rd247, %rd246;
	@%p133 bra 	$L__BB2_74;
	setp.gt.f32 	%p134, %f202, %f64;
	mov.f32 	%f203, %f64;
	mov.u64 	%rd247, %rd69;
	@%p134 bra 	$L__BB2_74;
	setp.lt.s64 	%p135, %rd246, %rd69;
	selp.f32 	%f203, %f202, %f64, %p135;
	min.s64 	%rd247, %rd246, %rd69;
$L__BB2_74:
	mov.b32 	%r265, %f203;
	mov.b32 	%r281, 8;
	mov.b32 	%r283, -1;
	// begin inline asm
	shfl.sync.down.b32 %r264, %r265, %r281, %r216, %r283;
	// end inline asm
	mov.b32 	%f67, %r264;
	// begin inline asm
	shfl.sync.down.b32 %r269, %r270, %r281, %r216, %r283;
	// end inline asm
	mov.b64 	{%r275, %r280}, %rd247;
	// begin inline asm
	shfl.sync.down.b32 %r274, %r275, %r281, %r216, %r283;
	// end inline asm
	// begin inline asm
	shfl.sync.down.b32 %r279, %r280, %r281, %r216, %r283;
	// end inline asm
	mov.b64 	%rd72, {%r274, %r279};
	add.s32 	%r284, %r197, 8;
	setp.gt.s32 	%p136, %r284, %r216;
	setp.lt.f32 	%p137, %f203, %f67;
	or.pred  	%p138, %p136, %p137;
	mov.f32 	%f204, %f203;
	mov.u64 	%rd248, %rd247;
	@%p138 bra 	$L__BB2_77;
	setp.gt.f32 	%p139, %f203, %f67;
	mov.f32 	%f204, %f67;
	mov.u64 	%rd248, %rd72;
	@%p139 bra 	$L__BB2_77;
	setp.lt.s64 	%p140, %rd247, %rd72;
	selp.f32 	%f204, %f203, %f67, %p140;
	min.s64 	%rd248, %rd247, %rd72;
$L__BB2_77:
	mov.b32 	%r286, %f204;
	mov.b32 	%r302, 16;
	mov.b32 	%r304, -1;
	// begin inline asm
	shfl.sync.down.b32 %r285, %r286, %r302, %r216, %r304;
	// end inline asm
	mov.b32 	%f70, %r285;
	// begin inline asm
	shfl.sync.down.b32 %r290, %r291, %r302, %r216, %r304;
	// end inline asm
	mov.b64 	{%r296, %r301}, %rd248;
	// begin inline asm
	shfl.sync.down.b32 %r295, %r296, %r302, %r216, %r304;
	// end inline asm
	// begin inline asm
	shfl.sync.down.b32 %r300, %r301, %r302, %r216, %r304;
	// end inline asm
	mov.b64 	%rd75, {%r295, %r300};
	add.s32 	%r305, %r197, 16;
	setp.gt.s32 	%p141, %r305, %r216;
	setp.lt.f32 	%p142, %f204, %f70;
	or.pred  	%p143, %p141, %p142;
	mov.f32 	%f242, %f204;
	mov.u64 	%rd286, %rd248;
	@%p143 bra 	$L__BB2_80;
	setp.gt.f32 	%p144, %f204, %f70;
	mov.f32 	%f242, %f70;
	mov.u64 	%rd286, %rd75;
	@%p144 bra 	$L__BB2_80;
	setp.lt.s64 	%p145, %rd248, %rd75;
	selp.f32 	%f242, %f204, %f70, %p145;
	min.s64 	%rd286, %rd248, %rd75;
$L__BB2_80:
	setp.ne.s32 	%p146, %r197, 0;
	@%p146 bra 	$L__BB2_82;
	shr.u32 	%r306, %r5, 1;
	and.b32  	%r307, %r306, 496;
	mov.u32 	%r308, _ZN6thrust24THRUST_300001_SM_1000_NS8cuda_cub4core6detail5shmemE;
	add.s32 	%r309, %r308, %r307;
	st.shared.f32 	[%r309+8], %f242;
	st.shared.u64 	[%r309+16], %rd286;
$L__BB2_82:
	bar.sync 	0;
	setp.ne.s32 	%p147, %r5, 0;
	@%p147 bra 	$L__BB2_201;
	setp.lt.s32 	%p148, %r4, 33;
	mov.f32 	%f206, %f242;
	mov.u64 	%rd250, %rd286;
	@%p148 bra 	$L__BB2_87;
	ld.shared.f32 	%f73, [_ZN6thrust24THRUST_300001_SM_1000_NS8cuda_cub4core6detail5shmemE+24];
	ld.shared.u64 	%rd78, [_ZN6thrust24THRUST_300001_SM_1000_NS8cuda_cub4core6detail5shmemE+32];
	setp.lt.f32 	%p149, %f242, %f73;
	mov.f32 	%f206, %f242;
	mov.u64 	%rd250, %rd286;
	@%p149 bra 	$L__BB2_87;
	setp.lt.f32 	%p150, %f73, %f242;
	mov.f32 	%f206, %f73;
	mov.u64 	%rd250, %rd78;
	@%p150 bra 	$L__BB2_87;
	setp.lt.s64 	%p151, %rd286, %rd78;
	selp.f32 	%f206, %f242, %f73, %p151;
	min.s64 	%rd250, %rd286, %rd78;
$L__BB2_87:
	setp.lt.s32 	%p152, %r4, 65;
	mov.f32 	%f207, %f206;
	mov.u64 	%rd251, %rd250;
	@%p152 bra 	$L__BB2_91;
	ld.shared.f32 	%f76, [_ZN6thrust24THRUST_300001_SM_1000_NS8cuda_cub4core6detail5shmemE+40];
	ld.shared.u64 	%rd81, [_ZN6thrust24THRUST_300001_SM_1000_NS8cuda_cub4core6detail5shmemE+48];
	setp.lt.f32 	%p153, %f206, %f76;
	mov.f32 	%f207, %f206;
	mov.u64 	%rd251, %rd250;
	@%p153 bra 	$L__BB2_91;
	setp.lt.f32 	%p154, %f76, %f206;
	mov.f32 	%f207, %f76;
	mov.u64 	%rd251, %rd81;
	@%p154 bra 	$L__BB2_91;
	setp.lt.s64 	%p155, %rd250, %rd81;
	selp.f32 	%f207, %f206, %f76, %p155;
	min.s64 	%rd251, %rd250, %rd81;
$L__BB2_91:
	setp.lt.s32 	%p156, %r4, 97;
	mov.f32 	%f208, %f207;
	mov.u64 	%rd252, %rd251;
	@%p156 bra 	$L__BB2_95;
	ld.shared.f32 	%f79, [_ZN6thrust24THRUST_300001_SM_1000_NS8cuda_cub4core6detail5shmemE+56];
	ld.shared.u64 	%rd84, [_ZN6thrust24THRUST_300001_SM_1000_NS8cuda_cub4core6detail5shmemE+64];
	setp.lt.f32 	%p157, %f207, %f79;
	mov.f32 	%f208, %f207;
	mov.u64 	%rd252, %rd251;
	@%p157 bra 	$L__BB2_95;
	setp.lt.f32 	%p158, %f79, %f207;
	mov.f32 	%f208, %f79;
	mov.u64 	%rd252, %rd84;
	@%p158 bra 	$L__BB2_95;
	setp.lt.s64 	%p159, %rd251, %rd84;
	selp.f32 	%f208, %f207, %f79, %p159;
	min.s64 	%rd252, %rd251, %rd84;
$L__BB2_95:
	setp.lt.s32 	%p160, %r4, 129;
	mov.f32 	%f209, %f208;
	mov.u64 	%rd253, %rd252;
	@%p160 bra 	$L__BB2_99;
	ld.shared.f32 	%f82, [_ZN6thrust24THRUST_300001_SM_1000_NS8cuda_cub4core6detail5shmemE+72];
	ld.shared.u64 	%rd87, [_ZN6thrust24THRUST_300001_SM_1000_NS8cuda_cub4core6detail5shmemE+80];
	setp.lt.f32 	%p161, %f208, %f82;
	mov.f32 	%f209, %f208;
	mov.u64 	%rd253, %rd252;
	@%p161 bra 	$L__BB2_99;
	setp.lt.f32 	%p162, %f82, %f208;
	mov.f32 	%f209, %f82;
	mov.u64 	%rd253, %rd87;
	@%p162 bra 	$L__BB2_99;
	setp.lt.s64 	%p163, %rd252, %rd87;
	selp.f32 	%f209, %f208, %f82, %p163;
	min.s64 	%rd253, %rd252, %rd87;
$L__BB2_99:
	setp.lt.s32 	%p164, %r4, 161;
	mov.f32 	%f210, %f209;
	mov.u64 	%rd254, %rd253;
	@%p164 bra 	$L__BB2_103;
	ld.shared.f32 	%f85, [_ZN6thrust24THRUST_300001_SM_1000_NS8cuda_cub4core6detail5shmemE+88];
	ld.shared.u64 	%rd90, [_ZN6thrust24THRUST_300001_SM_1000_NS8cuda_cub4core6detail5shmemE+96];
	setp.lt.f32 	%p165, %f209, %f85;
	mov.f32 	%f210, %f209;
	mov.u64 	%rd254, %rd253;
	@%p165 bra 	$L__BB2_103;
	setp.lt.f32 	%p166, %f85, %f209;
	mov.f32 	%f210, %f85;
	mov.u64 	%rd254, %rd90;
	@%p166 bra 	$L__BB2_103;
	setp.lt.s64 	%p167, %rd253, %rd90;
	selp.f32 	%f210, %f209, %f85, %p167;
	min.s64 	%rd254, %rd253, %rd90;
$L__BB2_103:
	setp.lt.s32 	%p168, %r4, 193;
	mov.f32 	%f211, %f210;
	mov.u64 	%rd255, %rd254;
	@%p168 bra 	$L__BB2_107;
	ld.shared.f32 	%f88, [_ZN6thrust24THRUST_300001_SM_1000_NS8cuda_cub4core6detail5shmemE+104];
	ld.shared.u64 	%rd93, [_ZN6thrust24THRUST_300001_SM_1000_NS8cuda_cub4core6detail5shmemE+112];
	setp.lt.f32 	%p169, %f210, %f88;
	mov.f32 	%f211, %f210;
	mov.u64 	%rd255, %rd254;
	@%p169 bra 	$L__BB2_107;
	setp.lt.f32 	%p170, %f88, %f210;
	mov.f32 	%f211, %f88;
	mov.u64 	%rd255, %rd93;
	@%p170 bra 	$L__BB2_107;
	setp.lt.s64 	%p171, %rd254, %rd93;
	selp.f32 	%f211, %f210, %f88, %p171;
	min.s64 	%rd255, %rd254, %rd93;
$L__BB2_107:
	setp.lt.s32 	%p172, %r4, 225;
	mov.f32 	%f242, %f211;
	mov.u64 	%rd286, %rd255;
	@%p172 bra 	$L__BB2_201;
	ld.shared.f32 	%f91, [_ZN6thrust24THRUST_300001_SM_1000_NS8cuda_cub4core6detail5shmemE+120];
	ld.shared.u64 	%rd96, [_ZN6thrust24THRUST_300001_SM_1000_NS8cuda_cub4core6detail5shmemE+128];
	setp.lt.f32 	%p173, %f211, %f91;
	mov.f32 	%f242, %f211;
	mov.u64 	%rd286, %rd255;
	@%p173 bra 	$L__BB2_201;
	setp.lt.f32 	%p174, %f91, %f211;
	mov.f32 	%f242, %f91;
	mov.u64 	%rd286, %rd96;
	@%p174 bra 	$L__BB2_201;
	setp.lt.s64 	%p175, %rd255, %rd96;
	selp.f32 	%f242, %f211, %f91, %p175;
	min.s64 	%rd286, %rd255, %rd96;
	bra.uni 	$L__BB2_201;
$L__BB2_111:
	mov.u32 	%r35, %tid.x;
	cvt.s64.s32 	%rd186, %r2;
	add.s64 	%rd98, %rd3, %rd186;
	cvt.u64.u32 	%rd99, %r35;
	add.s64 	%rd187, %rd99, %rd186;
	shl.b64 	%rd188, %rd187, 2;
	add.s64 	%rd189, %rd2, %rd188;
	ld.global.f32 	%f172, [%rd189];
	add.s32 	%r69, %r35, 256;
	cvt.u64.u32 	%rd190, %r69;
	ld.global.f32 	%f173, [%rd189+1024];
	add.s32 	%r70, %r35, 512;
	cvt.u64.u32 	%rd191, %r70;
	ld.global.f32 	%f174, [%rd189+2048];
	ld.global.f32 	%f93, [%rd189+3072];
	or.b32  	%r71, %r35, 1024;
	cvt.u64.u32 	%rd100, %r71;
	add.s64 	%rd101, %rd98, %rd100;
	ld.global.f32 	%f94, [%rd189+4096];
	setp.lt.f32 	%p2, %f173, %f172;
	selp.f32 	%f175, %f173, %f172, %p2;
	selp.b64 	%rd192, %rd190, %rd99, %p2;
	setp.lt.f32 	%p3, %f174, %f175;
	selp.f32 	%f95, %f174, %f175, %p3;
	selp.b64 	%rd102, %rd191, %rd192, %p3;
	setp.lt.f32 	%p4, %f95, %f93;
	mov.f32 	%f212, %f95;
	mov.u64 	%rd256, %rd102;
	@%p4 bra 	$L__BB2_114;
	add.s32 	%r72, %r35, 768;
	cvt.u64.u32 	%rd256, %r72;
	setp.lt.f32 	%p5, %f93, %f95;
	mov.f32 	%f212, %f93;
	@%p5 bra 	$L__BB2_114;
	mov.f32 	%f212, %f95;
	mov.u64 	%rd256, %rd102;
$L__BB2_114:
	add.s64 	%rd105, %rd98, %rd256;
	setp.lt.f32 	%p6, %f212, %f94;
	mov.f32 	%f230, %f212;
	mov.u64 	%rd274, %rd105;
	@%p6 bra 	$L__BB2_117;
	setp.lt.f32 	%p7, %f94, %f212;
	mov.f32 	%f230, %f94;
	mov.u64 	%rd274, %rd101;
	@%p7 bra 	$L__BB2_117;
	setp.lt.s64 	%p8, %rd256, %rd100;
	selp.f32 	%f230, %f212, %f94, %p8;
	selp.b64 	%rd274, %rd105, %rd101, %p8;
$L__BB2_117:
	setp.le.s32 	%p9, %r66, %r3;
	@%p9 bra 	$L__BB2_162;
	setp.ne.s32 	%p10, %r35, 0;
	@%p10 bra 	$L__BB2_120;
	atom.global.add.u32 	%r73, [%rd1+4], 1280;
	add.s32 	%r74, %r73, %r3;
	st.shared.u32 	[_ZN6thrust24THRUST_300001_SM_1000_NS8cuda_cub4core6detail5shmemE+152], %r74;
$L__BB2_120:
	bar.sync 	0;
	ld.shared.u32 	%r427, [_ZN6thrust24THRUST_300001_SM_1000_NS8cuda_cub4core6detail5shmemE+152];
	add.s32 	%r75, %r427, 1280;
	setp.gt.s32 	%p11, %r75, %r66;
	@%p11 bra 	$L__BB2_139;
$L__BB2_121:
	cvt.s64.s32 	%rd193, %r427;
	add.s64 	%rd194, %rd99, %rd193;
	shl.b64 	%rd195, %rd194, 2;
	add.s64 	%rd196, %rd2, %rd195;
	add.s64 	%rd109, %rd194, %rd3;
	ld.global.f32 	%f100, [%rd196];
	add.s64 	%rd110, %rd109, 256;
	ld.global.f32 	%f101, [%rd196+1024];
	add.s64 	%rd111, %rd109, 512;
	ld.global.f32 	%f102, [%rd196+2048];
	add.s64 	%rd112, %rd109, 768;
	ld.global.f32 	%f103, [%rd196+3072];
	add.s64 	%rd113, %rd109, 1024;
	ld.global.f32 	%f104, [%rd196+4096];
	setp.lt.f32 	%p12, %f230, %f100;
	mov.f32 	%f215, %f230;
	mov.u64 	%rd259, %rd274;
	@%p12 bra 	$L__BB2_124;
	setp.lt.f32 	%p13, %f100, %f230;
	mov.f32 	%f215, %f100;
	mov.u64 	%rd259, %rd109;
	@%p13 bra 	$L__BB2_124;
	setp.lt.s64 	%p14, %rd274, %rd109;
	selp.f32 	%f215, %f230, %f100, %p14;
	min.s64 	%rd259, %rd274, %rd109;
$L__BB2_124:
	setp.lt.f32 	%p15, %f215, %f101;
	mov.f32 	%f216, %f215;
	mov.u64 	%rd260, %rd259;
	@%p15 bra 	$L__BB2_127;
	setp.lt.f32 	%p16, %f101, %f215;
	mov.f32 	%f216, %f101;
	mov.u64 	%rd260, %rd110;
	@%p16 bra 	$L__BB2_127;
	setp.lt.s64 	%p17, %rd259, %rd110;
	selp.f32 	%f216, %f215, %f101, %p17;
	min.s64 	%rd260, %rd259, %rd110;
$L__BB2_127:
	setp.lt.f32 	%p18, %f216, %f102;
	mov.f32 	%f217, %f216;
	mov.u64 	%rd261, %rd260;
	@%p18 bra 	$L__BB2_130;
	setp.lt.f32 	%p19, %f102, %f216;
	mov.f32 	%f217, %f102;
	mov.u64 	%rd261, %rd111;
	@%p19 bra 	$L__BB2_130;
	setp.lt.s64 	%p20, %rd260, %rd111;
	selp.f32 	%f217, %f216, %f102, %p20;
	min.s64 	%rd261, %rd260, %rd111;
$L__BB2_130:
	setp.lt.f32 	%p21, %f217, %f103;
	mov.f32 	%f218, %f217;
	mov.u64 	%rd262, %rd261;
	@%p21 bra 	$L__BB2_133;
	setp.lt.f32 	%p22, %f103, %f217;
	mov.f32 	%f218, %f103;
	mov.u64 	%rd262, %rd112;
	@%p22 bra 	$L__BB2_133;
	setp.lt.s64 	%p23, %rd261, %rd112;
	selp.f32 	%f218, %f217, %f103, %p23;
	min.s64 	%rd262, %rd261, %rd112;
$L__BB2_133:
	setp.lt.f32 	%p24, %f218, %f104;
	mov.f32 	%f230, %f218;
	mov.u64 	%rd274, %rd262;
	@%p24 bra 	$L__BB2_136;
	setp.lt.f32 	%p25, %f104, %f218;
	mov.f32 	%f230, %f104;
	mov.u64 	%rd274, %rd113;
	@%p25 bra 	$L__BB2_136;
	setp.lt.s64 	%p26, %rd262, %rd113;
	selp.f32 	%f230, %f218, %f104, %p26;
	min.s64 	%rd274, %rd262, %rd113;
$L__BB2_136:
	setp.ne.s32 	%p27, %r35, 0;
	bar.sync 	0;
	@%p27 bra 	$L__BB2_138;
	atom.global.add.u32 	%r76, [%rd1+4], 1280;
	add.s32 	%r77, %r76, %r3;
	st.shared.u32 	[_ZN6thrust24THRUST_300001_SM_1000_NS8cuda_cub4core6detail5shmemE+152], %r77;
$L__BB2_138:
	bar.sync 	0;
	ld.shared.u32 	%r427, [_ZN6thrust24THRUST_300001_SM_1000_NS8cuda_cub4core6detail5shmemE+152];
	add.s32 	%r78, %r427, 1280;
	setp.le.s32 	%p28, %r78, %r66;
	@%p28 bra 	$L__BB2_121;
$L__BB2_139:
	setp.le.s32 	%p29, %r66, %r427;
	@%p29 bra 	$L__BB2_162;
	sub.s32 	%r40, %r66, %r427;
	setp.ge.s32 	%p30, %r35, %r40;
	@%p30 bra 	$L__BB2_162;
	not.b32 	%r79, %r35;
	add.s32 	%r80, %r66, %r79;
	sub.s32 	%r41, %r80, %r427;
	and.b32  	%r81, %r41, 768;
	setp.eq.s32 	%p31, %r81, 768;
	mov.u32 	%r431, %r35;
	@%p31 bra 	$L__BB2_147;
	add.s32 	%r429, %r35, %r427;
	shr.u32 	%r82, %r41, 8;
	add.s32 	%r83, %r82, 1;
	and.b32  	%r84, %r83, 3;
	neg.s32 	%r428, %r84;
	mov.u32 	%r431, %r35;
$L__BB2_143:
	.pragma "nounroll";
	mov.u64 	%rd125, %rd274;
	mov.f32 	%f116, %f230;
	cvt.s64.s32 	%rd198, %r429;
	add.s64 	%rd126, %rd3, %rd198;
	mul.wide.s32 	%rd199, %r429, 4;
	add.s64 	%rd200, %rd2, %rd199;
	ld.global.f32 	%f117, [%rd200];
	setp.lt.f32 	%p32, %f116, %f117;
	@%p32 bra 	$L__BB2_146;
	setp.lt.f32 	%p33, %f117, %f116;
	mov.f32 	%f230, %f117;
	mov.u64 	%rd274, %rd126;
	@%p33 bra 	$L__BB2_146;
	setp.lt.s64 	%p34, %rd125, %rd126;
	selp.f32 	%f230, %f116, %f117, %p34;
	min.s64 	%rd274, %rd125, %rd126;
$L__BB2_146:
	add.s32 	%r431, %r431, 256;
	add.s32 	%r429, %r429, 256;
	add.s32 	%r428, %r428, 1;
	setp.ne.s32 	%p35, %r428, 0;
	@%p35 bra 	$L__BB2_143;
$L__BB2_147:
	setp.lt.u32 	%p36, %r41, 768;
	@%p36 bra 	$L__BB2_162;
	add.s32 	%r432, %r431, %r427;
	add.s32 	%r435, %r432, 256;
	add.s32 	%r434, %r432, 512;
	add.s32 	%r433, %r432, 768;
	add.s64 	%rd131, %rd2, 2048;
$L__BB2_149:
	cvt.s64.s32 	%rd201, %r435;
	add.s64 	%rd133, %rd3, %rd201;
	cvt.s64.s32 	%rd202, %r434;
	add.s64 	%rd134, %rd3, %rd202;
	cvt.s64.s32 	%rd203, %r433;
	add.s64 	%rd135, %rd3, %rd203;
	cvt.s64.s32 	%rd204, %r432;
	mul.wide.s32 	%rd205, %r432, 4;
	add.s64 	%rd136, %rd131, %rd205;
	add.s64 	%rd137, %rd3, %rd204;
	ld.global.f32 	%f123, [%rd136+-2048];
	setp.lt.f32 	%p37, %f230, %f123;
	mov.f32 	%f226, %f230;
	mov.u64 	%rd270, %rd274;
	@%p37 bra 	$L__BB2_152;
	setp.lt.f32 	%p38, %f123, %f230;
	mov.f32 	%f226, %f123;
	mov.u64 	%rd270, %rd137;
	@%p38 bra 	$L__BB2_152;
	setp.lt.s64 	%p39, %rd274, %rd137;
	selp.f32 	%f226, %f230, %f123, %p39;
	min.s64 	%rd270, %rd274, %rd137;
$L__BB2_152:
	ld.global.f32 	%f126, [%rd136+-1024];
	setp.lt.f32 	%p40, %f226, %f126;
	mov.f32 	%f227, %f226;
	mov.u64 	%rd271, %rd270;
	@%p40 bra 	$L__BB2_155;
	setp.lt.f32 	%p41, %f126, %f226;
	mov.f32 	%f227, %f126;
	mov.u64 	%rd271, %rd133;
	@%p41 bra 	$L__BB2_155;
	setp.lt.s64 	%p42, %rd270, %rd133;
	selp.f32 	%f227, %f226, %f126, %p42;
	min.s64 	%rd271, %rd270, %rd133;
$L__BB2_155:
	ld.global.f32 	%f129, [%rd136];
	setp.lt.f32 	%p43, %f227, %f129;
	mov.f32 	%f228, %f227;
	mov.u64 	%rd272, %rd271;
	@%p43 bra 	$L__BB2_158;
	setp.lt.f32 	%p44, %f129, %f227;
	mov.f32 	%f228, %f129;
	mov.u64 	%rd272, %rd134;
	@%p44 bra 	$L__BB2_158;
	setp.lt.s64 	%p45, %rd271, %rd134;
	selp.f32 	%f228, %f227, %f129, %p45;
	min.s64 	%rd272, %rd271, %rd134;
$L__BB2_158:
	ld.global.f32 	%f132, [%rd136+1024];
	setp.lt.f32 	%p46, %f228, %f132;
	mov.f32 	%f230, %f228;
	mov.u64 	%rd274, %rd272;
	@%p46 bra 	$L__BB2_161;
	setp.lt.f32 	%p47, %f132, %f228;
	mov.f32 	%f230, %f132;
	mov.u64 	%rd274, %rd135;
	@%p47 bra 	$L__BB2_161;
	setp.lt.s64 	%p48, %rd272, %rd135;
	selp.f32 	%f230, %f228, %f132, %p48;
	min.s64 	%rd274, %rd272, %rd135;
$L__BB2_161:
	add.s32 	%r431, %r431, 1024;
	add.s32 	%r435, %r435, 1024;
	add.s32 	%r434, %r434, 1024;
	add.s32 	%r433, %r433, 1024;
	add.s32 	%r432, %r432, 1024;
	setp.lt.s32 	%p49, %r431, %r40;
	@%p49 bra 	$L__BB2_149;
$L__BB2_162:
	// begin inline asm
	mov.u32 %r85, %laneid;
	// end inline asm
	mov.b32 	%r87, %f230;
	mov.b32 	%r103, 1;
	mov.b32 	%r104, 31;
	mov.b32 	%r105, -1;
	// begin inline asm
	shfl.sync.down.b32 %r86, %r87, %r103, %r104, %r105;
	// end inline asm
	mov.b32 	%f136, %r86;
	// begin inline asm
	shfl.sync.down.b32 %r91, %r92, %r103, %r104, %r105;
	// end inline asm
	mov.b64 	{%r97, %r102}, %rd274;
	// begin inline asm
	shfl.sync.down.b32 %r96, %r97, %r103, %r104, %r105;
	// end inline asm
	// begin inline asm
	shfl.sync.down.b32 %r101, %r102, %r103, %r104, %r105;
	// end inline asm
	mov.b64 	%rd147, {%r96, %r101};
	setp.gt.s32 	%p50, %r85, 30;
	setp.lt.f32 	%p51, %f230, %f136;
	or.pred  	%p52, %p50, %p51;
	mov.f32 	%f231, %f230;
	mov.u64 	%rd275, %rd274;
	@%p52 bra 	$L__BB2_165;
	setp.gt.f32 	%p53, %f230, %f136;
	mov.f32 	%f231, %f136;
	mov.u64 	%rd275, %rd147;
	@%p53 bra 	$L__BB2_165;
	setp.lt.s64 	%p54, %rd274, %rd147;
	selp.f32 	%f231, %f230, %f136, %p54;
	min.s64 	%rd275, %rd274, %rd147;
$L__BB2_165:
	mov.b32 	%r107, %f231;
	mov.b32 	%r123, 2;
	mov.b32 	%r124, 31;
	mov.b32 	%r125, -1;
	// begin inline asm
	shfl.sync.down.b32 %r106, %r107, %r123, %r124, %r125;
	// end inline asm
	mov.b32 	%f139, %r106;
	// begin inline asm
	shfl.sync.down.b32 %r111, %r112, %r123, %r124, %r125;
	// end inline asm
	mov.b64 	{%r117, %r122}, %rd275;
	// begin inline asm
	shfl.sync.down.b32 %r116, %r117, %r123, %r124, %r125;
	// end inline asm
	// begin inline asm
	shfl.sync.down.b32 %r121, %r122, %r123, %r124, %r125;
	// end inline asm
	mov.b64 	%rd150, {%r116, %r121};
	setp.gt.s32 	%p55, %r85, 29;
	setp.lt.f32 	%p56, %f231, %f139;
	or.pred  	%p57, %p55, %p56;
	mov.f32 	%f232, %f231;
	mov.u64 	%rd276, %rd275;
	@%p57 bra 	$L__BB2_168;
	setp.gt.f32 	%p58, %f231, %f139;
	mov.f32 	%f232, %f139;
	mov.u64 	%rd276, %rd150;
	@%p58 bra 	$L__BB2_168;
	setp.lt.s64 	%p59, %rd275, %rd150;
	selp.f32 	%f232, %f231, %f139, %p59;
	min.s64 	%rd276, %rd275, %rd150;
$L__BB2_168:
	mov.b32 	%r127, %f232;
	mov.b32 	%r143, 4;
	mov.b32 	%r144, 31;
	mov.b32 	%r145, -1;
	// begin inline asm
	shfl.sync.down.b32 %r126, %r127, %r143, %r144, %r145;
	// end inline asm
	mov.b32 	%f142, %r126;
	// begin inline asm
	shfl.sync.down.b32 %r131, %r132, %r143, %r144, %r145;
	// end inline asm
	mov.b64 	{%r137, %r142}, %rd276;
	// begin inline asm
	shfl.sync.down.b32 %r136, %r137, %r143, %r144, %r145;
	// end inline asm
	// begin inline asm
	shfl.sync.down.b32 %r141, %r142, %r143, %r144, %r145;
	// end inline asm
	mov.b64 	%rd153, {%r136, %r141};
	setp.gt.s32 	%p60, %r85, 27;
	setp.lt.f32 	%p61, %f232, %f142;
	or.pred  	%p62, %p60, %p61;
	mov.f32 	%f233, %f232;
	mov.u64 	%rd277, %rd276;
	@%p62 bra 	$L__BB2_171;
	setp.gt.f32 	%p63, %f232, %f142;
	mov.f32 	%f233, %f142;
	mov.u64 	%rd277, %rd153;
	@%p63 bra 	$L__BB2_171;
	setp.lt.s64 	%p64, %rd276, %rd153;
	selp.f32 	%f233, %f232, %f142, %p64;
	min.s64 	%rd277, %rd276, %rd153;
$L__BB2_171:
	mov.b32 	%r147, %f233;
	mov.b32 	%r163, 8;
	mov.b32 	%r164, 31;
	mov.b32 	%r165, -1;
	// begin inline asm
	shfl.sync.down.b32 %r146, %r147, %r163, %r164, %r165;
	// end inline asm
	mov.b32 	%f145, %r146;
	// begin inline asm
	shfl.sync.down.b32 %r151, %r152, %r163, %r164, %r165;
	// end inline asm
	mov.b64 	{%r157, %r162}, %rd277;
	// begin inline asm
	shfl.sync.down.b32 %r156, %r157, %r163, %r164, %r165;
	// end inline asm
	// begin inline asm
	shfl.sync.down.b32 %r161, %r162, %r163, %r164, %r165;
	// end inline asm
	mov.b64 	%rd156, {%r156, %r161};
	setp.gt.s32 	%p65, %r85, 23;
	setp.lt.f32 	%p66, %f233, %f145;
	or.pred  	%p67, %p65, %p66;
	mov.f32 	%f234, %f233;
	mov.u64 	%rd278, %rd277;
	@%p67 bra 	$L__BB2_174;
	setp.gt.f32 	%p68, %f233, %f145;
	mov.f32 	%f234, %f145;
	mov.u64 	%rd278, %rd156;
	@%p68 bra 	$L__BB2_174;
	setp.lt.s64 	%p69, %rd277, %rd156;
	selp.f32 	%f234, %f233, %f145, %p69;
	min.s64 	%rd278, %rd277, %rd156;
$L__BB2_174:
	mov.b32 	%r167, %f234;
	mov.b32 	%r183, 16;
	mov.b32 	%r184, 31;
	mov.b32 	%r185, -1;
	// begin inline asm
	shfl.sync.down.b32 %r166, %r167, %r183, %r184, %r185;
	// end inline asm
	mov.b32 	%f148, %r166;
	// begin inline asm
	shfl.sync.down.b32 %r171, %r172, %r183, %r184, %r185;
	// end inline asm
	mov.b64 	{%r177, %r182}, %rd278;
	// begin inline asm
	shfl.sync.down.b32 %r176, %r177, %r183, %r184, %r185;
	// end inline asm
	// begin inline asm
	shfl.sync.down.b32 %r181, %r182, %r183, %r184, %r185;
	// end inline asm
	mov.b64 	%rd159, {%r176, %r181};
	setp.gt.s32 	%p70, %r85, 15;
	setp.lt.f32 	%p71, %f234, %f148;
	or.pred  	%p72, %p70, %p71;
	mov.f32 	%f242, %f234;
	mov.u64 	%rd286, %rd278;
	@%p72 bra 	$L__BB2_177;
	setp.gt.f32 	%p73, %f234, %f148;
	mov.f32 	%f242, %f148;
	mov.u64 	%rd286, %rd159;
	@%p73 bra 	$L__BB2_177;
	setp.lt.s64 	%p74, %rd278, %rd159;
	selp.f32 	%f242, %f234, %f148, %p74;
	min.s64 	%rd286, %rd278, %rd159;
$L__BB2_177:
	setp.ne.s32 	%p75, %r85, 0;
	@%p75 bra 	$L__BB2_179;
	shr.u32 	%r186, %r35, 1;
	and.b32  	%r187, %r186, 496;
	mov.u32 	%r188, _ZN6thrust24THRUST_300001_SM_1000_NS8cuda_cub4core6detail5shmemE;
	add.s32 	%r189, %r188, %r187;
	st.shared.f32 	[%r189+8], %f242;
	st.shared.u64 	[%r189+16], %rd286;
$L__BB2_179:
	bar.sync 	0;
	setp.ne.s32 	%p76, %r35, 0;
	@%p76 bra 	$L__BB2_201;
	ld.shared.f32 	%f151, [_ZN6thrust24THRUST_300001_SM_1000_NS8cuda_cub4core6detail5shmemE+24];
	ld.shared.u64 	%rd162, [_ZN6thrust24THRUST_300001_SM_1000_NS8cuda_cub4core6detail5shmemE+32];
	setp.lt.f32 	%p77, %f242, %f151;
	mov.f32 	%f236, %f242;
	mov.u64 	%rd280, %rd286;
	@%p77 bra 	$L__BB2_183;
	setp.lt.f32 	%p78, %f151, %f242;
	mov.f32 	%f236, %f151;
	mov.u64 	%rd280, %rd162;
	@%p78 bra 	$L__BB2_183;
	setp.lt.s64 	%p79, %rd286, %rd162;
	selp.f32 	%f236, %f242, %f151, %p79;
	min.s64 	%rd280, %rd286, %rd162;
$L__BB2_183:
	ld.shared.f32 	%f154, [_ZN6thrust24THRUST_300001_SM_1000_NS8cuda_cub4core6detail5shmemE+40];
	ld.shared.u64 	%rd165, [_ZN6thrust24THRUST_300001_SM_1000_NS8cuda_cub4core6detail5shmemE+48];
	setp.lt.f32 	%p80, %f236, %f154;
	mov.f32 	%f237, %f236;
	mov.u64 	%rd281, %rd280;
	@%p80 bra 	$L__BB2_186;
	setp.lt.f32 	%p81, %f154, %f236;
	mov.f32 	%f237, %f154;
	mov.u64 	%rd281, %rd165;
	@%p81 bra 	$L__BB2_186;
	setp.lt.s64 	%p82, %rd280, %rd165;
	selp.f32 	%f237, %f236, %f154, %p82;
	min.s64 	%rd281, %rd280, %rd165;
$L__BB2_186:
	ld.shared.f32 	%f157, [_ZN6thrust24THRUST_300001_SM_1000_NS8cuda_cub4core6detail5shmemE+56];
	ld.shared.u64 	%rd168, [_ZN6thrust24THRUST_300001_SM_1000_NS8cuda_cub4core6detail5shmemE+64];
	setp.lt.f32 	%p83, %f237, %f157;
	mov.f32 	%f238, %f237;
	mov.u64 	%rd282, %rd281;
	@%p83 bra 	$L__BB2_189;
	setp.lt.f32 	%p84, %f157, %f237;
	mov.f32 	%f238, %f157;
	mov.u64 	%rd282, %rd168;
	@%p84 bra 	$L__BB2_189;
	setp.lt.s64 	%p85, %rd281, %rd168;
	selp.f32 	%f238, %f237, %f157, %p85;
	min.s64 	%rd282, %rd281, %rd168;
$L__BB2_189:
	ld.shared.f32 	%f160, [_ZN6thrust24THRUST_300001_SM_1000_NS8cuda_cub4core6detail5shmemE+72];
	ld.shared.u64 	%rd171, [_ZN6thrust24THRUST_300001_SM_1000_NS8cuda_cub4core6detail5shmemE+80];
	setp.lt.f32 	%p86, %f238, %f160;
	mov.f32 	%f239, %f238;
	mov.u64 	%rd283, %rd282;
	@%p86 bra 	$L__BB2_192;
	setp.lt.f32 	%p87, %f160, %f238;
	mov.f32 	%f239, %f160;
	mov.u64 	%rd283, %rd171;
	@%p87 bra 	$L__BB2_192;
	setp.lt.s64 	%p88, %rd282, %rd171;
	selp.f32 	%f239, %f238, %f160, %p88;
	min.s64 	%rd283, %rd282, %rd171;
$L__BB2_192:
	ld.shared.f32 	%f163, [_ZN6thrust24THRUST_300001_SM_1000_NS8cuda_cub4core6detail5shmemE+88];
	ld.shared.u64 	%rd174, [_ZN6thrust24THRUST_300001_SM_1000_NS8cuda_cub4core6detail5shmemE+96];
	setp.lt.f32 	%p89, %f239, %f163;
	mov.f32 	%f240, %f239;
	mov.u64 	%rd284, %rd283;
	@%p89 bra 	$L__BB2_195;
	setp.lt.f32 	%p90, %f163, %f239;
	mov.f32 	%f240, %f163;
	mov.u64 	%rd284, %rd174;
	@%p90 bra 	$L__BB2_195;
	setp.lt.s64 	%p91, %rd283, %rd174;
	selp.f32 	%f240, %f239, %f163, %p91;
	min.s64 	%rd284, %rd283, %rd174;
$L__BB2_195:
	ld.shared.f32 	%f166, [_ZN6thrust24THRUST_300001_SM_1000_NS8cuda_cub4core6detail5shmemE+104];
	ld.shared.u64 	%rd177, [_ZN6thrust24THRUST_300001_SM_1000_NS8cuda_cub4core6detail5shmemE+112];
	setp.lt.f32 	%p92, %f240, %f166;
	mov.f32 	%f241, %f240;
	mov.u64 	%rd285, %rd284;
	@%p92 bra 	$L__BB2_198;
	setp.lt.f32 	%p93, %f166, %f240;
	mov.f32 	%f241, %f166;
	mov.u64 	%rd285, %rd177;
	@%p93 bra 	$L__BB2_198;
	setp.lt.s64 	%p94, %rd284, %rd177;
	selp.f32 	%f241, %f240, %f166, %p94;
	min.s64 	%rd285, %rd284, %rd177;
$L__BB2_198:
	ld.shared.f32 	%f169, [_ZN6thrust24THRUST_300001_SM_1000_NS8cuda_cub4core6detail5shmemE+120];
	ld.shared.u64 	%rd180, [_ZN6thrust24THRUST_300001_SM_1000_NS8cuda_cub4core6detail5shmemE+128];
	setp.lt.f32 	%p95, %f241, %f169;
	mov.f32 	%f242, %f241;
	mov.u64 	%rd286, %rd285;
	@%p95 bra 	$L__BB2_201;
	setp.lt.f32 	%p96, %f169, %f241;
	mov.f32 	%f242, %f169;
	mov.u64 	%rd286, %rd180;
	@%p96 bra 	$L__BB2_201;
	setp.lt.s64 	%p97, %rd285, %rd180;
	selp.f32 	%f242, %f241, %f169, %p97;
	min.s64 	%rd286, %rd285, %rd180;
$L__BB2_201:
	mov.u32 	%r415, %tid.x;
	setp.ne.s32 	%p224, %r415, 0;
	@%p224 bra 	$L__BB2_203;
	ld.param.u64 	%rd222, [_ZN6thrust24THRUST_300001_SM_1000_NS8cuda_cub4core6detail13_kernel_agentINS1_8__reduce11ReduceAgentINS0_12zip_iteratorIN4cuda3std3__45tupleIJNS0_6detail15normal_iteratorINS0_10device_ptrIfEEEENS0_17counting_iteratorIlNS0_11use_defaultESI_SI_EEEEEEEPNSB_IJflEEESM_iNS1_9__extrema9arg_min_fIflNSA_4lessIfEEEEEEJSL_SN_iN3cub18CUB_300001_SM_100013GridEvenShareIiEENSV_9GridQueueIjEESS_EEEvDpT0__param_1];
	cvta.to.global.u64 	%rd219, %rd222;
	mul.wide.u32 	%rd220, %r1, 16;
	add.s64 	%rd221, %rd219, %rd220;
	st.global.f32 	[%rd221], %f242;
	st.global.u64 	[%rd221+8], %rd286;
$L__BB2_203:
	ret;

}
	// .globl	_ZN6thrust24THRUST_300001_SM_1000_NS8cuda_cub4core6detail13_kernel_agentINS1_8__reduce10DrainAgentIiEEJN3cub18CUB_300001_SM_10009GridQueueIjEEiEEEvDpT0_
.visible .entry _ZN6thrust24THRUST_300001_SM_1000_NS8cuda_cub4core6detail13_kernel_agentINS1_8__reduce10DrainAgentIiEEJN3cub18CUB_300001_SM_10009GridQueueIjEEiEEEvDpT0_(
	.param .align 8 .b8 _ZN6thrust24THRUST_300001_SM_1000_NS8cuda_cub4core6detail13_kernel_agentINS1_8__reduce10DrainAgentIiEEJN3cub18CUB_300001_SM_10009GridQueueIjEEiEEEvDpT0__param_0[8],
	.param .u32 _ZN6thrust24THRUST_300001_SM_1000_NS8cuda_cub4core6detail13_kernel_agentINS1_8__reduce10DrainAgentIiEEJN3cub18CUB_300001_SM_10009GridQueueIjEEiEEEvDpT0__param_1
)
.maxntid 1
{
	.reg .b32 	%r<3>;
	.reg .b64 	%rd<3>;

	ld.param.u64 	%rd1, [_ZN6thrust24THRUST_300001_SM_1000_NS8cuda_cub4core6detail13_kernel_agentINS1_8__reduce10DrainAgentIiEEJN3cub18CUB_300001_SM_10009GridQueueIjEEiEEEvDpT0__param_0];
	ld.param.u32 	%r1, [_ZN6thrust24THRUST_300001_SM_1000_NS8cuda_cub4core6detail13_kernel_agentINS1_8__reduce10DrainAgentIiEEJN3cub18CUB_300001_SM_10009GridQueueIjEEiEEEvDpT0__param_1];
	cvta.to.global.u64 	%rd2, %rd1;
	st.global.u32 	[%rd2], %r1;
	mov.b32 	%r2, 0;
	st.global.u32 	[%rd2+4], %r2;
	ret;

}
	// .globl	_ZN6thrust24THRUST_300001_SM_1000_NS8cuda_cub4core6detail13_kernel_agentINS1_8__reduce11ReduceAgentIPN4cuda3std3__45tupleIJflEEESC_SB_iNS1_9__extrema9arg_min_fIflNS9_4lessIfEEEEEEJSC_SC_iSH_EEEvDpT0_
.visible .entry _ZN6thrust24THRUST_300001_SM_1000_NS8cuda_cub4core6detail13_kernel_agentINS1_8__reduce11ReduceAgentIPN4cuda3std3__45tupleIJflEEESC_SB_iNS1_9__extrema9arg_min_fIflNS9_4lessIfEEEEEEJSC_SC_iSH_EEEvDpT0_(
	.param .u64 .ptr .align 1 _ZN6thrust24THRUST_300001_SM_1000_NS8cuda_cub4core6detail13_kernel_agentINS1_8__reduce11ReduceAgentIPN4cuda3std3__45tupleIJflEEESC_SB_iNS1_9__extrema9arg_min_fIflNS9_4lessIfEEEEEEJSC_SC_iSH_EEEvDpT0__param_0,
	.param .u64 .ptr .align 1 _ZN6thrust24THRUST_300001_SM_1000_NS8cuda_cub4core6detail13_kernel_agentINS1_8__reduce11ReduceAgentIPN4cuda3std3__45tupleIJflEEESC_SB_iNS1_9__extrema9arg_min_fIflNS9_4lessIfEEEEEEJSC_SC_iSH_EEEvDpT0__param_1,
	.param .u32 _ZN6thrust24THRUST_300001_SM_1000_NS8cuda_cub4core6detail13_kernel_agentINS1_8__reduce11ReduceAgentIPN4cuda3std3__45tupleIJflEEESC_SB_iNS1_9__extrema9arg_min_fIflNS9_4lessIfEEEEEEJSC_SC_iSH_EEEvDpT0__param_2,
	.param .align 1 .b8 _ZN6thrust24THRUST_300001_SM_1000_NS8cuda_cub4core6detail13_kernel_agentINS1_8__reduce11ReduceAgentIPN4cuda3std3__45tupleIJflEEESC_SB_iNS1_9__extrema9arg_min_fIflNS9_4lessIfEEEEEEJSC_SC_iSH_EEEvDpT0__param_3[1]
)
.maxntid 256
{
	.reg .pred 	%p<228>;
	.reg .b32 	%r<432>;
	.reg .b32 	%f<248>;
	.reg .b64 	%rd<356>;

	ld.param.u64 	%rd186, [_ZN6thrust24THRUST_300001_SM_1000_NS8cuda_cub4core6detail13_kernel_agentINS1_8__reduce11ReduceAgentIPN4cuda3std3__45tupleIJflEEESC_SB_iNS1_9__extrema9arg_min_fIflNS9_4lessIfEEEEEEJSC_SC_iSH_EEEvDpT0__param_0];
	ld.param.u64 	%rd187, [_ZN6thrust24THRUST_300001_SM_1000_NS8cuda_cub4core6detail13_kernel_agentINS1_8__reduce11ReduceAgentIPN4cuda3std3__45tupleIJflEEESC_SB_iNS1_9__extrema9arg_min_fIflNS9_4lessIfEEEEEEJSC_SC_iSH_EEEvDpT0__param_1];
	ld.param.u32 	%r37, [_ZN6thrust24THRUST_300001_SM_1000_NS8cuda_cub4core6detail13_kernel_agentINS1_8__reduce11ReduceAgentIPN4cuda3std3__45tupleIJflEEESC_SB_iNS1_9__extrema9arg_min_fIflNS9_4lessIfEEEEEEJSC_SC_iSH_EEEvDpT0__param_2];
	setp.eq.s32 	%p1, %r37, 0;
	@%p1 bra 	$L__BB4_205;
	setp.gt.s32 	%p2, %r37, 1279;
	@%p2 bra 	$L__BB4_111;
	mov.u32 	%r1, %tid.x;
	setp.ge.s32 	%p101, %r1, %r37;
	mov.f32 	%f191, 0f00000000;
	mov.b64 	%rd298, 0;
	mov.u32 	%r422, %r1;
	@%p101 bra 	$L__BB4_4;
	mul.wide.u32 	%rd263, %r1, 16;
	add.s64 	%rd260, %rd186, %rd263;
	// begin inline asm
	ld.global.nc.u64 %rd259, [%rd260];
	// end inline asm
	mov.b64 	{%r183, %r184}, %rd259;
	mov.b32 	%f191, %r183;
	add.s64 	%rd262, %rd260, 8;
	// begin inline asm
	ld.global.nc.u64 %rd298, [%rd262];
	// end inline asm
	add.s32 	%r422, %r1, 256;
$L__BB4_4:
	setp.ge.s32 	%p102, %r422, %r37;
	@%p102 bra 	$L__BB4_25;
	not.b32 	%r185, %r422;
	add.s32 	%r4, %r37, %r185;
	and.b32  	%r186, %r4, 768;
	setp.eq.s32 	%p103, %r186, 768;
	@%p103 bra 	$L__BB4_11;
	mul.wide.u32 	%rd265, %r422, 16;
	add.s64 	%rd289, %rd186, %rd265;
	shr.u32 	%r187, %r4, 8;
	add.s32 	%r188, %r187, 1;
	and.b32  	%r189, %r188, 3;
	neg.s32 	%r420, %r189;
$L__BB4_7:
	.pragma "nounroll";
	mov.u64 	%rd5, %rd298;
	mov.f32 	%f3, %f191;
	// begin inline asm
	ld.global.nc.u64 %rd266, [%rd289];
	// end inline asm
	mov.b64 	{%r190, %r191}, %rd266;
	mov.b32 	%f4, %r190;
	add.s64 	%rd269, %rd289, 8;
	// begin inline asm
	ld.global.nc.u64 %rd268, [%rd269];
	// end inline asm
	setp.lt.f32 	%p104, %f3, %f4;
	@%p104 bra 	$L__BB4_10;
	setp.lt.f32 	%p105, %f4, %f3;
	mov.u64 	%rd298, %rd268;
	mov.f32 	%f191, %f4;
	@%p105 bra 	$L__BB4_10;
	setp.lt.s64 	%p106, %rd5, %rd268;
	min.s64 	%rd298, %rd5, %rd268;
	selp.f32 	%f191, %f3, %f4, %p106;
$L__BB4_10:
	add.s32 	%r422, %r422, 256;
	add.s64 	%rd289, %rd289, 4096;
	add.s32 	%r420, %r420, 1;
	setp.ne.s32 	%p107, %r420, 0;
	@%p107 bra 	$L__BB4_7;
$L__BB4_11:
	setp.lt.u32 	%p108, %r4, 768;
	@%p108 bra 	$L__BB4_25;
$L__BB4_12:
	mul.wide.s32 	%rd274, %r422, 16;
	add.s64 	%rd271, %rd186, %rd274;
	// begin inline asm
	ld.global.nc.u64 %rd270, [%rd271];
	// end inline asm
	mov.b64 	{%r192, %r193}, %rd270;
	mov.b32 	%f10, %r192;
	add.s64 	%rd273, %rd271, 8;
	// begin inline asm
	ld.global.nc.u64 %rd272, [%rd273];
	// end inline asm
	setp.lt.f32 	%p109, %f191, %f10;
	mov.u64 	%rd295, %rd298;
	mov.f32 	%f188, %f191;
	@%p109 bra 	$L__BB4_15;
	setp.lt.f32 	%p110, %f10, %f191;
	mov.u64 	%rd295, %rd272;
	mov.f32 	%f188, %f10;
	@%p110 bra 	$L__BB4_15;
	setp.lt.s64 	%p111, %rd298, %rd272;
	min.s64 	%rd295, %rd298, %rd272;
	selp.f32 	%f188, %f191, %f10, %p111;
$L__BB4_15:
	add.s64 	%rd276, %rd271, 4096;
	// begin inline asm
	ld.global.nc.u64 %rd275, [%rd276];
	// end inline asm
	mov.b64 	{%r194, %r195}, %rd275;
	mov.b32 	%f13, %r194;
	add.s64 	%rd278, %rd271, 4104;
	// begin inline asm
	ld.global.nc.u64 %rd277, [%rd278];
	// end inline asm
	setp.lt.f32 	%p112, %f188, %f13;
	mov.u64 	%rd296, %rd295;
	mov.f32 	%f189, %f188;
	@%p112 bra 	$L__BB4_18;
	setp.lt.f32 	%p113, %f13, %f188;
	mov.u64 	%rd296, %rd277;
	mov.f32 	%f189, %f13;
	@%p113 bra 	$L__BB4_18;
	setp.lt.s64 	%p114, %rd295, %rd277;
	min.s64 	%rd296, %rd295, %rd277;
	selp.f32 	%f189, %f188, %f13, %p114;
$L__BB4_18:
	add.s64 	%rd280, %rd271, 8192;
	// begin inline asm
	ld.global.nc.u64 %rd279, [%rd280];
	// end inline asm
	mov.b64 	{%r196, %r197}, %rd279;
	mov.b32 	%f16, %r196;
	add.s64 	%rd282, %rd271, 8200;
	// begin inline asm
	ld.global.nc.u64 %rd281, [%rd282];
	// end inline asm
	setp.lt.f32 	%p115, %f189, %f16;
	mov.u64 	%rd297, %rd296;
	mov.f32 	%f190, %f189;
	@%p115 bra 	$L__BB4_21;
	setp.lt.f32 	%p116, %f16, %f189;
	mov.u64 	%rd297, %rd281;
	mov.f32 	%f190, %f16;
	@%p116 bra 	$L__BB4_21;
	setp.lt.s64 	%p117, %rd296, %rd281;
	min.s64 	%rd297, %rd296, %rd281;
	selp.f32 	%f190, %f189, %f16, %p117;
$L__BB4_21:
	add.s64 	%rd284, %rd271, 12288;
	// begin inline asm
	ld.global.nc.u64 %rd283, [%rd284];
	// end inline asm
	mov.b64 	{%r198, %r199}, %rd283;
	mov.b32 	%f19, %r198;
	add.s64 	%rd286, %rd271, 12296;
	// begin inline asm
	ld.global.nc.u64 %rd285, [%rd286];
	// end inline asm
	setp.lt.f32 	%p118, %f190, %f19;
	mov.u64 	%rd298, %rd297;
	mov.f32 	%f191, %f190;
	@%p118 bra 	$L__BB4_24;
	setp.lt.f32 	%p119, %f19, %f190;
	mov.u64 	%rd298, %rd285;
	mov.f32 	%f191, %f19;
	@%p119 bra 	$L__BB4_24;
	setp.lt.s64 	%p120, %rd297, %rd285;
	min.s64 	%rd298, %rd297, %rd285;
	selp.f32 	%f191, %f190, %f19, %p120;
$L__BB4_24:
	add.s32 	%r422, %r422, 1024;
	setp.lt.s32 	%p121, %r422, %r37;
	@%p121 bra 	$L__BB4_12;
$L__BB4_25:
	setp.lt.s32 	%p122, %r37, 256;
	@%p122 bra 	$L__BB4_65;
	// begin inline asm
	mov.u32 %r313, %laneid;
	// end inline asm
	mov.b32 	%r315, %f191;
	mov.b32 	%r331, 1;
	mov.b32 	%r332, 31;
	mov.b32 	%r333, -1;
	// begin inline asm
	shfl.sync.down.b32 %r314, %r315, %r331, %r332, %r333;
	// end inline asm
	mov.b32 	%f23, %r314;
	// begin inline asm
	shfl.sync.down.b32 %r319, %r320, %r331, %r332, %r333;
	// end inline asm
	mov.b64 	{%r325, %r330}, %rd298;
	// begin inline asm
	shfl.sync.down.b32 %r324, %r325, %r331, %r332, %r333;
	// end inline asm
	// begin inline asm
	shfl.sync.down.b32 %r329, %r330, %r331, %r332, %r333;
	// end inline asm
	mov.b64 	%rd27, {%r324, %r329};
	setp.gt.s32 	%p179, %r313, 30;
	setp.lt.f32 	%p180, %f191, %f23;
	or.pred  	%p181, %p179, %p180;
	mov.u64 	%rd300, %rd298;
	mov.f32 	%f193, %f191;
	@%p181 bra 	$L__BB4_29;
	setp.gt.f32 	%p182, %f191, %f23;
	mov.u64 	%rd300, %rd27;
	mov.f32 	%f193, %f23;
	@%p182 bra 	$L__BB4_29;
	setp.lt.s64 	%p183, %rd298, %rd27;
	min.s64 	%rd300, %rd298, %rd27;
	selp.f32 	%f193, %f191, %f23, %p183;
$L__BB4_29:
	mov.b32 	%r335, %f193;
	mov.b32 	%r351, 2;
	mov.b32 	%r352, 31;
	mov.b32 	%r353, -1;
	// begin inline asm
	shfl.sync.down.b32 %r334, %r335, %r351, %r352, %r353;
	// end inline asm
	mov.b32 	%f26, %r334;
	// begin inline asm
	shfl.sync.down.b32 %r339, %r340, %r351, %r352, %r353;
	// end inline asm
	mov.b64 	{%r345, %r350}, %rd300;
	// begin inline asm
	shfl.sync.down.b32 %r344, %r345, %r351, %r352, %r353;
	// end inline asm
	// begin inline asm
	shfl.sync.down.b32 %r349, %r350, %r351, %r352, %r353;
	// end inline asm
	mov.b64 	%rd30, {%r344, %r349};
	setp.gt.s32 	%p184, %r313, 29;
	setp.lt.f32 	%p185, %f193, %f26;
	or.pred  	%p186, %p184, %p185;
	mov.u64 	%rd301, %rd300;
	mov.f32 	%f194, %f193;
	@%p186 bra 	$L__BB4_32;
	setp.gt.f32 	%p187, %f193, %f26;
	mov.u64 	%rd301, %rd30;
	mov.f32 	%f194, %f26;
	@%p187 bra 	$L__BB4_32;
	setp.lt.s64 	%p188, %rd300, %rd30;
	min.s64 	%rd301, %rd300, %rd30;
	selp.f32 	%f194, %f193, %f26, %p188;
$L__BB4_32:
	mov.b32 	%r355, %f194;
	mov.b32 	%r371, 4;
	mov.b32 	%r372, 31;
	mov.b32 	%r373, -1;
	// begin inline asm
	shfl.sync.down.b32 %r354, %r355, %r371, %r372, %r373;
	// end inline asm
	mov.b32 	%f29, %r354;
	// begin inline asm
	shfl.sync.down.b32 %r359, %r360, %r371, %r372, %r373;
	// end inline asm
	mov.b64 	{%r365, %r370}, %rd301;
	// begin inline asm
	shfl.sync.down.b32 %r364, %r365, %r371, %r372, %r373;
	// end inline asm
	// begin inline asm
	shfl.sync.down.b32 %r369, %r370, %r371, %r372, %r373;
	// end inline asm
	mov.b64 	%rd33, {%r364, %r369};
	setp.gt.s32 	%p189, %r313, 27;
	setp.lt.f32 	%p190, %f194, %f29;
	or.pred  	%p191, %p189, %p190;
	mov.u64 	%rd302, %rd301;
	mov.f32 	%f195, %f194;
	@%p191 bra 	$L__BB4_35;
	setp.gt.f32 	%p192, %f194, %f29;
	mov.u64 	%rd302, %rd33;
	mov.f32 	%f195, %f29;
	@%p192 bra 	$L__BB4_35;
	setp.lt.s64 	%p193, %rd301, %rd33;
	min.s64 	%rd302, %rd301, %rd33;
	selp.f32 	%f195, %f194, %f29, %p193;
$L__BB4_35:
	mov.b32 	%r375, %f195;
	mov.b32 	%r391, 8;
	mov.b32 	%r392, 31;
	mov.b32 	%r393, -1;
	// begin inline asm
	shfl.sync.down.b32 %r374, %r375, %r391, %r392, %r393;
	// end inline asm
	mov.b32 	%f32, %r374;
	// begin inline asm
	shfl.sync.down.b32 %r379, %r380, %r391, %r392, %r393;
	// end inline asm
	mov.b64 	{%r385, %r390}, %rd302;
	// begin inline asm
	shfl.sync.down.b32 %r384, %r385, %r391, %r392, %r393;
	// end inline asm
	// begin inline asm
	shfl.sync.down.b32 %r389, %r390, %r391, %r392, %r393;
	// end inline asm
	mov.b64 	%rd36, {%r384, %r389};
	setp.gt.s32 	%p194, %r313, 23;
	setp.lt.f32 	%p195, %f195, %f32;
	or.pred  	%p196, %p194, %p195;
	mov.u64 	%rd303, %rd302;
	mov.f32 	%f196, %f195;
	@%p196 bra 	$L__BB4_38;
	setp.gt.f32 	%p197, %f195, %f32;
	mov.u64 	%rd303, %rd36;
	mov.f32 	%f196, %f32;
	@%p197 bra 	$L__BB4_38;
	setp.lt.s64 	%p198, %rd302, %rd36;
	min.s64 	%rd303, %rd302, %rd36;
	selp.f32 	%f196, %f195, %f32, %p198;
$L__BB4_38:
	mov.b32 	%r395, %f196;
	mov.b32 	%r411, 16;
	mov.b32 	%r412, 31;
	mov.b32 	%r413, -1;
	// begin inline asm
	shfl.sync.down.b32 %r394, %r395, %r411, %r412, %r413;
	// end inline asm
	mov.b32 	%f35, %r394;
	// begin inline asm
	shfl.sync.down.b32 %r399, %r400, %r411, %r412, %r413;
	// end inline asm
	mov.b64 	{%r405, %r410}, %rd303;
	// begin inline asm
	shfl.sync.down.b32 %r404, %r405, %r411, %r412, %r413;
	// end inline asm
	// begin inline asm
	shfl.sync.down.b32 %r409, %r410, %r411, %r412, %r413;
	// end inline asm
	mov.b64 	%rd39, {%r404, %r409};
	setp.gt.s32 	%p199, %r313, 15;
	setp.lt.f32 	%p200, %f196, %f35;
	or.pred  	%p201, %p199, %p200;
	mov.u64 	%rd355, %rd303;
	mov.f32 	%f247, %f196;
	@%p201 bra 	$L__BB4_41;
	setp.gt.f32 	%p202, %f196, %f35;
	mov.u64 	%rd355, %rd39;
	mov.f32 	%f247, %f35;
	@%p202 bra 	$L__BB4_41;
	setp.lt.s64 	%p203, %rd303, %rd39;
	min.s64 	%rd355, %rd303, %rd39;
	selp.f32 	%f247, %f196, %f35, %p203;
$L__BB4_41:
	setp.ne.s32 	%p204, %r313, 0;
	@%p204 bra 	$L__BB4_43;
	shr.u32 	%r414, %r1, 1;
	and.b32  	%r415, %r414, 496;
	mov.u32 	%r416, _ZN6thrust24THRUST_300001_SM_1000_NS8cuda_cub4core6detail5shmemE;
	add.s32 	%r417, %r416, %r415;
	st.shared.f32 	[%r417+8], %f247;
	st.shared.u64 	[%r417+16], %rd355;
$L__BB4_43:
	bar.sync 	0;
	setp.ne.s32 	%p205, %r1, 0;
	@%p205 bra 	$L__BB4_203;
	ld.shared.f32 	%f38, [_ZN6thrust24THRUST_300001_SM_1000_NS8cuda_cub4core6detail5shmemE+24];
	ld.shared.u64 	%rd42, [_ZN6thrust24THRUST_300001_SM_1000_NS8cuda_cub4core6detail5shmemE+32];
	setp.lt.f32 	%p206, %f247, %f38;
	mov.u64 	%rd305, %rd355;
	mov.f32 	%f198, %f247;
	@%p206 bra 	$L__BB4_47;
	setp.lt.f32 	%p207, %f38, %f247;
	mov.u64 	%rd305, %rd42;
	mov.f32 	%f198, %f38;
	@%p207 bra 	$L__BB4_47;
	setp.lt.s64 	%p208, %rd355, %rd42;
	min.s64 	%rd305, %rd355, %rd42;
	selp.f32 	%f198, %f247, %f38, %p208;
$L__BB4_47:
	ld.shared.f32 	%f41, [_ZN6thrust24THRUST_300001_SM_1000_NS8cuda_cub4core6detail5shmemE+40];
	ld.shared.u64 	%rd45, [_ZN6thrust24THRUST_300001_SM_1000_NS8cuda_cub4core6detail5shmemE+48];
	setp.lt.f32 	%p209, %f198, %f41;
	mov.u64 	%rd306, %rd305;
	mov.f32 	%f199, %f198;
	@%p209 bra 	$L__BB4_50;
	setp.lt.f32 	%p210, %f41, %f198;
	mov.u64 	%rd306, %rd45;
	mov.f32 	%f199, %f41;
	@%p210 bra 	$L__BB4_50;
	setp.lt.s64 	%p211, %rd305, %rd45;
	min.s64 	%rd306, %rd305, %rd45;
	selp.f32 	%f199, %f198, %f41, %p211;
$L__BB4_50:
	ld.shared.f32 	%f44, [_ZN6thrust24THRUST_300001_SM_1000_NS8cuda_cub4core6detail5shmemE+56];
	ld.shared.u64 	%rd48, [_ZN6thrust24THRUST_300001_SM_1000_NS8cuda_cub4core6detail5shmemE+64];
	setp.lt.f32 	%p212, %f199, %f44;
	mov.u64 	%rd307, %rd306;
	mov.f32 	%f200, %f199;
	@%p212 bra 	$L__BB4_53;
	setp.lt.f32 	%p213, %f44, %f199;
	mov.u64 	%rd307, %rd48;
	mov.f32 	%f200, %f44;
	@%p213 bra 	$L__BB4_53;
	setp.lt.s64 	%p214, %rd306, %rd48;
	min.s64 	%rd307, %rd306, %rd48;
	selp.f32 	%f200, %f199, %f44, %p214;
$L__BB4_53:
	ld.shared.f32 	%f47, [_ZN6thrust24THRUST_300001_SM_1000_NS8cuda_cub4core6detail5shmemE+72];
	ld.shared.u64 	%rd51, [_ZN6thrust24THRUST_300001_SM_1000_NS8cuda_cub4core6detail5shmemE+80];
	setp.lt.f32 	%p215, %f200, %f47;
	mov.u64 	%rd308, %rd307;
	mov.f32 	%f201, %f200;
	@%p215 bra 	$L__BB4_56;
	setp.lt.f32 	%p216, %f47, %f200;
	mov.u64 	%rd308, %rd51;
	mov.f32 	%f201, %f47;
	@%p216 bra 	$L__BB4_56;
	setp.lt.s64 	%p217, %rd307, %rd51;
	min.s64 	%rd308, %rd307, %rd51;
	selp.f32 	%f201, %f200, %f47, %p217;
$L__BB4_56:
	ld.shared.f32 	%f50, [_ZN6thrust24THRUST_300001_SM_1000_NS8cuda_cub4core6detail5shmemE+88];
	ld.shared.u64 	%rd54, [_ZN6thrust24THRUST_300001_SM_1000_NS8cuda_cub4core6detail5shmemE+96];
	setp.lt.f32 	%p218, %f201, %f50;
	mov.u64 	%rd309, %rd308;
	mov.f32 	%f202, %f201;
	@%p218 bra 	$L__BB4_59;
	setp.lt.f32 	%p219, %f50, %f201;
	mov.u64 	%rd309, %rd54;
	mov.f32 	%f202, %f50;
	@%p219 bra 	$L__BB4_59;
	setp.lt.s64 	%p220, %rd308, %rd54;
	min.s64 	%rd309, %rd308, %rd54;
	selp.f32 	%f202, %f201, %f50, %p220;
$L__BB4_59:
	ld.shared.f32 	%f53, [_ZN6thrust24THRUST_300001_SM_1000_NS8cuda_cub4core6detail5shmemE+104];
	ld.shared.u64 	%rd57, [_ZN6thrust24THRUST_300001_SM_1000_NS8cuda_cub4core6detail5shmemE+112];
	setp.lt.f32 	%p221, %f202, %f53;
	mov.u64 	%rd310, %rd309;
	mov.f32 	%f203, %f202;
	@%p221 bra 	$L__BB4_62;
	setp.lt.f32 	%p222, %f53, %f202;
	mov.u64 	%rd310, %rd57;
	mov.f32 	%f203, %f53;
	@%p222 bra 	$L__BB4_62;
	setp.lt.s64 	%p223, %rd309, %rd57;
	min.s64 	%rd310, %rd309, %rd57;
	selp.f32 	%f203, %f202, %f53, %p223;
$L__BB4_62:
	ld.shared.f32 	%f56, [_ZN6thrust24THRUST_300001_SM_1000_NS8cuda_cub4core6detail5shmemE+120];
	ld.shared.u64 	%rd60, [_ZN6thrust24THRUST_300001_SM_1000_NS8cuda_cub4core6detail5shmemE+128];
	setp.lt.f32 	%p224, %f203, %f56;
	mov.f32 	%f247, %f203;
	mov.u64 	%rd355, %rd310;
	@%p224 bra 	$L__BB4_203;
	setp.lt.f32 	%p225, %f56, %f203;
	mov.f32 	%f247, %f56;
	mov.u64 	%rd355, %rd60;
	@%p225 bra 	$L__BB4_203;
	setp.lt.s64 	%p226, %rd310, %rd60;
	min.s64 	%rd355, %rd310, %rd60;
	selp.f32 	%f247, %f203, %f56, %p226;
	bra.uni 	$L__BB4_203;
$L__BB4_65:
	// begin inline asm
	mov.u32 %r200, %laneid;
	// end inline asm
	and.b32  	%r221, %r1, 992;
	add.s32 	%r222, %r221, 32;
	setp.gt.s32 	%p123, %r222, %r37;
	not.b32 	%r223, %r221;
	add.s32 	%r224, %r37, %r223;
	selp.b32 	%r219, %r224, 31, %p123;
	mov.b32 	%r202, %f191;
	mov.b32 	%r218, 1;
	mov.b32 	%r220, -1;
	// begin inline asm
	shfl.sync.down.b32 %r201, %r202, %r218, %r219, %r220;
	// end inline asm
	mov.b32 	%f58, %r201;
	// begin inline asm
	shfl.sync.down.b32 %r206, %r207, %r218, %r219, %r220;
	// end inline asm
	mov.b64 	{%r212, %r217}, %rd298;
	// begin inline asm
	shfl.sync.down.b32 %r211, %r212, %r218, %r219, %r220;
	// end inline asm
	// begin inline asm
	shfl.sync.down.b32 %r216, %r217, %r218, %r219, %r220;
	// end inline asm
	mov.b64 	%rd62, {%r211, %r216};
	setp.ge.s32 	%p124, %r200, %r219;
	setp.lt.f32 	%p125, %f191, %f58;
	or.pred  	%p126, %p124, %p125;
	mov.u64 	%rd311, %rd298;
	mov.f32 	%f204, %f191;
	@%p126 bra 	$L__BB4_68;
	setp.gt.f32 	%p127, %f191, %f58;
	mov.u64 	%rd311, %rd62;
	mov.f32 	%f204, %f58;
	@%p127 bra 	$L__BB4_68;
	setp.lt.s64 	%p128, %rd298, %rd62;
	min.s64 	%rd311, %rd298, %rd62;
	selp.f32 	%f204, %f191, %f58, %p128;
$L__BB4_68:
	mov.b32 	%r226, %f204;
	mov.b32 	%r242, 2;
	mov.b32 	%r244, -1;
	// begin inline asm
	shfl.sync.down.b32 %r225, %r226, %r242, %r219, %r244;
	// end inline asm
	mov.b32 	%f61, %r225;
	// begin inline asm
	shfl.sync.down.b32 %r230, %r231, %r242, %r219, %r244;
	// end inline asm
	mov.b64 	{%r236, %r241}, %rd311;
	// begin inline asm
	shfl.sync.down.b32 %r235, %r236, %r242, %r219, %r244;
	// end inline asm
	// begin inline asm
	shfl.sync.down.b32 %r240, %r241, %r242, %r219, %r244;
	// end inline asm
	mov.b64 	%rd65, {%r235, %r240};
	add.s32 	%r245, %r200, 2;
	setp.gt.s32 	%p129, %r245, %r219;
	setp.lt.f32 	%p130, %f204, %f61;
	or.pred  	%p131, %p129, %p130;
	mov.u64 	%rd312, %rd311;
	mov.f32 	%f205, %f204;
	@%p131 bra 	$L__BB4_71;
	setp.gt.f32 	%p132, %f204, %f61;
	mov.u64 	%rd312, %rd65;
	mov.f32 	%f205, %f61;
	@%p132 bra 	$L__BB4_71;
	setp.lt.s64 	%p133, %rd311, %rd65;
	min.s64 	%rd312, %rd311, %rd65;
	selp.f32 	%f205, %f204, %f61, %p133;
$L__BB4_71:
	mov.b32 	%r247, %f205;
	mov.b32 	%r263, 4;
	mov.b32 	%r265, -1;
	// begin inline asm
	shfl.sync.down.b32 %r246, %r247, %r263, %r219, %r265;
	// end inline asm
	mov.b32 	%f64, %r246;
	// begin inline asm
	shfl.sync.down.b32 %r251, %r252, %r263, %r219, %r265;
	// end inline asm
	mov.b64 	{%r257, %r262}, %rd312;
	// begin inline asm
	shfl.sync.down.b32 %r256, %r257, %r263, %r219, %r265;
	// end inline asm
	// begin inline asm
	shfl.sync.down.b32 %r261, %r262, %r263, %r219, %r265;
	// end inline asm
	mov.b64 	%rd68, {%r256, %r261};
	add.s32 	%r266, %r200, 4;
	setp.gt.s32 	%p134, %r266, %r219;
	setp.lt.f32 	%p135, %f205, %f64;
	or.pred  	%p136, %p134, %p135;
	mov.f32 	%f206, %f205;
	mov.u64 	%rd313, %rd312;
	@%p136 bra 	$L__BB4_74;
	setp.gt.f32 	%p137, %f205, %f64;
	mov.f32 	%f206, %f64;
	mov.u64 	%rd313, %rd68;
	@%p137 bra 	$L__BB4_74;
	setp.lt.s64 	%p138, %rd312, %rd68;
	selp.f32 	%f206, %f205, %f64, %p138;
	min.s64 	%rd313, %rd312, %rd68;
$L__BB4_74:
	mov.b32 	%r268, %f206;
	mov.b32 	%r284, 8;
	mov.b32 	%r286, -1;
	// begin inline asm
	shfl.sync.down.b32 %r267, %r268, %r284, %r219, %r286;
	// end inline asm
	mov.b32 	%f67, %r267;
	// begin inline asm
	shfl.sync.down.b32 %r272, %r273, %r284, %r219, %r286;
	// end inline asm
	mov.b64 	{%r278, %r283}, %rd313;
	// begin inline asm
	shfl.sync.down.b32 %r277, %r278, %r284, %r219, %r286;
	// end inline asm
	// begin inline asm
	shfl.sync.down.b32 %r282, %r283, %r284, %r219, %r286;
	// end inline asm
	mov.b64 	%rd71, {%r277, %r282};
	add.s32 	%r287, %r200, 8;
	setp.gt.s32 	%p139, %r287, %r219;
	setp.lt.f32 	%p140, %f206, %f67;
	or.pred  	%p141, %p139, %p140;
	mov.f32 	%f207, %f206;
	mov.u64 	%rd314, %rd313;
	@%p141 bra 	$L__BB4_77;
	setp.gt.f32 	%p142, %f206, %f67;
	mov.f32 	%f207, %f67;
	mov.u64 	%rd314, %rd71;
	@%p142 bra 	$L__BB4_77;
	setp.lt.s64 	%p143, %rd313, %rd71;
	selp.f32 	%f207, %f206, %f67, %p143;
	min.s64 	%rd314, %rd313, %rd71;
$L__BB4_77:
	mov.b32 	%r289, %f207;
	mov.b32 	%r305, 16;
	mov.b32 	%r307, -1;
	// begin inline asm
	shfl.sync.down.b32 %r288, %r289, %r305, %r219, %r307;
	// end inline asm
	mov.b32 	%f70, %r288;
	// begin inline asm
	shfl.sync.down.b32 %r293, %r294, %r305, %r219, %r307;
	// end inline asm
	mov.b64 	{%r299, %r304}, %rd314;
	// begin inline asm
	shfl.sync.down.b32 %r298, %r299, %r305, %r219, %r307;
	// end inline asm
	// begin inline asm
	shfl.sync.down.b32 %r303, %r304, %r305, %r219, %r307;
	// end inline asm
	mov.b64 	%rd74, {%r298, %r303};
	add.s32 	%r308, %r200, 16;
	setp.gt.s32 	%p144, %r308, %r219;
	setp.lt.f32 	%p145, %f207, %f70;
	or.pred  	%p146, %p144, %p145;
	mov.f32 	%f247, %f207;
	mov.u64 	%rd355, %rd314;
	@%p146 bra 	$L__BB4_80;
	setp.gt.f32 	%p147, %f207, %f70;
	mov.f32 	%f247, %f70;
	mov.u64 	%rd355, %rd74;
	@%p147 bra 	$L__BB4_80;
	setp.lt.s64 	%p148, %rd314, %rd74;
	selp.f32 	%f247, %f207, %f70, %p148;
	min.s64 	%rd355, %rd314, %rd74;
$L__BB4_80:
	setp.ne.s32 	%p149, %r200, 0;
	@%p149 bra 	$L__BB4_82;
	shr.u32 	%r309, %r1, 1;
	and.b32  	%r310, %r309, 496;
	mov.u32 	%r311, _ZN6thrust24THRUST_300001_SM_1000_NS8cuda_cub4core6detail5shmemE;
	add.s32 	%r312, %r311, %r310;
	st.shared.f32 	[%r312+8], %f247;
	st.shared.u64 	[%r312+16], %rd355;
$L__BB4_82:
	bar.sync 	0;
	setp.ne.s32 	%p150, %r1, 0;
	@%p150 bra 	$L__BB4_203;
	setp.lt.s32 	%p151, %r37, 33;
	mov.f32 	%f209, %f247;
	mov.u64 	%rd316, %rd355;
	@%p151 bra 	$L__BB4_87;
	ld.shared.f32 	%f73, [_ZN6thrust24THRUST_300001_SM_1000_NS8cuda_cub4core6detail5shmemE+24];
	ld.shared.u64 	%rd77, [_ZN6thrust24THRUST_300001_SM_1000_NS8cuda_cub4core6detail5shmemE+32];
	setp.lt.f32 	%p152, %f247, %f73;
	mov.f32 	%f209, %f247;
	mov.u64 	%rd316, %rd355;
	@%p152 bra 	$L__BB4_87;
	setp.lt.f32 	%p153, %f73, %f247;
	mov.f32 	%f209, %f73;
	mov.u64 	%rd316, %rd77;
	@%p153 bra 	$L__BB4_87;
	setp.lt.s64 	%p154, %rd355, %rd77;
	selp.f32 	%f209, %f247, %f73, %p154;
	min.s64 	%rd316, %rd355, %rd77;
$L__BB4_87:
	setp.lt.s32 	%p155, %r37, 65;
	mov.f32 	%f210, %f209;
	mov.u64 	%rd317, %rd316;
	@%p155 bra 	$L__BB4_91;
	ld.shared.f32 	%f76, [_ZN6thrust24THRUST_300001_SM_1000_NS8cuda_cub4core6detail5shmemE+40];
	ld.shared.u64 	%rd80, [_ZN6thrust24THRUST_300001_SM_1000_NS8cuda_cub4core6detail5shmemE+48];
	setp.lt.f32 	%p156, %f209, %f76;
	mov.f32 	%f210, %f209;
	mov.u64 	%rd317, %rd316;
	@%p156 bra 	$L__BB4_91;
	setp.lt.f32 	%p157, %f76, %f209;
	mov.f32 	%f210, %f76;
	mov.u64 	%rd317, %rd80;
	@%p157 bra 	$L__BB4_91;
	setp.lt.s64 	%p158, %rd316, %rd80;
	selp.f32 	%f210, %f209, %f76, %p158;
	min.s64 	%rd317, %rd316, %rd80;
$L__BB4_91:
	setp.lt.s32 	%p159, %r37, 97;
	mov.f32 	%f211, %f210;
	mov.u64 	%rd318, %rd317;
	@%p159 bra 	$L__BB4_95;
	ld.shared.f32 	%f79, [_ZN6thrust24THRUST_300001_SM_1000_NS8cuda_cub4core6detail5shmemE+56];
	ld.shared.u64 	%rd83, [_ZN6thrust24THRUST_300001_SM_1000_NS8cuda_cub4core6detail5shmemE+64];
	setp.lt.f32 	%p160, %f210, %f79;
	mov.f32 	%f211, %f210;
	mov.u64 	%rd318, %rd317;
	@%p160 bra 	$L__BB4_95;
	setp.lt.f32 	%p161, %f79, %f210;
	mov.f32 	%f211, %f79;
	mov.u64 	%rd318, %rd83;
	@%p161 bra 	$L__BB4_95;
	setp.lt.s64 	%p162, %rd317, %rd83;
	selp.f32 	%f211, %f210, %f79, %p162;
	min.s64 	%rd318, %rd317, %rd83;
$L__BB4_95:
	setp.lt.s32 	%p163, %r37, 129;
	mov.f32 	%f212, %f211;
	mov.u64 	%rd319, %rd318;
	@%p163 bra 	$L__BB4_99;
	ld.shared.f32 	%f82, [_ZN6thrust24THRUST_300001_SM_1000_NS8cuda_cub4core6detail5shmemE+72];
	ld.shared.u64 	%rd86, [_ZN6thrust24THRUST_300001_SM_1000_NS8cuda_cub4core6detail5shmemE+80];
	setp.lt.f32 	%p164, %f211, %f82;
	mov.f32 	%f212, %f211;
	mov.u64 	%rd319, %rd318;
	@%p164 bra 	$L__BB4_99;
	setp.lt.f32 	%p165, %f82, %f211;
	mov.f32 	%f212, %f82;
	mov.u64 	%rd319, %rd86;
	@%p165 bra 	$L__BB4_99;
	setp.lt.s64 	%p166, %rd318, %rd86;
	selp.f32 	%f212, %f211, %f82, %p166;
	min.s64 	%rd319, %rd318, %rd86;
$L__BB4_99:
	setp.lt.s32 	%p167, %r37, 161;
	mov.f32 	%f213, %f212;
	mov.u64 	%rd320, %rd319;
	@%p167 bra 	$L__BB4_103;
	ld.shared.f32 	%f85, [_ZN6thrust24THRUST_300001_SM_1000_NS8cuda_cub4core6detail5shmemE+88];
	ld.shared.u64 	%rd89, [_ZN6thrust24THRUST_300001_SM_1000_NS8cuda_cub4core6detail5shmemE+96];
	setp.lt.f32 	%p168, %f212, %f85;
	mov.f32 	%f213, %f212;
	mov.u64 	%rd320, %rd319;
	@%p168 bra 	$L__BB4_103;
	setp.lt.f32 	%p169, %f85, %f212;
	mov.f32 	%f213, %f85;
	mov.u64 	%rd320, %rd89;
	@%p169 bra 	$L__BB4_103;
	setp.lt.s64 	%p170, %rd319, %rd89;
	selp.f32 	%f213, %f212, %f85, %p170;
	min.s64 	%rd320, %rd319, %rd89;
$L__BB4_103:
	setp.lt.s32 	%p171, %r37, 193;
	mov.f32 	%f214, %f213;
	mov.u64 	%rd321, %rd320;
	@%p171 bra 	$L__BB4_107;
	ld.shared.f32 	%f88, [_ZN6thrust24THRUST_300001_SM_1000_NS8cuda_cub4core6detail5shmemE+104];
	ld.shared.u64 	%rd92, [_ZN6thrust24THRUST_300001_SM_1000_NS8cuda_cub4core6detail5shmemE+112];
	setp.lt.f32 	%p172, %f213, %f88;
	mov.f32 	%f214, %f213;
	mov.u64 	%rd321, %rd320;
	@%p172 bra 	$L__BB4_107;
	setp.lt.f32 	%p173, %f88, %f213;
	mov.f32 	%f214, %f88;
	mov.u64 	%rd321, %rd92;
	@%p173 bra 	$L__BB4_107;
	setp.lt.s64 	%p174, %rd320, %rd92;
	selp.f32 	%f214, %f213, %f88, %p174;
	min.s64 	%rd321, %rd320, %rd92;
$L__BB4_107:
	setp.lt.s32 	%p175, %r37, 225;
	mov.f32 	%f247, %f214;
	mov.u64 	%rd355, %rd321;
	@%p175 bra 	$L__BB4_203;
	ld.shared.f32 	%f91, [_ZN6thrust24THRUST_300001_SM_1000_NS8cuda_cub4core6detail5shmemE+120];
	ld.shared.u64 	%rd95, [_ZN6thrust24THRUST_300001_SM_1000_NS8cuda_cub4core6detail5shmemE+128];
	setp.lt.f32 	%p176, %f214, %f91;
	mov.f32 	%f247, %f214;
	mov.u64 	%rd355, %rd321;
	@%p176 bra 	$L__BB4_203;
	setp.lt.f32 	%p177, %f91, %f214;
	mov.f32 	%f247, %f91;
	mov.u64 	%rd355, %rd95;
	@%p177 bra 	$L__BB4_203;
	setp.lt.s64 	%p178, %rd321, %rd95;
	selp.f32 	%f247, %f214, %f91, %p178;
	min.s64 	%rd355, %rd321, %rd95;
	bra.uni 	$L__BB4_203;
$L__BB4_111:
	mov.u32 	%r16, %tid.x;
	mul.wide.u32 	%rd208, %r16, 16;
	add.s64 	%rd189, %rd186, %rd208;
	// begin inline asm
	ld.global.nc.u64 %rd188, [%rd189];
	// end inline asm
	mov.b64 	{%r38, %r39}, %rd188;
	mov.b32 	%f93, %r38;
	add.s64 	%rd191, %rd189, 8;
	// begin inline asm
	ld.global.nc.u64 %rd190, [%rd191];
	// end inline asm
	add.s64 	%rd193, %rd189, 4096;
	// begin inline asm
	ld.global.nc.u64 %rd192, [%rd193];
	// end inline asm
	mov.b64 	{%r40, %r41}, %rd192;
	mov.b32 	%f94, %r40;
	add.s64 	%rd195, %rd189, 4104;
	// begin inline asm
	ld.global.nc.u64 %rd194, [%rd195];
	// end inline asm
	add.s64 	%rd197, %rd189, 8192;
	// begin inline asm
	ld.global.nc.u64 %rd196, [%rd197];
	// end inline asm
	mov.b64 	{%r42, %r43}, %rd196;
	mov.b32 	%f95, %r42;
	add.s64 	%rd199, %rd189, 8200;
	// begin inline asm
	ld.global.nc.u64 %rd198, [%rd199];
	// end inline asm
	add.s64 	%rd201, %rd189, 12288;
	// begin inline asm
	ld.global.nc.u64 %rd200, [%rd201];
	// end inline asm
	mov.b64 	{%r44, %r45}, %rd200;
	mov.b32 	%f96, %r44;
	add.s64 	%rd203, %rd189, 12296;
	// begin inline asm
	ld.global.nc.u64 %rd202, [%rd203];
	// end inline asm
	add.s64 	%rd205, %rd189, 16384;
	// begin inline asm
	ld.global.nc.u64 %rd204, [%rd205];
	// end inline asm
	mov.b64 	{%r46, %r47}, %rd204;
	mov.b32 	%f97, %r46;
	add.s64 	%rd207, %rd189, 16392;
	// begin inline asm
	ld.global.nc.u64 %rd206, [%rd207];
	// end inline asm
	setp.lt.f32 	%p3, %f93, %f94;
	mov.f32 	%f215, %f93;
	mov.u64 	%rd322, %rd190;
	@%p3 bra 	$L__BB4_114;
	setp.lt.f32 	%p4, %f94, %f93;
	mov.f32 	%f215, %f94;
	mov.u64 	%rd322, %rd194;
	@%p4 bra 	$L__BB4_114;
	setp.lt.s64 	%p5, %rd190, %rd194;
	selp.f32 	%f215, %f93, %f94, %p5;
	min.s64 	%rd322, %rd190, %rd194;
$L__BB4_114:
	setp.lt.f32 	%p6, %f215, %f95;
	mov.f32 	%f216, %f215;
	mov.u64 	%rd323, %rd322;
	@%p6 bra 	$L__BB4_117;
	setp.lt.f32 	%p7, %f95, %f215;
	mov.f32 	%f216, %f95;
	mov.u64 	%rd323, %rd198;
	@%p7 bra 	$L__BB4_117;
	setp.lt.s64 	%p8, %rd322, %rd198;
	selp.f32 	%f216, %f215, %f95, %p8;
	min.s64 	%rd323, %rd322, %rd198;
$L__BB4_117:
	setp.lt.f32 	%p9, %f216, %f96;
	mov.f32 	%f217, %f216;
	mov.u64 	%rd324, %rd323;
	@%p9 bra 	$L__BB4_120;
	setp.lt.f32 	%p10, %f96, %f216;
	mov.f32 	%f217, %f96;
	mov.u64 	%rd324, %rd202;
	@%p10 bra 	$L__BB4_120;
	setp.lt.s64 	%p11, %rd323, %rd202;
	selp.f32 	%f217, %f216, %f96, %p11;
	min.s64 	%rd324, %rd323, %rd202;
$L__BB4_120:
	setp.lt.f32 	%p12, %f217, %f97;
	mov.f32 	%f234, %f217;
	mov.u64 	%rd342, %rd324;
	@%p12 bra 	$L__BB4_123;
	setp.lt.f32 	%p13, %f97, %f217;
	mov.f32 	%f234, %f97;
	mov.u64 	%rd342, %rd206;
	@%p13 bra 	$L__BB4_123;
	setp.lt.s64 	%p14, %rd324, %rd206;
	selp.f32 	%f234, %f217, %f97, %p14;
	min.s64 	%rd342, %rd324, %rd206;
$L__BB4_123:
	setp.lt.u32 	%p15, %r37, 2560;
	mov.b32 	%r425, 1280;
	@%p15 bra 	$L__BB4_141;
	mov.b32 	%r425, 1280;
$L__BB4_125:
	mov.u32 	%r17, %r425;
	add.s32 	%r50, %r17, %r16;
	mul.wide.u32 	%rd229, %r50, 16;
	add.s64 	%rd210, %rd186, %rd229;
	// begin inline asm
	ld.global.nc.u64 %rd209, [%rd210];
	// end inline asm
	mov.b64 	{%r51, %r52}, %rd209;
	mov.b32 	%f107, %r51;
	add.s64 	%rd212, %rd210, 8;
	// begin inline asm
	ld.global.nc.u64 %rd211, [%rd212];
	// end inline asm
	add.s64 	%rd214, %rd210, 4096;
	// begin inline asm
	ld.global.nc.u64 %rd213, [%rd214];
	// end inline asm
	mov.b64 	{%r53, %r54}, %rd213;
	mov.b32 	%f108, %r53;
	add.s64 	%rd216, %rd210, 4104;
	// begin inline asm
	ld.global.nc.u64 %rd215, [%rd216];
	// end inline asm
	add.s64 	%rd218, %rd210, 8192;
	// begin inline asm
	ld.global.nc.u64 %rd217, [%rd218];
	// end inline asm
	mov.b64 	{%r55, %r56}, %rd217;
	mov.b32 	%f109, %r55;
	add.s64 	%rd220, %rd210, 8200;
	// begin inline asm
	ld.global.nc.u64 %rd219, [%rd220];
	// end inline asm
	add.s64 	%rd222, %rd210, 12288;
	// begin inline asm
	ld.global.nc.u64 %rd221, [%rd222];
	// end inline asm
	mov.b64 	{%r57, %r58}, %rd221;
	mov.b32 	%f110, %r57;
	add.s64 	%rd224, %rd210, 12296;
	// begin inline asm
	ld.global.nc.u64 %rd223, [%rd224];
	// end inline asm
	add.s64 	%rd226, %rd210, 16384;
	// begin inline asm
	ld.global.nc.u64 %rd225, [%rd226];
	// end inline asm
	mov.b64 	{%r59, %r60}, %rd225;
	mov.b32 	%f111, %r59;
	add.s64 	%rd228, %rd210, 16392;
	// begin inline asm
	ld.global.nc.u64 %rd227, [%rd228];
	// end inline asm
	setp.lt.f32 	%p16, %f234, %f107;
	mov.f32 	%f220, %f234;
	mov.u64 	%rd327, %rd342;
	@%p16 bra 	$L__BB4_128;
	setp.lt.f32 	%p17, %f107, %f234;
	mov.f32 	%f220, %f107;
	mov.u64 	%rd327, %rd211;
	@%p17 bra 	$L__BB4_128;
	setp.lt.s64 	%p18, %rd342, %rd211;
	selp.f32 	%f220, %f234, %f107, %p18;
	min.s64 	%rd327, %rd342, %rd211;
$L__BB4_128:
	setp.lt.f32 	%p19, %f220, %f108;
	mov.f32 	%f221, %f220;
	mov.u64 	%rd328, %rd327;
	@%p19 bra 	$L__BB4_131;
	setp.lt.f32 	%p20, %f108, %f220;
	mov.f32 	%f221, %f108;
	mov.u64 	%rd328, %rd215;
	@%p20 bra 	$L__BB4_131;
	setp.lt.s64 	%p21, %rd327, %rd215;
	selp.f32 	%f221, %f220, %f108, %p21;
	min.s64 	%rd328, %rd327, %rd215;
$L__BB4_131:
	setp.lt.f32 	%p22, %f221, %f109;
	mov.f32 	%f222, %f221;
	mov.u64 	%rd329, %rd328;
	@%p22 bra 	$L__BB4_134;
	setp.lt.f32 	%p23, %f109, %f221;
	mov.f32 	%f222, %f109;
	mov.u64 	%rd329, %rd219;
	@%p23 bra 	$L__BB4_134;
	setp.lt.s64 	%p24, %rd328, %rd219;
	selp.f32 	%f222, %f221, %f109, %p24;
	min.s64 	%rd329, %rd328, %rd219;
$L__BB4_134:
	setp.lt.f32 	%p25, %f222, %f110;
	mov.f32 	%f223, %f222;
	mov.u64 	%rd330, %rd329;
	@%p25 bra 	$L__BB4_137;
	setp.lt.f32 	%p26, %f110, %f222;
	mov.f32 	%f223, %f110;
	mov.u64 	%rd330, %rd223;
	@%p26 bra 	$L__BB4_137;
	setp.lt.s64 	%p27, %rd329, %rd223;
	selp.f32 	%f223, %f222, %f110, %p27;
	min.s64 	%rd330, %rd329, %rd223;
$L__BB4_137:
	setp.lt.f32 	%p28, %f223, %f111;
	mov.f32 	%f234, %f223;
	mov.u64 	%rd342, %rd330;
	@%p28 bra 	$L__BB4_140;
	setp.lt.f32 	%p29, %f111, %f223;
	mov.f32 	%f234, %f111;
	mov.u64 	%rd342, %rd227;
	@%p29 bra 	$L__BB4_140;
	setp.lt.s64 	%p30, %rd330, %rd227;
	selp.f32 	%f234, %f223, %f111, %p30;
	min.s64 	%rd342, %rd330, %rd227;
$L__BB4_140:
	add.s32 	%r425, %r17, 1280;
	add.s32 	%r61, %r17, 2560;
	setp.le.s32 	%p31, %r61, %r37;
	@%p31 bra 	$L__BB4_125;
$L__BB4_141:
	setp.le.s32 	%p32, %r37, %r425;
	@%p32 bra 	$L__BB4_164;
	sub.s32 	%r20, %r37, %r425;
	setp.ge.s32 	%p33, %r16, %r20;
	@%p33 bra 	$L__BB4_164;
	not.b32 	%r62, %r16;
	add.s32 	%r63, %r37, %r62;
	sub.s32 	%r21, %r63, %r425;
	and.b32  	%r64, %r21, 768;
	setp.eq.s32 	%p34, %r64, 768;
	mov.u32 	%r429, %r16;
	@%p34 bra 	$L__BB4_149;
	add.s32 	%r427, %r16, %r425;
	shr.u32 	%r65, %r21, 8;
	add.s32 	%r66, %r65, 1;
	and.b32  	%r67, %r66, 3;
	neg.s32 	%r426, %r67;
	mov.u32 	%r429, %r16;
$L__BB4_145:
	.pragma "nounroll";
	mov.u64 	%rd127, %rd342;
	mov.f32 	%f123, %f234;
	mul.wide.u32 	%rd235, %r427, 16;
	add.s64 	%rd232, %rd186, %rd235;
	// begin inline asm
	ld.global.nc.u64 %rd231, [%rd232];
	// end inline asm
	mov.b64 	{%r68, %r69}, %rd231;
	mov.b32 	%f124, %r68;
	add.s64 	%rd234, %rd232, 8;
	// begin inline asm
	ld.global.nc.u64 %rd233, [%rd234];
	// end inline asm
	setp.lt.f32 	%p35, %f123, %f124;
	@%p35 bra 	$L__BB4_148;
	setp.lt.f32 	%p36, %f124, %f123;
	mov.f32 	%f234, %f124;
	mov.u64 	%rd342, %rd233;
	@%p36 bra 	$L__BB4_148;
	setp.lt.s64 	%p37, %rd127, %rd233;
	selp.f32 	%f234, %f123, %f124, %p37;
	min.s64 	%rd342, %rd127, %rd233;
$L__BB4_148:
	add.s32 	%r429, %r429, 256;
	add.s32 	%r427, %r427, 256;
	add.s32 	%r426, %r426, 1;
	setp.ne.s32 	%p38, %r426, 0;
	@%p38 bra 	$L__BB4_145;
$L__BB4_149:
	setp.lt.u32 	%p39, %r21, 768;
	@%p39 bra 	$L__BB4_164;
	cvt.u64.u32 	%rd236, %r429;
	cvt.u64.u32 	%rd237, %r425;
	add.s64 	%rd238, %rd236, %rd237;
	shl.b64 	%rd239, %rd238, 4;
	add.s64 	%rd240, %rd239, %rd186;
	add.s64 	%rd337, %rd240, 12296;
	add.s32 	%r430, %r429, %r425;
$L__BB4_151:
	mul.wide.u32 	%rd245, %r430, 16;
	add.s64 	%rd242, %rd186, %rd245;
	// begin inline asm
	ld.global.nc.u64 %rd241, [%rd242];
	// end inline asm
	mov.b64 	{%r70, %r71}, %rd241;
	mov.b32 	%f130, %r70;
	add.s64 	%rd244, %rd242, 8;
	// begin inline asm
	ld.global.nc.u64 %rd243, [%rd244];
	// end inline asm
	setp.lt.f32 	%p40, %f234, %f130;
	mov.f32 	%f231, %f234;
	mov.u64 	%rd339, %rd342;
	@%p40 bra 	$L__BB4_154;
	setp.lt.f32 	%p41, %f130, %f234;
	mov.f32 	%f231, %f130;
	mov.u64 	%rd339, %rd243;
	@%p41 bra 	$L__BB4_154;
	setp.lt.s64 	%p42, %rd342, %rd243;
	selp.f32 	%f231, %f234, %f130, %p42;
	min.s64 	%rd339, %rd342, %rd243;
$L__BB4_154:
	add.s64 	%rd247, %rd337, -8200;
	// begin inline asm
	ld.global.nc.u64 %rd246, [%rd247];
	// end inline asm
	mov.b64 	{%r72, %r73}, %rd246;
	mov.b32 	%f133, %r72;
	add.s64 	%rd249, %rd337, -8192;
	// begin inline asm
	ld.global.nc.u64 %rd248, [%rd249];
	// end inline asm
	setp.lt.f32 	%p43, %f231, %f133;
	mov.f32 	%f232, %f231;
	mov.u64 	%rd340, %rd339;
	@%p43 bra 	$L__BB4_157;
	setp.lt.f32 	%p44, %f133, %f231;
	mov.f32 	%f232, %f133;
	mov.u64 	%rd340, %rd248;
	@%p44 bra 	$L__BB4_157;
	setp.lt.s64 	%p45, %rd339, %rd248;
	selp.f32 	%f232, %f231, %f133, %p45;
	min.s64 	%rd340, %rd339, %rd248;
$L__BB4_157:
	add.s64 	%rd251, %rd337, -4104;
	// begin inline asm
	ld.global.nc.u64 %rd250, [%rd251];
	// end inline asm
	mov.b64 	{%r74, %r75}, %rd250;
	mov.b32 	%f136, %r74;
	add.s64 	%rd253, %rd337, -4096;
	// begin inline asm
	ld.global.nc.u64 %rd252, [%rd253];
	// end inline asm
	setp.lt.f32 	%p46, %f232, %f136;
	mov.f32 	%f233, %f232;
	mov.u64 	%rd341, %rd340;
	@%p46 bra 	$L__BB4_160;
	setp.lt.f32 	%p47, %f136, %f232;
	mov.f32 	%f233, %f136;
	mov.u64 	%rd341, %rd252;
	@%p47 bra 	$L__BB4_160;
	setp.lt.s64 	%p48, %rd340, %rd252;
	selp.f32 	%f233, %f232, %f136, %p48;
	min.s64 	%rd341, %rd340, %rd252;
$L__BB4_160:
	add.s64 	%rd255, %rd337, -8;
	// begin inline asm
	ld.global.nc.u64 %rd254, [%rd255];
	// end inline asm
	mov.b64 	{%r76, %r77}, %rd254;
	mov.b32 	%f139, %r76;
	// begin inline asm
	ld.global.nc.u64 %rd256, [%rd337];
	// end inline asm
	setp.lt.f32 	%p49, %f233, %f139;
	mov.f32 	%f234, %f233;
	mov.u64 	%rd342, %rd341;
	@%p49 bra 	$L__BB4_163;
	setp.lt.f32 	%p50, %f139, %f233;
	mov.f32 	%f234, %f139;
	mov.u64 	%rd342, %rd256;
	@%p50 bra 	$L__BB4_163;
	setp.lt.s64 	%p51, %rd341, %rd256;
	selp.f32 	%f234, %f233, %f139, %p51;
	min.s64 	%rd342, %rd341, %rd256;
$L__BB4_163:
	add.s32 	%r429, %r429, 1024;
	add.s64 	%rd337, %rd337, 16384;
	add.s32 	%r430, %r430, 1024;
	setp.lt.s32 	%p52, %r429, %r20;
	@%p52 bra 	$L__BB4_151;
$L__BB4_164:
	// begin inline asm
	mov.u32 %r78, %laneid;
	// end inline asm
	mov.b32 	%r80, %f234;
	mov.b32 	%r96, 1;
	mov.b32 	%r97, 31;
	mov.b32 	%r98, -1;
	// begin inline asm
	shfl.sync.down.b32 %r79, %r80, %r96, %r97, %r98;
	// end inline asm
	mov.b32 	%f143, %r79;
	// begin inline asm
	shfl.sync.down.b32 %r84, %r85, %r96, %r97, %r98;
	// end inline asm
	mov.b64 	{%r90, %r95}, %rd342;
	// begin inline asm
	shfl.sync.down.b32 %r89, %r90, %r96, %r97, %r98;
	// end inline asm
	// begin inline asm
	shfl.sync.down.b32 %r94, %r95, %r96, %r97, %r98;
	// end inline asm
	mov.b64 	%rd150, {%r89, %r94};
	setp.gt.s32 	%p53, %r78, 30;
	setp.lt.f32 	%p54, %f234, %f143;
	or.pred  	%p55, %p53, %p54;
	mov.f32 	%f236, %f234;
	mov.u64 	%rd344, %rd342;
	@%p55 bra 	$L__BB4_167;
	setp.gt.f32 	%p56, %f234, %f143;
	mov.f32 	%f236, %f143;
	mov.u64 	%rd344, %rd150;
	@%p56 bra 	$L__BB4_167;
	setp.lt.s64 	%p57, %rd342, %rd150;
	selp.f32 	%f236, %f234, %f143, %p57;
	min.s64 	%rd344, %rd342, %rd150;
$L__BB4_167:
	mov.b32 	%r100, %f236;
	mov.b32 	%r116, 2;
	mov.b32 	%r117, 31;
	mov.b32 	%r118, -1;
	// begin inline asm
	shfl.sync.down.b32 %r99, %r100, %r116, %r117, %r118;
	// end inline asm
	mov.b32 	%f146, %r99;
	// begin inline asm
	shfl.sync.down.b32 %r104, %r105, %r116, %r117, %r118;
	// end inline asm
	mov.b64 	{%r110, %r115}, %rd344;
	// begin inline asm
	shfl.sync.down.b32 %r109, %r110, %r116, %r117, %r118;
	// end inline asm
	// begin inline asm
	shfl.sync.down.b32 %r114, %r115, %r116, %r117, %r118;
	// end inline asm
	mov.b64 	%rd153, {%r109, %r114};
	setp.gt.s32 	%p58, %r78, 29;
	setp.lt.f32 	%p59, %f236, %f146;
	or.pred  	%p60, %p58, %p59;
	mov.f32 	%f237, %f236;
	mov.u64 	%rd345, %rd344;
	@%p60 bra 	$L__BB4_170;
	setp.gt.f32 	%p61, %f236, %f146;
	mov.f32 	%f237, %f146;
	mov.u64 	%rd345, %rd153;
	@%p61 bra 	$L__BB4_170;
	setp.lt.s64 	%p62, %rd344, %rd153;
	selp.f32 	%f237, %f236, %f146, %p62;
	min.s64 	%rd345, %rd344, %rd153;
$L__BB4_170:
	mov.b32 	%r120, %f237;
	mov.b32 	%r136, 4;
	mov.b32 	%r137, 31;
	mov.b32 	%r138, -1;
	// begin inline asm
	shfl.sync.down.b32 %r119, %r120, %r136, %r137, %r138;
	// end inline asm
	mov.b32 	%f149, %r119;
	// begin inline asm
	shfl.sync.down.b32 %r124, %r125, %r136, %r137, %r138;
	// end inline asm
	mov.b64 	{%r130, %r135}, %rd345;
	// begin inline asm
	shfl.sync.down.b32 %r129, %r130, %r136, %r137, %r138;
	// end inline asm
	// begin inline asm
	shfl.sync.down.b32 %r134, %r135, %r136, %r137, %r138;
	// end inline asm
	mov.b64 	%rd156, {%r129, %r134};
	setp.gt.s32 	%p63, %r78, 27;
	setp.lt.f32 	%p64, %f237, %f149;
	or.pred  	%p65, %p63, %p64;
	mov.f32 	%f238, %f237;
	mov.u64 	%rd346, %rd345;
	@%p65 bra 	$L__BB4_173;
	setp.gt.f32 	%p66, %f237, %f149;
	mov.f32 	%f238, %f149;
	mov.u64 	%rd346, %rd156;
	@%p66 bra 	$L__BB4_173;
	setp.lt.s64 	%p67, %rd345, %rd156;
	selp.f32 	%f238, %f237, %f149, %p67;
	min.s64 	%rd346, %rd345, %rd156;
$L__BB4_173:
	mov.b32 	%r140, %f238;
	mov.b32 	%r156, 8;
	mov.b32 	%r157, 31;
	mov.b32 	%r158, -1;
	// begin inline asm
	shfl.sync.down.b32 %r139, %r140, %r156, %r157, %r158;
	// end inline asm
	mov.b32 	%f152, %r139;
	// begin inline asm
	shfl.sync.down.b32 %r144, %r145, %r156, %r157, %r158;
	// end inline asm
	mov.b64 	{%r150, %r155}, %rd346;
	// begin inline asm
	shfl.sync.down.b32 %r149, %r150, %r156, %r157, %r158;
	// end inline asm
	// begin inline asm
	shfl.sync.down.b32 %r154, %r155, %r156, %r157, %r158;
	// end inline asm
	mov.b64 	%rd159, {%r149, %r154};
	setp.gt.s32 	%p68, %r78, 23;
	setp.lt.f32 	%p69, %f238, %f152;
	or.pred  	%p70, %p68, %p69;
	mov.f32 	%f239, %f238;
	mov.u64 	%rd347, %rd346;
	@%p70 bra 	$L__BB4_176;
	setp.gt.f32 	%p71, %f238, %f152;
	mov.f32 	%f239, %f152;
	mov.u64 	%rd347, %rd159;
	@%p71 bra 	$L__BB4_176;
	setp.lt.s64 	%p72, %rd346, %rd159;
	selp.f32 	%f239, %f238, %f152, %p72;
	min.s64 	%rd347, %rd346, %rd159;
$L__BB4_176:
	mov.b32 	%r160, %f239;
	mov.b32 	%r176, 16;
	mov.b32 	%r177, 31;
	mov.b32 	%r178, -1;
	// begin inline asm
	shfl.sync.down.b32 %r159, %r160, %r176, %r177, %r178;
	// end inline asm
	mov.b32 	%f155, %r159;
	// begin inline asm
	shfl.sync.down.b32 %r164, %r165, %r176, %r177, %r178;
	// end inline asm
	mov.b64 	{%r170, %r175}, %rd347;
	// begin inline asm
	shfl.sync.down.b32 %r169, %r170, %r176, %r177, %r178;
	// end inline asm
	// begin inline asm
	shfl.sync.down.b32 %r174, %r175, %r176, %r177, %r178;
	// end inline asm
	mov.b64 	%rd162, {%r169, %r174};
	setp.gt.s32 	%p73, %r78, 15;
	setp.lt.f32 	%p74, %f239, %f155;
	or.pred  	%p75, %p73, %p74;
	mov.f32 	%f247, %f239;
	mov.u64 	%rd355, %rd347;
	@%p75 bra 	$L__BB4_179;
	setp.gt.f32 	%p76, %f239, %f155;
	mov.f32 	%f247, %f155;
	mov.u64 	%rd355, %rd162;
	@%p76 bra 	$L__BB4_179;
	setp.lt.s64 	%p77, %rd347, %rd162;
	selp.f32 	%f247, %f239, %f155, %p77;
	min.s64 	%rd355, %rd347, %rd162;
$L__BB4_179:
	setp.ne.s32 	%p78, %r78, 0;
	@%p78 bra 	$L__BB4_181;
	shr.u32 	%r179, %r16, 1;
	and.b32  	%r180, %r179, 496;
	mov.u32 	%r181, _ZN6thrust24THRUST_300001_SM_1000_NS8cuda_cub4core6detail5shmemE;
	add.s32 	%r182, %r181, %r180;
	st.shared.f32 	[%r182+8], %f247;
	st.shared.u64 	[%r182+16], %rd355;
$L__BB4_181:
	bar.sync 	0;
	setp.ne.s32 	%p79, %r16, 0;
	@%p79 bra 	$L__BB4_203;
	ld.shared.f32 	%f158, [_ZN6thrust24THRUST_300001_SM_1000_NS8cuda_cub4core6detail5shmemE+24];
	ld.shared.u64 	%rd165, [_ZN6thrust24THRUST_300001_SM_1000_NS8cuda_cub4core6detail5shmemE+32];
	setp.lt.f32 	%p80, %f247, %f158;
	mov.f32 	%f241, %f247;
	mov.u64 	%rd349, %rd355;
	@%p80 bra 	$L__BB4_185;
	setp.lt.f32 	%p81, %f158, %f247;
	mov.f32 	%f241, %f158;
	mov.u64 	%rd349, %rd165;
	@%p81 bra 	$L__BB4_185;
	setp.lt.s64 	%p82, %rd355, %rd165;
	selp.f32 	%f241, %f247, %f158, %p82;
	min.s64 	%rd349, %rd355, %rd165;
$L__BB4_185:
	ld.shared.f32 	%f161, [_ZN6thrust24THRUST_300001_SM_1000_NS8cuda_cub4core6detail5shmemE+40];
	ld.shared.u64 	%rd168, [_ZN6thrust24THRUST_300001_SM_1000_NS8cuda_cub4core6detail5shmemE+48];
	setp.lt.f32 	%p83, %f241, %f161;
	mov.f32 	%f242, %f241;
	mov.u64 	%rd350, %rd349;
	@%p83 bra 	$L__BB4_188;
	setp.lt.f32 	%p84, %f161, %f241;
	mov.f32 	%f242, %f161;
	mov.u64 	%rd350, %rd168;
	@%p84 bra 	$L__BB4_188;
	setp.lt.s64 	%p85, %rd349, %rd168;
	selp.f32 	%f242, %f241, %f161, %p85;
	min.s64 	%rd350, %rd349, %rd168;
$L__BB4_188:
	ld.shared.f32 	%f164, [_ZN6thrust24THRUST_300001_SM_1000_NS8cuda_cub4core6detail5shmemE+56];
	ld.shared.u64 	%rd171, [_ZN6thrust24THRUST_300001_SM_1000_NS8cuda_cub4core6detail5shmemE+64];
	setp.lt.f32 	%p86, %f242, %f164;
	mov.f32 	%f243, %f242;
	mov.u64 	%rd351, %rd350;
	@%p86 bra 	$L__BB4_191;
	setp.lt.f32 	%p87, %f164, %f242;
	mov.f32 	%f243, %f164;
	mov.u64 	%rd351, %rd171;
	@%p87 bra 	$L__BB4_191;
	setp.lt.s64 	%p88, %rd350, %rd171;
	selp.f32 	%f243, %f242, %f164, %p88;
	min.s64 	%rd351, %rd350, %rd171;
$L__BB4_191:
	ld.shared.f32 	%f167, [_ZN6thrust24THRUST_300001_SM_1000_NS8cuda_cub4core6detail5shmemE+72];
	ld.shared.u64 	%rd174, [_ZN6thrust24THRUST_300001_SM_1000_NS8cuda_cub4core6detail5shmemE+80];
	setp.lt.f32 	%p89, %f243, %f167;
	mov.f32 	%f244, %f243;
	mov.u64 	%rd352, %rd351;
	@%p89 bra 	$L__BB4_194;
	setp.lt.f32 	%p90, %f167, %f243;
	mov.f32 	%f244, %f167;
	mov.u64 	%rd352, %rd174;
	@%p90 bra 	$L__BB4_194;
	setp.lt.s64 	%p91, %rd351, %rd174;
	selp.f32 	%f244, %f243, %f167, %p91;
	min.s64 	%rd352, %rd351, %rd174;
$L__BB4_194:
	ld.shared.f32 	%f170, [_ZN6thrust24THRUST_300001_SM_1000_NS8cuda_cub4core6detail5shmemE+88];
	ld.shared.u64 	%rd177, [_ZN6thrust24THRUST_300001_SM_1000_NS8cuda_cub4core6detail5shmemE+96];
	setp.lt.f32 	%p92, %f244, %f170;
	mov.f32 	%f245, %f244;
	mov.u64 	%rd353, %rd352;
	@%p92 bra 	$L__BB4_197;
	setp.lt.f32 	%p93, %f170, %f244;
	mov.f32 	%f245, %f170;
	mov.u64 	%rd353, %rd177;
	@%p93 bra 	$L__BB4_197;
	setp.lt.s64 	%p94, %rd352, %rd177;
	selp.f32 	%f245, %f244, %f170, %p94;
	min.s64 	%rd353, %rd352, %rd177;
$L__BB4_197:
	ld.shared.f32 	%f173, [_ZN6thrust24THRUST_300001_SM_1000_NS8cuda_cub4core6detail5shmemE+104];
	ld.shared.u64 	%rd180, [_ZN6thrust24THRUST_300001_SM_1000_NS8cuda_cub4core6detail5shmemE+112];
	setp.lt.f32 	%p95, %f245, %f173;
	mov.f32 	%f246, %f245;
	mov.u64 	%rd354, %rd353;
	@%p95 bra 	$L__BB4_200;
	setp.lt.f32 	%p96, %f173, %f245;
	mov.f32 	%f246, %f173;
	mov.u64 	%rd354, %rd180;
	@%p96 bra 	$L__BB4_200;
	setp.lt.s64 	%p97, %rd353, %rd180;
	selp.f32 	%f246, %f245, %f173, %p97;
	min.s64 	%rd354, %rd353, %rd180;
$L__BB4_200:
	ld.shared.f32 	%f176, [_ZN6thrust24THRUST_300001_SM_1000_NS8cuda_cub4core6detail5shmemE+120];
	ld.shared.u64 	%rd183, [_ZN6thrust24THRUST_300001_SM_1000_NS8cuda_cub4core6detail5shmemE+128];
	setp.lt.f32 	%p98, %f246, %f176;
	mov.f32 	%f247, %f246;
	mov.u64 	%rd355, %rd354;
	@%p98 bra 	$L__BB4_203;
	setp.lt.f32 	%p99, %f176, %f246;
	mov.f32 	%f247, %f176;
	mov.u64 	%rd355, %rd183;
	@%p99 bra 	$L__BB4_203;
	setp.lt.s64 	%p100, %rd354, %rd183;
	selp.f32 	%f247, %f246, %f176, %p100;
	min.s64 	%rd355, %rd354, %rd183;
$L__BB4_203:
	mov.u32 	%r418, %tid.x;
	setp.ne.s32 	%p227, %r418, 0;
	@%p227 bra 	$L__BB4_205;
	cvta.to.global.u64 	%rd287, %rd187;
	st.global.f32 	[%rd287], %f247;
	st.global.u64 	[%rd287+8], %rd355;
$L__BB4_205:
	ret;

}
	// .globl	_ZN6thrust24THRUST_300001_SM_1000_NS8cuda_cub4core6detail13_kernel_agentINS1_8__reduce11ReduceAgentINS0_12zip_iteratorIN4cuda3std3__45tupleIJNS0_6detail15normal_iteratorINS0_10device_ptrIfEEEENS0_17counting_iteratorIlNS0_11use_defaultESI_SI_EEEEEEEPNSB_IJflEEESM_lNS1_9__extrema9arg_min_fIflNSA_4lessIfEEEEEEJSL_SN_lSS_EEEvDpT0_
.visible .entry _ZN6thrust24THRUST_300001_SM_1000_NS8cuda_cub4core6detail13_kernel_agentINS1_8__reduce11ReduceAgentINS0_12zip_iteratorIN4cuda3std3__45tupleIJNS0_6detail15normal_iteratorINS0_10device_ptrIfEEEENS0_17counting_iteratorIlNS0_11use_defaultESI_SI_EEEEEEEPNSB_IJflEEESM_lNS1_9__extrema9arg_min_fIflNSA_4lessIfEEEEEEJSL_SN_lSS_EEEvDpT0_(
	.param .align 8 .b8 _ZN6thrust24THRUST_300001_SM_1000_NS8cuda_cub4core6detail13_kernel_agentINS1_8__reduce11ReduceAgentINS0_12zip_iteratorIN4cuda3std3__45tupleIJNS0_6detail15normal_iteratorINS0_10device_ptrIfEEEENS0_17counting_iteratorIlNS0_11use_defaultESI_SI_EEEEEEEPNSB_IJflEEESM_lNS1_9__extrema9arg_min_fIflNSA_4lessIfEEEEEEJSL_SN_lSS_EEEvDpT0__param_0[16],
	.param .u64 .ptr .align 1 _ZN6thrust24THRUST_300001_SM_1000_NS8cuda_cub4core6detail13_kernel_agentINS1_8__reduce11ReduceAgentINS0_12zip_iteratorIN4cuda3std3__45tupleIJNS0_6detail15normal_iteratorINS0_10device_ptrIfEEEENS0_17counting_iteratorIlNS0_11use_defaultESI_SI_EEEEEEEPNSB_IJflEEESM_lNS1_9__extrema9arg_min_fIflNSA_4lessIfEEEEEEJSL_SN_lSS_EEEvDpT0__param_1,
	.param .u64 _ZN6thrust24THRUST_300001_SM_1000_NS8cuda_cub4core6detail13_kernel_agentINS1_8__reduce11ReduceAgentINS0_12zip_iteratorIN4cuda3std3__45tupleIJNS0_6detail15normal_iteratorINS0_10device_ptrIfEEEENS0_17counting_iteratorIlNS0_11use_defaultESI_SI_EEEEEEEPNSB_IJflEEESM_lNS1_9__extrema9arg_min_fIflNSA_4lessIfEEEEEEJSL_SN_lSS_EEEvDpT0__param_2,
	.param .align 1 .b8 _ZN6thrust24THRUST_300001_SM_1000_NS8cuda_cub4core6detail13_kernel_agentINS1_8__reduce11ReduceAgentINS0_12zip_iteratorIN4cuda3std3__45tupleIJNS0_6detail15normal_iteratorINS0_10device_ptrIfEEEENS0_17counting_iteratorIlNS0_11use_defaultESI_SI_EEEEEEEPNSB_IJflEEESM_lNS1_9__extrema9arg_min_fIflNSA_4lessIfEEEEEEJSL_SN_lSS_EEEvDpT0__param_3[1]
)
.maxntid 256
{
	.reg .pred 	%p<223>;
	.reg .b32 	%r<391>;
	.reg .b32 	%f<243>;
	.reg .b64 	%rd<308>;

	ld.param.u64 	%rd195, [_ZN6thrust24THRUST_300001_SM_1000_NS8cuda_cub4core6detail13_kernel_agentINS1_8__reduce11ReduceAgentINS0_12zip_iteratorIN4cuda3std3__45tupleIJNS0_6detail15normal_iteratorINS0_10device_ptrIfEEEENS0_17counting_iteratorIlNS0_11use_defaultESI_SI_EEEEEEEPNSB_IJflEEESM_lNS1_9__extrema9arg_min_fIflNSA_4lessIfEEEEEEJSL_SN_lSS_EEEvDpT0__param_0+8];
	ld.param.u64 	%rd194, [_ZN6thrust24THRUST_300001_SM_1000_NS8cuda_cub4core6detail13_kernel_agentINS1_8__reduce11ReduceAgentINS0_12zip_iteratorIN4cuda3std3__45tupleIJNS0_6detail15normal_iteratorINS0_10device_ptrIfEEEENS0_17counting_iteratorIlNS0_11use_defaultESI_SI_EEEEEEEPNSB_IJflEEESM_lNS1_9__extrema9arg_min_fIflNSA_4lessIfEEEEEEJSL_SN_lSS_EEEvDpT0__param_0];
	ld.param.u64 	%rd197, [_ZN6thrust24THRUST_300001_SM_1000_NS8cuda_cub4core6detail13_kernel_agentINS1_8__reduce11ReduceAgentINS0_12zip_iteratorIN4cuda3std3__45tupleIJNS0_6detail15normal_iteratorINS0_10device_ptrIfEEEENS0_17counting_iteratorIlNS0_11use_defaultESI_SI_EEEEEEEPNSB_IJflEEESM_lNS1_9__extrema9arg_min_fIflNSA_4lessIfEEEEEEJSL_SN_lSS_EEEvDpT0__param_2];
	setp.eq.s64 	%p1, %rd197, 0;
	@%p1 bra 	$L__BB5_200;
	cvta.to.global.u64 	%rd1, %rd194;
	setp.gt.s64 	%p2, %rd197, 1279;
	@%p2 bra 	$L__BB5_112;
	cvt.u32.u64 	%r1, %rd197;
	mov.u32 	%r2, %tid.x;
	setp.ge.s32 	%p96, %r2, %r1;
	mov.f32 	%f188, 0f00000000;
	mov.b64 	%rd249, 0;
	mov.u32 	%r385, %r2;
	@%p96 bra 	$L__BB5_4;
	cvt.u64.u32 	%rd225, %r2;
	mul.wide.u32 	%rd226, %r2, 4;
	add.s64 	%rd227, %rd1, %rd226;
	add.s64 	%rd249, %rd195, %rd225;
	ld.global.f32 	%f188, [%rd227];
	add.s32 	%r385, %r2, 256;
$L__BB5_4:
	setp.ge.s32 	%p97, %r385, %r1;
	@%p97 bra 	$L__BB5_26;
	not.b32 	%r154, %r385;
	add.s32 	%r5, %r154, %r1;
	and.b32  	%r155, %r5, 768;
	setp.eq.s32 	%p98, %r155, 768;
	@%p98 bra 	$L__BB5_11;
	cvt.u64.u32 	%rd229, %r385;
	add.s64 	%rd240, %rd195, %rd229;
	mul.wide.u32 	%rd230, %r385, 4;
	add.s64 	%rd239, %rd1, %rd230;
	shr.u32 	%r156, %r5, 8;
	add.s32 	%r157, %r156, 1;
	and.b32  	%r158, %r157, 3;
	neg.s32 	%r383, %r158;
$L__BB5_7:
	.pragma "nounroll";
	mov.u64 	%rd9, %rd249;
	mov.f32 	%f3, %f188;
	ld.global.f32 	%f4, [%rd239];
	setp.lt.f32 	%p99, %f3, %f4;
	@%p99 bra 	$L__BB5_10;
	setp.lt.f32 	%p100, %f4, %f3;
	mov.u64 	%rd249, %rd240;
	mov.f32 	%f188, %f4;
	@%p100 bra 	$L__BB5_10;
	setp.lt.s64 	%p101, %rd9, %rd240;
	min.s64 	%rd249, %rd9, %rd240;
	selp.f32 	%f188, %f3, %f4, %p101;
$L__BB5_10:
	add.s32 	%r385, %r385, 256;
	add.s64 	%rd240, %rd240, 256;
	add.s64 	%rd239, %rd239, 1024;
	add.s32 	%r383, %r383, 1;
	setp.ne.s32 	%p102, %r383, 0;
	@%p102 bra 	$L__BB5_7;
$L__BB5_11:
	setp.lt.u32 	%p103, %r5, 768;
	@%p103 bra 	$L__BB5_26;
	add.s32 	%r386, %r385, 512;
$L__BB5_13:
	mov.u32 	%r13, %r386;
	add.s32 	%r159, %r13, -512;
	cvt.s64.s32 	%rd231, %r159;
	mul.wide.s32 	%rd232, %r159, 4;
	add.s64 	%rd17, %rd1, %rd232;
	add.s64 	%rd18, %rd195, %rd231;
	ld.global.f32 	%f10, [%rd17];
	setp.lt.f32 	%p104, %f188, %f10;
	mov.u64 	%rd246, %rd249;
	mov.f32 	%f185, %f188;
	@%p104 bra 	$L__BB5_16;
	setp.lt.f32 	%p105, %f10, %f188;
	mov.u64 	%rd246, %rd18;
	mov.f32 	%f185, %f10;
	@%p105 bra 	$L__BB5_16;
	setp.lt.s64 	%p106, %rd249, %rd18;
	min.s64 	%rd246, %rd249, %rd18;
	selp.f32 	%f185, %f188, %f10, %p106;
$L__BB5_16:
	add.s32 	%r160, %r13, -256;
	cvt.s64.s32 	%rd233, %r160;
	add.s64 	%rd21, %rd195, %rd233;
	ld.global.f32 	%f13, [%rd17+1024];
	setp.lt.f32 	%p107, %f185, %f13;
	mov.u64 	%rd247, %rd246;
	mov.f32 	%f186, %f185;
	@%p107 bra 	$L__BB5_19;
	setp.lt.f32 	%p108, %f13, %f185;
	mov.u64 	%rd247, %rd21;
	mov.f32 	%f186, %f13;
	@%p108 bra 	$L__BB5_19;
	setp.lt.s64 	%p109, %rd246, %rd21;
	min.s64 	%rd247, %rd246, %rd21;
	selp.f32 	%f186, %f185, %f13, %p109;
$L__BB5_19:
	cvt.s64.s32 	%rd234, %r13;
	add.s64 	%rd24, %rd195, %rd234;
	ld.global.f32 	%f16, [%rd17+2048];
	setp.lt.f32 	%p110, %f186, %f16;
	mov.u64 	%rd248, %rd247;
	mov.f32 	%f187, %f186;
	@%p110 bra 	$L__BB5_22;
	setp.lt.f32 	%p111, %f16, %f186;
	mov.u64 	%rd248, %rd24;
	mov.f32 	%f187, %f16;
	@%p111 bra 	$L__BB5_22;
	setp.lt.s64 	%p112, %rd247, %rd24;
	min.s64 	%rd248, %rd247, %rd24;
	selp.f32 	%f187, %f186, %f16, %p112;
$L__BB5_22:
	add.s32 	%r161, %r13, 256;
	cvt.s64.s32 	%rd235, %r161;
	add.s64 	%rd27, %rd195, %rd235;
	ld.global.f32 	%f19, [%rd17+3072];
	setp.lt.f32 	%p113, %f187, %f19;
	mov.u64 	%rd249, %rd248;
	mov.f32 	%f188, %f187;
	@%p113 bra 	$L__BB5_25;
	setp.lt.f32 	%p114, %f19, %f187;
	mov.u64 	%rd249, %rd27;
	mov.f32 	%f188, %f19;
	@%p114 bra 	$L__BB5_25;
	setp.lt.s64 	%p115, %rd248, %rd27;
	min.s64 	%rd249, %rd248, %rd27;
	selp.f32 	%f188, %f187, %f19, %p115;
$L__BB5_25:
	add.s32 	%r386, %r13, 1024;
	add.s32 	%r162, %r13, 512;
	setp.lt.s32 	%p116, %r162, %r1;
	@%p116 bra 	$L__BB5_13;
$L__BB5_26:
	setp.lt.s32 	%p117, %r1, 256;
	@%p117 bra 	$L__BB5_66;
	// begin inline asm
	mov.u32 %r276, %laneid;
	// end inline asm
	mov.b32 	%r278, %f188;
	mov.b32 	%r294, 1;
	mov.b32 	%r295, 31;
	mov.b32 	%r296, -1;
	// begin inline asm
	shfl.sync.down.b32 %r277, %r278, %r294, %r295, %r296;
	// end inline asm
	mov.b32 	%f23, %r277;
	// begin inline asm
	shfl.sync.down.b32 %r282, %r283, %r294, %r295, %r296;
	// end inline asm
	mov.b64 	{%r288, %r293}, %rd249;
	// begin inline asm
	shfl.sync.down.b32 %r287, %r288, %r294, %r295, %r296;
	// end inline asm
	// begin inline asm
	shfl.sync.down.b32 %r292, %r293, %r294, %r295, %r296;
	// end inline asm
	mov.b64 	%rd31, {%r287, %r292};
	setp.gt.s32 	%p174, %r276, 30;
	setp.lt.f32 	%p175, %f188, %f23;
	or.pred  	%p176, %p174, %p175;
	mov.u64 	%rd251, %rd249;
	mov.f32 	%f190, %f188;
	@%p176 bra 	$L__BB5_30;
	setp.gt.f32 	%p177, %f188, %f23;
	mov.u64 	%rd251, %rd31;
	mov.f32 	%f190, %f23;
	@%p177 bra 	$L__BB5_30;
	setp.lt.s64 	%p178, %rd249, %rd31;
	min.s64 	%rd251, %rd249, %rd31;
	selp.f32 	%f190, %f188, %f23, %p178;
$L__BB5_30:
	mov.b32 	%r298, %f190;
	mov.b32 	%r314, 2;
	mov.b32 	%r315, 31;
	mov.b32 	%r316, -1;
	// begin inline asm
	shfl.sync.down.b32 %r297, %r298, %r314, %r315, %r316;
	// end inline asm
	mov.b32 	%f26, %r297;
	// begin inline asm
	shfl.sync.down.b32 %r302, %r303, %r314, %r315, %r316;
	// end inline asm
	mov.b64 	{%r308, %r313}, %rd251;
	// begin inline asm
	shfl.sync.down.b32 %r307, %r308, %r314, %r315, %r316;
	// end inline asm
	// begin inline asm
	shfl.sync.down.b32 %r312, %r313, %r314, %r315, %r316;
	// end inline asm
	mov.b64 	%rd34, {%r307, %r312};
	setp.gt.s32 	%p179, %r276, 29;
	setp.lt.f32 	%p180, %f190, %f26;
	or.pred  	%p181, %p179, %p180;
	mov.u64 	%rd252, %rd251;
	mov.f32 	%f191, %f190;
	@%p181 bra 	$L__BB5_33;
	setp.gt.f32 	%p182, %f190, %f26;
	mov.u64 	%rd252, %rd34;
	mov.f32 	%f191, %f26;
	@%p182 bra 	$L__BB5_33;
	setp.lt.s64 	%p183, %rd251, %rd34;
	min.s64 	%rd252, %rd251, %rd34;
	selp.f32 	%f191, %f190, %f26, %p183;
$L__BB5_33:
	mov.b32 	%r318, %f191;
	mov.b32 	%r334, 4;
	mov.b32 	%r335, 31;
	mov.b32 	%r336, -1;
	// begin inline asm
	shfl.sync.down.b32 %r317, %r318, %r334, %r335, %r336;
	// end inline asm
	mov.b32 	%f29, %r317;
	// begin inline asm
	shfl.sync.down.b32 %r322, %r323, %r334, %r335, %r336;
	// end inline asm
	mov.b64 	{%r328, %r333}, %rd252;
	// begin inline asm
	shfl.sync.down.b32 %r327, %r328, %r334, %r335, %r336;
	// end inline asm
	// begin inline asm
	shfl.sync.down.b32 %r332, %r333, %r334, %r335, %r336;
	// end inline asm
	mov.b64 	%rd37, {%r327, %r332};
	setp.gt.s32 	%p184, %r276, 27;
	setp.lt.f32 	%p185, %f191, %f29;
	or.pred  	%p186, %p184, %p185;
	mov.u64 	%rd253, %rd252;
	mov.f32 	%f192, %f191;
	@%p186 bra 	$L__BB5_36;
	setp.gt.f32 	%p187, %f191, %f29;
	mov.u64 	%rd253, %rd37;
	mov.f32 	%f192, %f29;
	@%p187 bra 	$L__BB5_36;
	setp.lt.s64 	%p188, %rd252, %rd37;
	min.s64 	%rd253, %rd252, %rd37;
	selp.f32 	%f192, %f191, %f29, %p188;
$L__BB5_36:
	mov.b32 	%r338, %f192;
	mov.b32 	%r354, 8;
	mov.b32 	%r355, 31;
	mov.b32 	%r356, -1;
	// begin inline asm
	shfl.sync.down.b32 %r337, %r338, %r354, %r355, %r356;
	// end inline asm
	mov.b32 	%f32, %r337;
	// begin inline asm
	shfl.sync.down.b32 %r342, %r343, %r354, %r355, %r356;
	// end inline asm
	mov.b64 	{%r348, %r353}, %rd253;
	// begin inline asm
	shfl.sync.down.b32 %r347, %r348, %r354, %r355, %r356;
	// end inline asm
	// begin inline asm
	shfl.sync.down.b32 %r352, %r353, %r354, %r355, %r356;
	// end inline asm
	mov.b64 	%rd40, {%r347, %r352};
	setp.gt.s32 	%p189, %r276, 23;
	setp.lt.f32 	%p190, %f192, %f32;
	or.pred  	%p191, %p189, %p190;
	mov.u64 	%rd254, %rd253;
	mov.f32 	%f193, %f192;
	@%p191 bra 	$L__BB5_39;
	setp.gt.f32 	%p192, %f192, %f32;
	mov.u64 	%rd254, %rd40;
	mov.f32 	%f193, %f32;
	@%p192 bra 	$L__BB5_39;
	setp.lt.s64 	%p193, %rd253, %rd40;
	min.s64 	%rd254, %rd253, %rd40;
	selp.f32 	%f193, %f192, %f32, %p193;
$L__BB5_39:
	mov.b32 	%r358, %f193;
	mov.b32 	%r374, 16;
	mov.b32 	%r375, 31;
	mov.b32 	%r376, -1;
	// begin inline asm
	shfl.sync.down.b32 %r357, %r358, %r374, %r375, %r376;
	// end inline asm
	mov.b32 	%f35, %r357;
	// begin inline asm
	shfl.sync.down.b32 %r362, %r363, %r374, %r375, %r376;
	// end inline asm
	mov.b64 	{%r368, %r373}, %rd254;
	// begin inline asm
	shfl.sync.down.b32 %r367, %r368, %r374, %r375, %r376;
	// end inline asm
	// begin inline asm
	shfl.sync.down.b32 %r372, %r373, %r374, %r375, %r376;
	// end inline asm
	mov.b64 	%rd43, {%r367, %r372};
	setp.gt.s32 	%p194, %r276, 15;
	setp.lt.f32 	%p195, %f193, %f35;
	or.pred  	%p196, %p194, %p195;
	mov.u64 	%rd307, %rd254;
	mov.f32 	%f242, %f193;
	@%p196 bra 	$L__BB5_42;
	setp.gt.f32 	%p197, %f193, %f35;
	mov.u64 	%rd307, %rd43;
	mov.f32 	%f242, %f35;
	@%p197 bra 	$L__BB5_42;
	setp.lt.s64 	%p198, %rd254, %rd43;
	min.s64 	%rd307, %rd254, %rd43;
	selp.f32 	%f242, %f193, %f35, %p198;
$L__BB5_42:
	setp.ne.s32 	%p199, %r276, 0;
	@%p199 bra 	$L__BB5_44;
	shr.u32 	%r377, %r2, 1;
	and.b32  	%r378, %r377, 496;
	mov.u32 	%r379, _ZN6thrust24THRUST_300001_SM_1000_NS8cuda_cub4core6detail5shmemE;
	add.s32 	%r380, %r379, %r378;
	st.shared.f32 	[%r380+8], %f242;
	st.shared.u64 	[%r380+16], %rd307;
$L__BB5_44:
	bar.sync 	0;
	setp.ne.s32 	%p200, %r2, 0;
	@%p200 bra 	$L__BB5_198;
	ld.shared.f32 	%f38, [_ZN6thrust24THRUST_300001_SM_1000_NS8cuda_cub4core6detail5shmemE+24];
	ld.shared.u64 	%rd46, [_ZN6thrust24THRUST_300001_SM_1000_NS8cuda_cub4core6detail5shmemE+32];
	setp.lt.f32 	%p201, %f242, %f38;
	mov.u64 	%rd256, %rd307;
	mov.f32 	%f195, %f242;
	@%p201 bra 	$L__BB5_48;
	setp.lt.f32 	%p202, %f38, %f242;
	mov.u64 	%rd256, %rd46;
	mov.f32 	%f195, %f38;
	@%p202 bra 	$L__BB5_48;
	setp.lt.s64 	%p203, %rd307, %rd46;
	min.s64 	%rd256, %rd307, %rd46;
	selp.f32 	%f195, %f242, %f38, %p203;
$L__BB5_48:
	ld.shared.f32 	%f41, [_ZN6thrust24THRUST_300001_SM_1000_NS8cuda_cub4core6detail5shmemE+40];
	ld.shared.u64 	%rd49, [_ZN6thrust24THRUST_300001_SM_1000_NS8cuda_cub4core6detail5shmemE+48];
	setp.lt.f32 	%p204, %f195, %f41;
	mov.u64 	%rd257, %rd256;
	mov.f32 	%f196, %f195;
	@%p204 bra 	$L__BB5_51;
	setp.lt.f32 	%p205, %f41, %f195;
	mov.u64 	%rd257, %rd49;
	mov.f32 	%f196, %f41;
	@%p205 bra 	$L__BB5_51;
	setp.lt.s64 	%p206, %rd256, %rd49;
	min.s64 	%rd257, %rd256, %rd49;
	selp.f32 	%f196, %f195, %f41, %p206;
$L__BB5_51:
	ld.shared.f32 	%f44, [_ZN6thrust24THRUST_300001_SM_1000_NS8cuda_cub4core6detail5shmemE+56];
	ld.shared.u64 	%rd52, [_ZN6thrust24THRUST_300001_SM_1000_NS8cuda_cub4core6detail5shmemE+64];
	setp.lt.f32 	%p207, %f196, %f44;
	mov.u64 	%rd258, %rd257;
	mov.f32 	%f197, %f196;
	@%p207 bra 	$L__BB5_54;
	setp.lt.f32 	%p208, %f44, %f196;
	mov.u64 	%rd258, %rd52;
	mov.f32 	%f197, %f44;
	@%p208 bra 	$L__BB5_54;
	setp.lt.s64 	%p209, %rd257, %rd52;
	min.s64 	%rd258, %rd257, %rd52;
	selp.f32 	%f197, %f196, %f44, %p209;
$L__BB5_54:
	ld.shared.f32 	%f47, [_ZN6thrust24THRUST_300001_SM_1000_NS8cuda_cub4core6detail5shmemE+72];
	ld.shared.u64 	%rd55, [_ZN6thrust24THRUST_300001_SM_1000_NS8cuda_cub4core6detail5shmemE+80];
	setp.lt.f32 	%p210, %f197, %f47;
	mov.u64 	%rd259, %rd258;
	mov.f32 	%f198, %f197;
	@%p210 bra 	$L__BB5_57;
	setp.lt.f32 	%p211, %f47, %f197;
	mov.u64 	%rd259, %rd55;
	mov.f32 	%f198, %f47;
	@%p211 bra 	$L__BB5_57;
	setp.lt.s64 	%p212, %rd258, %rd55;
	min.s64 	%rd259, %rd258, %rd55;
	selp.f32 	%f198, %f197, %f47, %p212;
$L__BB5_57:
	ld.shared.f32 	%f50, [_ZN6thrust24THRUST_300001_SM_1000_NS8cuda_cub4core6detail5shmemE+88];
	ld.shared.u64 	%rd58, [_ZN6thrust24THRUST_300001_SM_1000_NS8cuda_cub4core6detail5shmemE+96];
	setp.lt.f32 	%p213, %f198, %f50;
	mov.u64 	%rd260, %rd259;
	mov.f32 	%f199, %f198;
	@%p213 bra 	$L__BB5_60;
	setp.lt.f32 	%p214, %f50, %f198;
	mov.u64 	%rd260, %rd58;
	mov.f32 	%f199, %f50;
	@%p214 bra 	$L__BB5_60;
	setp.lt.s64 	%p215, %rd259, %rd58;
	min.s64 	%rd260, %rd259, %rd58;
	selp.f32 	%f199, %f198, %f50, %p215;
$L__BB5_60:
	ld.shared.f32 	%f53, [_ZN6thrust24THRUST_300001_SM_1000_NS8cuda_cub4core6detail5shmemE+104];
	ld.shared.u64 	%rd61, [_ZN6thrust24THRUST_300001_SM_1000_NS8cuda_cub4core6detail5shmemE+112];
	setp.lt.f32 	%p216, %f199, %f53;
	mov.u64 	%rd261, %rd260;
	mov.f32 	%f200, %f199;
	@%p216 bra 	$L__BB5_63;
	setp.lt.f32 	%p217, %f53, %f199;
	mov.u64 	%rd261, %rd61;
	mov.f32 	%f200, %f53;
	@%p217 bra 	$L__BB5_63;
	setp.lt.s64 	%p218, %rd260, %rd61;
	min.s64 	%rd261, %rd260, %rd61;
	selp.f32 	%f200, %f199, %f53, %p218;
$L__BB5_63:
	ld.shared.f32 	%f56, [_ZN6thrust24THRUST_300001_SM_1000_NS8cuda_cub4core6detail5shmemE+120];
	ld.shared.u64 	%rd64, [_ZN6thrust24THRUST_300001_SM_1000_NS8cuda_cub4core6detail5shmemE+128];
	setp.lt.f32 	%p219, %f200, %f56;
	mov.f32 	%f242, %f200;
	mov.u64 	%rd307, %rd261;
	@%p219 bra 	$L__BB5_198;
	setp.lt.f32 	%p220, %f56, %f200;
	mov.f32 	%f242, %f56;
	mov.u64 	%rd307, %rd64;
	@%p220 bra 	$L__BB5_198;
	setp.lt.s64 	%p221, %rd261, %rd64;
	min.s64 	%rd307, %rd261, %rd64;
	selp.f32 	%f242, %f200, %f56, %p221;
	bra.uni 	$L__BB5_198;
$L__BB5_66:
	// begin inline asm
	mov.u32 %r163, %laneid;
	// end inline asm
	and.b32  	%r184, %r2, 992;
	add.s32 	%r185, %r184, 32;
	setp.gt.s32 	%p118, %r185, %r1;
	not.b32 	%r186, %r184;
	add.s32 	%r187, %r1, %r186;
	selp.b32 	%r182, %r187, 31, %p118;
	mov.b32 	%r165, %f188;
	mov.b32 	%r181, 1;
	mov.b32 	%r183, -1;
	// begin inline asm
	shfl.sync.down.b32 %r164, %r165, %r181, %r182, %r183;
	// end inline asm
	mov.b32 	%f58, %r164;
	// begin inline asm
	shfl.sync.down.b32 %r169, %r170, %r181, %r182, %r183;
	// end inline asm
	mov.b64 	{%r175, %r180}, %rd249;
	// begin inline asm
	shfl.sync.down.b32 %r174, %r175, %r181, %r182, %r183;
	// end inline asm
	// begin inline asm
	shfl.sync.down.b32 %r179, %r180, %r181, %r182, %r183;
	// end inline asm
	mov.b64 	%rd66, {%r174, %r179};
	setp.ge.s32 	%p119, %r163, %r182;
	setp.lt.f32 	%p120, %f188, %f58;
	or.pred  	%p121, %p119, %p120;
	mov.f32 	%f201, %f188;
	mov.u64 	%rd262, %rd249;
	@%p121 bra 	$L__BB5_69;
	setp.gt.f32 	%p122, %f188, %f58;
	mov.f32 	%f201, %f58;
	mov.u64 	%rd262, %rd66;
	@%p122 bra 	$L__BB5_69;
	setp.lt.s64 	%p123, %rd249, %rd66;
	selp.f32 	%f201, %f188, %f58, %p123;
	min.s64 	%rd262, %rd249, %rd66;
$L__BB5_69:
	mov.b32 	%r189, %f201;
	mov.b32 	%r205, 2;
	mov.b32 	%r207, -1;
	// begin inline asm
	shfl.sync.down.b32 %r188, %r189, %r205, %r182, %r207;
	// end inline asm
	mov.b32 	%f61, %r188;
	// begin inline asm
	shfl.sync.down.b32 %r193, %r194, %r205, %r182, %r207;
	// end inline asm
	mov.b64 	{%r199, %r204}, %rd262;
	// begin inline asm
	shfl.sync.down.b32 %r198, %r199, %r205, %r182, %r207;
	// end inline asm
	// begin inline asm
	shfl.sync.down.b32 %r203, %r204, %r205, %r182, %r207;
	// end inline asm
	mov.b64 	%rd69, {%r198, %r203};
	add.s32 	%r208, %r163, 2;
	setp.gt.s32 	%p124, %r208, %r182;
	setp.lt.f32 	%p125, %f201, %f61;
	or.pred  	%p126, %p124, %p125;
	mov.f32 	%f202, %f201;
	mov.u64 	%rd263, %rd262;
	@%p126 bra 	$L__BB5_72;
	setp.gt.f32 	%p127, %f201, %f61;
	mov.f32 	%f202, %f61;
	mov.u64 	%rd263, %rd69;
	@%p127 bra 	$L__BB5_72;
	setp.lt.s64 	%p128, %rd262, %rd69;
	selp.f32 	%f202, %f201, %f61, %p128;
	min.s64 	%rd263, %rd262, %rd69;
$L__BB5_72:
	mov.b32 	%r210, %f202;
	mov.b32 	%r226, 4;
	mov.b32 	%r228, -1;
	// begin inline asm
	shfl.sync.down.b32 %r209, %r210, %r226, %r182, %r228;
	// end inline asm
	mov.b32 	%f64, %r209;
	// begin inline asm
	shfl.sync.down.b32 %r214, %r215, %r226, %r182, %r228;
	// end inline asm
	mov.b64 	{%r220, %r225}, %rd263;
	// begin inline asm
	shfl.sync.down.b32 %r219, %r220, %r226, %r182, %r228;
	// end inline asm
	// begin inline asm
	shfl.sync.down.b32 %r224, %r225, %r226, %r182, %r228;
	// end inline asm
	mov.b64 	%rd72, {%r219, %r224};
	add.s32 	%r229, %r163, 4;
	setp.gt.s32 	%p129, %r229, %r182;
	setp.lt.f32 	%p130, %f202, %f64;
	or.pred  	%p131, %p129, %p130;
	mov.f32 	%f203, %f202;
	mov.u64 	%rd264, %rd263;
	@%p131 bra 	$L__BB5_75;
	setp.gt.f32 	%p132, %f202, %f64;
	mov.f32 	%f203, %f64;
	mov.u64 	%rd264, %rd72;
	@%p132 bra 	$L__BB5_75;
	setp.lt.s64 	%p133, %rd263, %rd72;
	selp.f32 	%f203, %f202, %f64, %p133;
	min.s64 	%rd264, %rd263, %rd72;
$L__BB5_75:
	mov.b32 	%r231, %f203;
	mov.b32 	%r247, 8;
	mov.b32 	%r249, -1;
	// begin inline asm
	shfl.sync.down.b32 %r230, %r231, %r247, %r182, %r249;
	// end inline asm
	mov.b32 	%f67, %r230;
	// begin inline asm
	shfl.sync.down.b32 %r235, %r236, %r247, %r182, %r249;
	// end inline asm
	mov.b64 	{%r241, %r246}, %rd264;
	// begin inline asm
	shfl.sync.down.b32 %r240, %r241, %r247, %r182, %r249;
	// end inline asm
	// begin inline asm
	shfl.sync.down.b32 %r245, %r246, %r247, %r182, %r249;
	// end inline asm
	mov.b64 	%rd75, {%r240, %r245};
	add.s32 	%r250, %r163, 8;
	setp.gt.s32 	%p134, %r250, %r182;
	setp.lt.f32 	%p135, %f203, %f67;
	or.pred  	%p136, %p134, %p135;
	mov.f32 	%f204, %f203;
	mov.u64 	%rd265, %rd264;
	@%p136 bra 	$L__BB5_78;
	setp.gt.f32 	%p137, %f203, %f67;
	mov.f32 	%f204, %f67;
	mov.u64 	%rd265, %rd75;
	@%p137 bra 	$L__BB5_78;
	setp.lt.s64 	%p138, %rd264, %rd75;
	selp.f32 	%f204, %f203, %f67, %p138;
	min.s64 	%rd265, %rd264, %rd75;
$L__BB5_78:
	mov.b32 	%r252, %f204;
	mov.b32 	%r268, 16;
	mov.b32 	%r270, -1;
	// begin inline asm
	shfl.sync.down.b32 %r251, %r252, %r268, %r182, %r270;
	// end inline asm
	mov.b32 	%f70, %r251;
	// begin inline asm
	shfl.sync.down.b32 %r256, %r257, %r268, %r182, %r270;
	// end inline asm
	mov.b64 	{%r262, %r267}, %rd265;
	// begin inline asm
	shfl.sync.down.b32 %r261, %r262, %r268, %r182, %r270;
	// end inline asm
	// begin inline asm
	shfl.sync.down.b32 %r266, %r267, %r268, %r182, %r270;
	// end inline asm
	mov.b64 	%rd78, {%r261, %r266};
	add.s32 	%r271, %r163, 16;
	setp.gt.s32 	%p139, %r271, %r182;
	setp.lt.f32 	%p140, %f204, %f70;
	or.pred  	%p141, %p139, %p140;
	mov.f32 	%f242, %f204;
	mov.u64 	%rd307, %rd265;
	@%p141 bra 	$L__BB5_81;
	setp.gt.f32 	%p142, %f204, %f70;
	mov.f32 	%f242, %f70;
	mov.u64 	%rd307, %rd78;
	@%p142 bra 	$L__BB5_81;
	setp.lt.s64 	%p143, %rd265, %rd78;
	selp.f32 	%f242, %f204, %f70, %p143;
	min.s64 	%rd307, %rd265, %rd78;
$L__BB5_81:
	setp.ne.s32 	%p144, %r163, 0;
	@%p144 bra 	$L__BB5_83;
	shr.u32 	%r272, %r2, 1;
	and.b32  	%r273, %r272, 496;
	mov.u32 	%r274, _ZN6thrust24THRUST_300001_SM_1000_NS8cuda_cub4core6detail5shmemE;
	add.s32 	%r275, %r274, %r273;
	st.shared.f32 	[%r275+8], %f242;
	st.shared.u64 	[%r275+16], %rd307;
$L__BB5_83:
	bar.sync 	0;
	setp.ne.s32 	%p145, %r2, 0;
	@%p145 bra 	$L__BB5_198;
	setp.lt.s32 	%p146, %r1, 33;
	mov.f32 	%f206, %f242;
	mov.u64 	%rd267, %rd307;
	@%p146 bra 	$L__BB5_88;
	ld.shared.f32 	%f73, [_ZN6thrust24THRUST_300001_SM_1000_NS8cuda_cub4core6detail5shmemE+24];
	ld.shared.u64 	%rd81, [_ZN6thrust24THRUST_300001_SM_1000_NS8cuda_cub4core6detail5shmemE+32];
	setp.lt.f32 	%p147, %f242, %f73;
	mov.f32 	%f206, %f242;
	mov.u64 	%rd267, %rd307;
	@%p147 bra 	$L__BB5_88;
	setp.lt.f32 	%p148, %f73, %f242;
	mov.f32 	%f206, %f73;
	mov.u64 	%rd267, %rd81;
	@%p148 bra 	$L__BB5_88;
	setp.lt.s64 	%p149, %rd307, %rd81;
	selp.f32 	%f206, %f242, %f73, %p149;
	min.s64 	%rd267, %rd307, %rd81;
$L__BB5_88:
	setp.lt.s32 	%p150, %r1, 65;
	mov.f32 	%f207, %f206;
	mov.u64 	%rd268, %rd267;
	@%p150 bra 	$L__BB5_92;
	ld.shared.f32 	%f76, [_ZN6thrust24THRUST_300001_SM_1000_NS8cuda_cub4core6detail5shmemE+40];
	ld.shared.u64 	%rd84, [_ZN6thrust24THRUST_300001_SM_1000_NS8cuda_cub4core6detail5shmemE+48];
	setp.lt.f32 	%p151, %f206, %f76;
	mov.f32 	%f207, %f206;
	mov.u64 	%rd268, %rd267;
	@%p151 bra 	$L__BB5_92;
	setp.lt.f32 	%p152, %f76, %f206;
	mov.f32 	%f207, %f76;
	mov.u64 	%rd268, %rd84;
	@%p152 bra 	$L__BB5_92;
	setp.lt.s64 	%p153, %rd267, %rd84;
	selp.f32 	%f207, %f206, %f76, %p153;
	min.s64 	%rd268, %rd267, %rd84;
$L__BB5_92:
	setp.lt.s32 	%p154, %r1, 97;
	mov.f32 	%f208, %f207;
	mov.u64 	%rd269, %rd268;
	@%p154 bra 	$L__BB5_96;
	ld.shared.f32 	%f79, [_ZN6thrust24THRUST_300001_SM_1000_NS8cuda_cub4core6detail5shmemE+56];
	ld.shared.u64 	%rd87, [_ZN6thrust24THRUST_300001_SM_1000_NS8cuda_cub4core6detail5shmemE+64];
	setp.lt.f32 	%p155, %f207, %f79;
	mov.f32 	%f208, %f207;
	mov.u64 	%rd269, %rd268;
	@%p155 bra 	$L__BB5_96;
	setp.lt.f32 	%p156, %f79, %f207;
	mov.f32 	%f208, %f79;
	mov.u64 	%rd269, %rd87;
	@%p156 bra 	$L__BB5_96;
	setp.lt.s64 	%p157, %rd268, %rd87;
	selp.f32 	%f208, %f207, %f79, %p157;
	min.s64 	%rd269, %rd268, %rd87;
$L__BB5_96:
	setp.lt.s32 	%p158, %r1, 129;
	mov.f32 	%f209, %f208;
	mov.u64 	%rd270, %rd269;
	@%p158 bra 	$L__BB5_100;
	ld.shared.f32 	%f82, [_ZN6thrust24THRUST_300001_SM_1000_NS8cuda_cub4core6detail5shmemE+72];
	ld.shared.u64 	%rd90, [_ZN6thrust24THRUST_300001_SM_1000_NS8cuda_cub4core6detail5shmemE+80];
	setp.lt.f32 	%p159, %f208, %f82;
	mov.f32 	%f209, %f208;
	mov.u64 	%rd270, %rd269;
	@%p159 bra 	$L__BB5_100;
	setp.lt.f32 	%p160, %f82, %f208;
	mov.f32 	%f209, %f82;
	mov.u64 	%rd270, %rd90;
	@%p160 bra 	$L__BB5_100;
	setp.lt.s64 	%p161, %rd269, %rd90;
	selp.f32 	%f209, %f208, %f82, %p161;
	min.s64 	%rd270, %rd269, %rd90;
$L__BB5_100:
	setp.lt.s32 	%p162, %r1, 161;
	mov.f32 	%f210, %f209;
	mov.u64 	%rd271, %rd270;
	@%p162 bra 	$L__BB5_104;
	ld.shared.f32 	%f85, [_ZN6thrust24THRUST_300001_SM_1000_NS8cuda_cub4core6detail5shmemE+88];
	ld.shared.u64 	%rd93, [_ZN6thrust24THRUST_300001_SM_1000_NS8cuda_cub4core6detail5shmemE+96];
	setp.lt.f32 	%p163, %f209, %f85;
	mov.f32 	%f210, %f209;
	mov.u64 	%rd271, %rd270;
	@%p163 bra 	$L__BB5_104;
	setp.lt.f32 	%p164, %f85, %f209;
	mov.f32 	%f210, %f85;
	mov.u64 	%rd271, %rd93;
	@%p164 bra 	$L__BB5_104;
	setp.lt.s64 	%p165, %rd270, %rd93;
	selp.f32 	%f210, %f209, %f85, %p165;
	min.s64 	%rd271, %rd270, %rd93;
$L__BB5_104:
	setp.lt.s32 	%p166, %r1, 193;
	mov.f32 	%f211, %f210;
	mov.u64 	%rd272, %rd271;
	@%p166 bra 	$L__BB5_108;
	ld.shared.f32 	%f88, [_ZN6thrust24THRUST_300001_SM_1000_NS8cuda_cub4core6detail5shmemE+104];
	ld.shared.u64 	%rd96, [_ZN6thrust24THRUST_300001_SM_1000_NS8cuda_cub4core6detail5shmemE+112];
	setp.lt.f32 	%p167, %f210, %f88;
	mov.f32 	%f211, %f210;
	mov.u64 	%rd272, %rd271;
	@%p167 bra 	$L__BB5_108;
	setp.lt.f32 	%p168, %f88, %f210;
	mov.f32 	%f211, %f88;
	mov.u64 	%rd272, %rd96;
	@%p168 bra 	$L__BB5_108;
	setp.lt.s64 	%p169, %rd271, %rd96;
	selp.f32 	%f211, %f210, %f88, %p169;
	min.s64 	%rd272, %rd271, %rd96;
$L__BB5_108:
	setp.lt.s32 	%p170, %r1, 225;
	mov.f32 	%f242, %f211;
	mov.u64 	%rd307, %rd272;
	@%p170 bra 	$L__BB5_198;
	ld.shared.f32 	%f91, [_ZN6thrust24THRUST_300001_SM_1000_NS8cuda_cub4core6detail5shmemE+120];
	ld.shared.u64 	%rd99, [_ZN6thrust24THRUST_300001_SM_1000_NS8cuda_cub4core6detail5shmemE+128];
	setp.lt.f32 	%p171, %f211, %f91;
	mov.f32 	%f242, %f211;
	mov.u64 	%rd307, %rd272;
	@%p171 bra 	$L__BB5_198;
	setp.lt.f32 	%p172, %f91, %f211;
	mov.f32 	%f242, %f91;
	mov.u64 	%rd307, %rd99;
	@%p172 bra 	$L__BB5_198;
	setp.lt.s64 	%p173, %rd272, %rd99;
	selp.f32 	%f242, %f211, %f91, %p173;
	min.s64 	%rd307, %rd272, %rd99;
	bra.uni 	$L__BB5_198;
$L__BB5_112:
	mov.u32 	%r18, %tid.x;
	cvt.u64.u32 	%rd101, %r18;
	mul.wide.u32 	%rd198, %r18, 4;
	add.s64 	%rd102, %rd1, %rd198;
	ld.global.f32 	%f172, [%rd102];
	add.s32 	%r31, %r18, 256;
	cvt.u64.u32 	%rd199, %r31;
	ld.global.f32 	%f173, [%rd102+1024];
	add.s32 	%r32, %r18, 512;
	cvt.u64.u32 	%rd200, %r32;
	ld.global.f32 	%f174, [%rd102+2048];
	ld.global.f32 	%f93, [%rd102+3072];
	or.b32  	%r33, %r18, 1024;
	cvt.u64.u32 	%rd103, %r33;
	add.s64 	%rd104, %rd195, %rd103;
	ld.global.f32 	%f94, [%rd102+4096];
	setp.lt.f32 	%p3, %f173, %f172;
	selp.f32 	%f175, %f173, %f172, %p3;
	selp.b64 	%rd201, %rd199, %rd101, %p3;
	setp.lt.f32 	%p4, %f174, %f175;
	selp.f32 	%f95, %f174, %f175, %p4;
	selp.b64 	%rd105, %rd200, %rd201, %p4;
	setp.lt.f32 	%p5, %f95, %f93;
	mov.f32 	%f212, %f95;
	mov.u64 	%rd273, %rd105;
	@%p5 bra 	$L__BB5_115;
	add.s32 	%r34, %r18, 768;
	cvt.u64.u32 	%rd273, %r34;
	setp.lt.f32 	%p6, %f93, %f95;
	mov.f32 	%f212, %f93;
	@%p6 bra 	$L__BB5_115;
	mov.f32 	%f212, %f95;
	mov.u64 	%rd273, %rd105;
$L__BB5_115:
	add.s64 	%rd108, %rd195, %rd273;
	setp.lt.f32 	%p7, %f212, %f94;
	mov.f32 	%f229, %f212;
	mov.u64 	%rd294, %rd108;
	@%p7 bra 	$L__BB5_118;
	setp.lt.f32 	%p8, %f94, %f212;
	mov.f32 	%f229, %f94;
	mov.u64 	%rd294, %rd104;
	@%p8 bra 	$L__BB5_118;
	setp.lt.s64 	%p9, %rd273, %rd103;
	selp.f32 	%f229, %f212, %f94, %p9;
	selp.b64 	%rd294, %rd108, %rd104, %p9;
$L__BB5_118:
	setp.lt.u64 	%p10, %rd197, 2560;
	mov.b64 	%rd283, 1280;
	@%p10 bra 	$L__BB5_136;
	mov.b64 	%rd283, 1280;
$L__BB5_120:
	mov.u64 	%rd111, %rd283;
	add.s64 	%rd204, %rd111, %rd101;
	shl.b64 	%rd205, %rd111, 2;
	add.s64 	%rd206, %rd102, %rd205;
	add.s64 	%rd113, %rd204, %rd195;
	ld.global.f32 	%f100, [%rd206];
	ld.global.f32 	%f101, [%rd206+1024];
	add.s64 	%rd114, %rd113, 512;
	ld.global.f32 	%f102, [%rd206+2048];
	add.s64 	%rd115, %rd113, 768;
	ld.global.f32 	%f103, [%rd206+3072];
	ld.global.f32 	%f104, [%rd206+4096];
	setp.lt.f32 	%p11, %f229, %f100;
	mov.f32 	%f215, %f229;
	mov.u64 	%rd277, %rd294;
	@%p11 bra 	$L__BB5_123;
	setp.lt.f32 	%p12, %f100, %f229;
	mov.f32 	%f215, %f100;
	mov.u64 	%rd277, %rd113;
	@%p12 bra 	$L__BB5_123;
	setp.lt.s64 	%p13, %rd294, %rd113;
	selp.f32 	%f215, %f229, %f100, %p13;
	min.s64 	%rd277, %rd294, %rd113;
$L__BB5_123:
	setp.lt.f32 	%p14, %f215, %f101;
	mov.f32 	%f216, %f215;
	mov.u64 	%rd278, %rd277;
	@%p14 bra 	$L__BB5_126;
	add.s64 	%rd208, %rd204, %rd195;
	add.s64 	%rd278, %rd208, 256;
	setp.lt.f32 	%p15, %f101, %f215;
	mov.f32 	%f216, %f101;
	@%p15 bra 	$L__BB5_126;
	setp.lt.s64 	%p16, %rd277, %rd278;
	selp.f32 	%f216, %f215, %f101, %p16;
	min.s64 	%rd278, %rd277, %rd278;
$L__BB5_126:
	setp.lt.f32 	%p17, %f216, %f102;
	mov.f32 	%f217, %f216;
	mov.u64 	%rd279, %rd278;
	@%p17 bra 	$L__BB5_129;
	setp.lt.f32 	%p18, %f102, %f216;
	mov.f32 	%f217, %f102;
	mov.u64 	%rd279, %rd114;
	@%p18 bra 	$L__BB5_129;
	setp.lt.s64 	%p19, %rd278, %rd114;
	selp.f32 	%f217, %f216, %f102, %p19;
	min.s64 	%rd279, %rd278, %rd114;
$L__BB5_129:
	setp.lt.f32 	%p20, %f217, %f103;
	mov.f32 	%f218, %f217;
	mov.u64 	%rd280, %rd279;
	@%p20 bra 	$L__BB5_132;
	setp.lt.f32 	%p21, %f103, %f217;
	mov.f32 	%f218, %f103;
	mov.u64 	%rd280, %rd115;
	@%p21 bra 	$L__BB5_132;
	setp.lt.s64 	%p22, %rd279, %rd115;
	selp.f32 	%f218, %f217, %f103, %p22;
	min.s64 	%rd280, %rd279, %rd115;
$L__BB5_132:
	setp.lt.f32 	%p23, %f218, %f104;
	mov.f32 	%f229, %f218;
	mov.u64 	%rd294, %rd280;
	@%p23 bra 	$L__BB5_135;
	add.s64 	%rd210, %rd204, %rd195;
	add.s64 	%rd294, %rd210, 1024;
	setp.lt.f32 	%p24, %f104, %f218;
	mov.f32 	%f229, %f104;
	@%p24 bra 	$L__BB5_135;
	setp.lt.s64 	%p25, %rd280, %rd294;
	selp.f32 	%f229, %f218, %f104, %p25;
	min.s64 	%rd294, %rd280, %rd294;
$L__BB5_135:
	add.s64 	%rd283, %rd111, 1280;
	add.s64 	%rd211, %rd111, 2560;
	setp.le.s64 	%p26, %rd211, %rd197;
	@%p26 bra 	$L__BB5_120;
$L__BB5_136:
	setp.le.s64 	%p27, %rd197, %rd283;
	@%p27 bra 	$L__BB5_159;
	cvt.u32.u64 	%r35, %rd283;
	cvt.u32.u64 	%r36, %rd197;
	sub.s32 	%r19, %r36, %r35;
	setp.ge.s32 	%p28, %r18, %r19;
	@%p28 bra 	$L__BB5_159;
	cvta.to.global.u64 	%rd131, %rd194;
	not.b32 	%r38, %r18;
	add.s32 	%r39, %r38, %r36;
	sub.s32 	%r20, %r39, %r35;
	and.b32  	%r41, %r20, 768;
	setp.eq.s32 	%p29, %r41, 768;
	mov.u32 	%r389, %r18;
	@%p29 bra 	$L__BB5_144;
	add.s64 	%rd213, %rd283, %rd101;
	add.s64 	%rd285, %rd213, %rd195;
	shl.b64 	%rd214, %rd213, 2;
	add.s64 	%rd284, %rd131, %rd214;
	shr.u32 	%r42, %r20, 8;
	add.s32 	%r43, %r42, 1;
	and.b32  	%r44, %r43, 3;
	neg.s32 	%r387, %r44;
	mov.u32 	%r389, %r18;
$L__BB5_140:
	.pragma "nounroll";
	mov.u64 	%rd136, %rd294;
	mov.f32 	%f116, %f229;
	ld.global.f32 	%f117, [%rd284];
	setp.lt.f32 	%p30, %f116, %f117;
	@%p30 bra 	$L__BB5_143;
	setp.lt.f32 	%p31, %f117, %f116;
	mov.f32 	%f229, %f117;
	mov.u64 	%rd294, %rd285;
	@%p31 bra 	$L__BB5_143;
	setp.lt.s64 	%p32, %rd136, %rd285;
	selp.f32 	%f229, %f116, %f117, %p32;
	min.s64 	%rd294, %rd136, %rd285;
$L__BB5_143:
	add.s32 	%r389, %r389, 256;
	add.s64 	%rd285, %rd285, 256;
	add.s64 	%rd284, %rd284, 1024;
	add.s32 	%r387, %r387, 1;
	setp.ne.s32 	%p33, %r387, 0;
	@%p33 bra 	$L__BB5_140;
$L__BB5_144:
	setp.lt.u32 	%p34, %r20, 768;
	@%p34 bra 	$L__BB5_159;
	add.s32 	%r390, %r389, 512;
$L__BB5_146:
	mov.u32 	%r28, %r390;
	add.s32 	%r45, %r28, -512;
	cvt.u64.u32 	%rd215, %r45;
	add.s64 	%rd216, %rd283, %rd215;
	shl.b64 	%rd217, %rd216, 2;
	add.s64 	%rd144, %rd131, %rd217;
	add.s64 	%rd145, %rd216, %rd195;
	ld.global.f32 	%f123, [%rd144];
	setp.lt.f32 	%p35, %f229, %f123;
	mov.f32 	%f226, %f229;
	mov.u64 	%rd291, %rd294;
	@%p35 bra 	$L__BB5_149;
	setp.lt.f32 	%p36, %f123, %f229;
	mov.f32 	%f226, %f123;
	mov.u64 	%rd291, %rd145;
	@%p36 bra 	$L__BB5_149;
	setp.lt.s64 	%p37, %rd294, %rd145;
	selp.f32 	%f226, %f229, %f123, %p37;
	min.s64 	%rd291, %rd294, %rd145;
$L__BB5_149:
	add.s32 	%r46, %r28, -256;
	cvt.u64.u32 	%rd218, %r46;
	add.s64 	%rd219, %rd283, %rd218;
	add.s64 	%rd148, %rd219, %rd195;
	ld.global.f32 	%f126, [%rd144+1024];
	setp.lt.f32 	%p38, %f226, %f126;
	mov.f32 	%f227, %f226;
	mov.u64 	%rd292, %rd291;
	@%p38 bra 	$L__BB5_152;
	setp.lt.f32 	%p39, %f126, %f226;
	mov.f32 	%f227, %f126;
	mov.u64 	%rd292, %rd148;
	@%p39 bra 	$L__BB5_152;
	setp.lt.s64 	%p40, %rd291, %rd148;
	selp.f32 	%f227, %f226, %f126, %p40;
	min.s64 	%rd292, %rd291, %rd148;
$L__BB5_152:
	cvt.u64.u32 	%rd220, %r28;
	add.s64 	%rd221, %rd283, %rd220;
	add.s64 	%rd151, %rd221, %rd195;
	ld.global.f32 	%f129, [%rd144+2048];
	setp.lt.f32 	%p41, %f227, %f129;
	mov.f32 	%f228, %f227;
	mov.u64 	%rd293, %rd292;
	@%p41 bra 	$L__BB5_155;
	setp.lt.f32 	%p42, %f129, %f227;
	mov.f32 	%f228, %f129;
	mov.u64 	%rd293, %rd151;
	@%p42 bra 	$L__BB5_155;
	setp.lt.s64 	%p43, %rd292, %rd151;
	selp.f32 	%f228, %f227, %f129, %p43;
	min.s64 	%rd293, %rd292, %rd151;
$L__BB5_155:
	add.s32 	%r47, %r28, 256;
	cvt.u64.u32 	%rd222, %r47;
	add.s64 	%rd223, %rd283, %rd222;
	add.s64 	%rd154, %rd223, %rd195;
	ld.global.f32 	%f132, [%rd144+3072];
	setp.lt.f32 	%p44, %f228, %f132;
	mov.f32 	%f229, %f228;
	mov.u64 	%rd294, %rd293;
	@%p44 bra 	$L__BB5_158;
	setp.lt.f32 	%p45, %f132, %f228;
	mov.f32 	%f229, %f132;
	mov.u64 	%rd294, %rd154;
	@%p45 bra 	$L__BB5_158;
	setp.lt.s64 	%p46, %rd293, %rd154;
	selp.f32 	%f229, %f228, %f132, %p46;
	min.s64 	%rd294, %rd293, %rd154;
$L__BB5_158:
	add.s32 	%r390, %r28, 1024;
	add.s32 	%r48, %r28, 512;
	setp.lt.s32 	%p47, %r48, %r19;
	@%p47 bra 	$L__BB5_146;
$L__BB5_159:
	// begin inline asm
	mov.u32 %r49, %laneid;
	// end inline asm
	mov.b32 	%r51, %f229;
	mov.b32 	%r67, 1;
	mov.b32 	%r68, 31;
	mov.b32 	%r69, -1;
	// begin inline asm
	shfl.sync.down.b32 %r50, %r51, %r67, %r68, %r69;
	// end inline asm
	mov.b32 	%f136, %r50;
	// begin inline asm
	shfl.sync.down.b32 %r55, %r56, %r67, %r68, %r69;
	// end inline asm
	mov.b64 	{%r61, %r66}, %rd294;
	// begin inline asm
	shfl.sync.down.b32 %r60, %r61, %r67, %r68, %r69;
	// end inline asm
	// begin inline asm
	shfl.sync.down.b32 %r65, %r66, %r67, %r68, %r69;
	// end inline asm
	mov.b64 	%rd158, {%r60, %r65};
	setp.gt.s32 	%p48, %r49, 30;
	setp.lt.f32 	%p49, %f229, %f136;
	or.pred  	%p50, %p48, %p49;
	mov.f32 	%f231, %f229;
	mov.u64 	%rd296, %rd294;
	@%p50 bra 	$L__BB5_162;
	setp.gt.f32 	%p51, %f229, %f136;
	mov.f32 	%f231, %f136;
	mov.u64 	%rd296, %rd158;
	@%p51 bra 	$L__BB5_162;
	setp.lt.s64 	%p52, %rd294, %rd158;
	selp.f32 	%f231, %f229, %f136, %p52;
	min.s64 	%rd296, %rd294, %rd158;
$L__BB5_162:
	mov.b32 	%r71, %f231;
	mov.b32 	%r87, 2;
	mov.b32 	%r88, 31;
	mov.b32 	%r89, -1;
	// begin inline asm
	shfl.sync.down.b32 %r70, %r71, %r87, %r88, %r89;
	// end inline asm
	mov.b32 	%f139, %r70;
	// begin inline asm
	shfl.sync.down.b32 %r75, %r76, %r87, %r88, %r89;
	// end inline asm
	mov.b64 	{%r81, %r86}, %rd296;
	// begin inline asm
	shfl.sync.down.b32 %r80, %r81, %r87, %r88, %r89;
	// end inline asm
	// begin inline asm
	shfl.sync.down.b32 %r85, %r86, %r87, %r88, %r89;
	// end inline asm
	mov.b64 	%rd161, {%r80, %r85};
	setp.gt.s32 	%p53, %r49, 29;
	setp.lt.f32 	%p54, %f231, %f139;
	or.pred  	%p55, %p53, %p54;
	mov.f32 	%f232, %f231;
	mov.u64 	%rd297, %rd296;
	@%p55 bra 	$L__BB5_165;
	setp.gt.f32 	%p56, %f231, %f139;
	mov.f32 	%f232, %f139;
	mov.u64 	%rd297, %rd161;
	@%p56 bra 	$L__BB5_165;
	setp.lt.s64 	%p57, %rd296, %rd161;
	selp.f32 	%f232, %f231, %f139, %p57;
	min.s64 	%rd297, %rd296, %rd161;
$L__BB5_165:
	mov.b32 	%r91, %f232;
	mov.b32 	%r107, 4;
	mov.b32 	%r108, 31;
	mov.b32 	%r109, -1;
	// begin inline asm
	shfl.sync.down.b32 %r90, %r91, %r107, %r108, %r109;
	// end inline asm
	mov.b32 	%f142, %r90;
	// begin inline asm
	shfl.sync.down.b32 %r95, %r96, %r107, %r108, %r109;
	// end inline asm
	mov.b64 	{%r101, %r106}, %rd297;
	// begin inline asm
	shfl.sync.down.b32 %r100, %r101, %r107, %r108, %r109;
	// end inline asm
	// begin inline asm
	shfl.sync.down.b32 %r105, %r106, %r107, %r108, %r109;
	// end inline asm
	mov.b64 	%rd164, {%r100, %r105};
	setp.gt.s32 	%p58, %r49, 27;
	setp.lt.f32 	%p59, %f232, %f142;
	or.pred  	%p60, %p58, %p59;
	mov.f32 	%f233, %f232;
	mov.u64 	%rd298, %rd297;
	@%p60 bra 	$L__BB5_168;
	setp.gt.f32 	%p61, %f232, %f142;
	mov.f32 	%f233, %f142;
	mov.u64 	%rd298, %rd164;
	@%p61 bra 	$L__BB5_168;
	setp.lt.s64 	%p62, %rd297, %rd164;
	selp.f32 	%f233, %f232, %f142, %p62;
	min.s64 	%rd298, %rd297, %rd164;
$L__BB5_168:
	mov.b32 	%r111, %f233;
	mov.b32 	%r127, 8;
	mov.b32 	%r128, 31;
	mov.b32 	%r129, -1;
	// begin inline asm
	shfl.sync.down.b32 %r110, %r111, %r127, %r128, %r129;
	// end inline asm
	mov.b32 	%f145, %r110;
	// begin inline asm
	shfl.sync.down.b32 %r115, %r116, %r127, %r128, %r129;
	// end inline asm
	mov.b64 	{%r121, %r126}, %rd298;
	// begin inline asm
	shfl.sync.down.b32 %r120, %r121, %r127, %r128, %r129;
	// end inline asm
	// begin inline asm
	shfl.sync.down.b32 %r125, %r126, %r127, %r128, %r129;
	// end inline asm
	mov.b64 	%rd167, {%r120, %r125};
	setp.gt.s32 	%p63, %r49, 23;
	setp.lt.f32 	%p64, %f233, %f145;
	or.pred  	%p65, %p63, %p64;
	mov.f32 	%f234, %f233;
	mov.u64 	%rd299, %rd298;
	@%p65 bra 	$L__BB5_171;
	setp.gt.f32 	%p66, %f233, %f145;
	mov.f32 	%f234, %f145;
	mov.u64 	%rd299, %rd167;
	@%p66 bra 	$L__BB5_171;
	setp.lt.s64 	%p67, %rd298, %rd167;
	selp.f32 	%f234, %f233, %f145, %p67;
	min.s64 	%rd299, %rd298, %rd167;
$L__BB5_171:
	mov.b32 	%r131, %f234;
	mov.b32 	%r147, 16;
	mov.b32 	%r148, 31;
	mov.b32 	%r149, -1;
	// begin inline asm
	shfl.sync.down.b32 %r130, %r131, %r147, %r148, %r149;
	// end inline asm
	mov.b32 	%f148, %r130;
	// begin inline asm
	shfl.sync.down.b32 %r135, %r136, %r147, %r148, %r149;
	// end inline asm
	mov.b64 	{%r141, %r146}, %rd299;
	// begin inline asm
	shfl.sync.down.b32 %r140, %r141, %r147, %r148, %r149;
	// end inline asm
	// begin inline asm
	shfl.sync.down.b32 %r145, %r146, %r147, %r148, %r149;
	// end inline asm
	mov.b64 	%rd170, {%r140, %r145};
	setp.gt.s32 	%p68, %r49, 15;
	setp.lt.f32 	%p69, %f234, %f148;
	or.pred  	%p70, %p68, %p69;
	mov.f32 	%f242, %f234;
	mov.u64 	%rd307, %rd299;
	@%p70 bra 	$L__BB5_174;
	setp.gt.f32 	%p71, %f234, %f148;
	mov.f32 	%f242, %f148;
	mov.u64 	%rd307, %rd170;
	@%p71 bra 	$L__BB5_174;
	setp.lt.s64 	%p72, %rd299, %rd170;
	selp.f32 	%f242, %f234, %f148, %p72;
	min.s64 	%rd307, %rd299, %rd170;
$L__BB5_174:
	setp.ne.s32 	%p73, %r49, 0;
	@%p73 bra 	$L__BB5_176;
	shr.u32 	%r150, %r18, 1;
	and.b32  	%r151, %r150, 496;
	mov.u32 	%r152, _ZN6thrust24THRUST_300001_SM_1000_NS8cuda_cub4core6detail5shmemE;
	add.s32 	%r153, %r152, %r151;
	st.shared.f32 	[%r153+8], %f242;
	st.shared.u64 	[%r153+16], %rd307;
$L__BB5_176:
	bar.sync 	0;
	setp.ne.s32 	%p74, %r18, 0;
	@%p74 bra 	$L__BB5_198;
	ld.shared.f32 	%f151, [_ZN6thrust24THRUST_300001_SM_1000_NS8cuda_cub4core6detail5shmemE+24];
	ld.shared.u64 	%rd173, [_ZN6thrust24THRUST_300001_SM_1000_NS8cuda_cub4core6detail5shmemE+32];
	setp.lt.f32 	%p75, %f242, %f151;
	mov.f32 	%f236, %f242;
	mov.u64 	%rd301, %rd307;
	@%p75 bra 	$L__BB5_180;
	setp.lt.f32 	%p76, %f151, %f242;
	mov.f32 	%f236, %f151;
	mov.u64 	%rd301, %rd173;
	@%p76 bra 	$L__BB5_180;
	setp.lt.s64 	%p77, %rd307, %rd173;
	selp.f32 	%f236, %f242, %f151, %p77;
	min.s64 	%rd301, %rd307, %rd173;
$L__BB5_180:
	ld.shared.f32 	%f154, [_ZN6thrust24THRUST_300001_SM_1000_NS8cuda_cub4core6detail5shmemE+40];
	ld.shared.u64 	%rd176, [_ZN6thrust24THRUST_300001_SM_1000_NS8cuda_cub4core6detail5shmemE+48];
	setp.lt.f32 	%p78, %f236, %f154;
	mov.f32 	%f237, %f236;
	mov.u64 	%rd302, %rd301;
	@%p78 bra 	$L__BB5_183;
	setp.lt.f32 	%p79, %f154, %f236;
	mov.f32 	%f237, %f154;
	mov.u64 	%rd302, %rd176;
	@%p79 bra 	$L__BB5_183;
	setp.lt.s64 	%p80, %rd301, %rd176;
	selp.f32 	%f237, %f236, %f154, %p80;
	min.s64 	%rd302, %rd301, %rd176;
$L__BB5_183:
	ld.shared.f32 	%f157, [_ZN6thrust24THRUST_300001_SM_1000_NS8cuda_cub4core6detail5shmemE+56];
	ld.shared.u64 	%rd179, [_ZN6thrust24THRUST_300001_SM_1000_NS8cuda_cub4core6detail5shmemE+64];
	setp.lt.f32 	%p81, %f237, %f157;
	mov.f32 	%f238, %f237;
	mov.u64 	%rd303, %rd302;
	@%p81 bra 	$L__BB5_186;
	setp.lt.f32 	%p82, %f157, %f237;
	mov.f32 	%f238, %f157;
	mov.u64 	%rd303, %rd179;
	@%p82 bra 	$L__BB5_186;
	setp.lt.s64 	%p83, %rd302, %rd179;
	selp.f32 	%f238, %f237, %f157, %p83;
	min.s64 	%rd303, %rd302, %rd179;
$L__BB5_186:
	ld.shared.f32 	%f160, [_ZN6thrust24THRUST_300001_SM_1000_NS8cuda_cub4core6detail5shmemE+72];
	ld.shared.u64 	%rd182, [_ZN6thrust24THRUST_300001_SM_1000_NS8cuda_cub4core6detail5shmemE+80];
	setp.lt.f32 	%p84, %f238, %f160;
	mov.f32 	%f239, %f238;
	mov.u64 	%rd304, %rd303;
	@%p84 bra 	$L__BB5_189;
	setp.lt.f32 	%p85, %f160, %f238;
	mov.f32 	%f239, %f160;
	mov.u64 	%rd304, %rd182;
	@%p85 bra 	$L__BB5_189;
	setp.lt.s64 	%p86, %rd303, %rd182;
	selp.f32 	%f239, %f238, %f160, %p86;
	min.s64 	%rd304, %rd303, %rd182;
$L__BB5_189:
	ld.shared.f32 	%f163, [_ZN6thrust24THRUST_300001_SM_1000_NS8cuda_cub4core6detail5shmemE+88];
	ld.shared.u64 	%rd185, [_ZN6thrust24THRUST_300001_SM_1000_NS8cuda_cub4core6detail5shmemE+96];
	setp.lt.f32 	%p87, %f239, %f163;
	mov.f32 	%f240, %f239;
	mov.u64 	%rd305, %rd304;
	@%p87 bra 	$L__BB5_192;
	setp.lt.f32 	%p88, %f163, %f239;
	mov.f32 	%f240, %f163;
	mov.u64 	%rd305, %rd185;
	@%p88 bra 	$L__BB5_192;
	setp.lt.s64 	%p89, %rd304, %rd185;
	selp.f32 	%f240, %f239, %f163, %p89;
	min.s64 	%rd305, %rd304, %rd185;
$L__BB5_192:
	ld.shared.f32 	%f166, [_ZN6thrust24THRUST_300001_SM_1000_NS8cuda_cub4core6detail5shmemE+104];
	ld.shared.u64 	%rd188, [_ZN6thrust24THRUST_300001_SM_1000_NS8cuda_cub4core6detail5shmemE+112];
	setp.lt.f32 	%p90, %f240, %f166;
	mov.f32 	%f241, %f240;
	mov.u64 	%rd306, %rd305;
	@%p90 bra 	$L__BB5_195;
	setp.lt.f32 	%p91, %f166, %f240;
	mov.f32 	%f241, %f166;
	mov.u64 	%rd306, %rd188;
	@%p91 bra 	$L__BB5_195;
	setp.lt.s64 	%p92, %rd305, %rd188;
	selp.f32 	%f241, %f240, %f166, %p92;
	min.s64 	%rd306, %rd305, %rd188;
$L__BB5_195:
	ld.shared.f32 	%f169, [_ZN6thrust24THRUST_300001_SM_1000_NS8cuda_cub4core6detail5shmemE+120];
	ld.shared.u64 	%rd191, [_ZN6thrust24THRUST_300001_SM_1000_NS8cuda_cub4core6detail5shmemE+128];
	setp.lt.f32 	%p93, %f241, %f169;
	mov.f32 	%f242, %f241;
	mov.u64 	%rd307, %rd306;
	@%p93 bra 	$L__BB5_198;
	setp.lt.f32 	%p94, %f169, %f241;
	mov.f32 	%f242, %f169;
	mov.u64 	%rd307, %rd191;
	@%p94 bra 	$L__BB5_198;
	setp.lt.s64 	%p95, %rd306, %rd191;
	selp.f32 	%f242, %f241, %f169, %p95;
	min.s64 	%rd307, %rd306, %rd191;
$L__BB5_198:
	mov.u32 	%r381, %tid.x;
	setp.ne.s32 	%p222, %r381, 0;
	@%p222 bra 	$L__BB5_200;
	ld.param.u64 	%rd237, [_ZN6thrust24THRUST_300001_SM_1000_NS8cuda_cub4core6detail13_kernel_agentINS1_8__reduce11ReduceAgentINS0_12zip_iteratorIN4cuda3std3__45tupleIJNS0_6detail15normal_iteratorINS0_10device_ptrIfEEEENS0_17counting_iteratorIlNS0_11use_defaultESI_SI_EEEEEEEPNSB_IJflEEESM_lNS1_9__extrema9arg_min_fIflNSA_4lessIfEEEEEEJSL_SN_lSS_EEEvDpT0__param_1];
	cvta.to.global.u64 	%rd236, %rd237;
	st.global.f32 	[%rd236], %f242;
	st.global.u64 	[%rd236+8], %rd307;
$L__BB5_200:
	ret;

}
	// .globl	_ZN6thrust24THRUST_300001_SM_1000_NS8cuda_cub4core6detail13_kernel_agentINS1_8__reduce11ReduceAgentINS0_12zip_iteratorIN4cuda3std3__45tupleIJNS0_6detail15normal_iteratorINS0_10device_ptrIfEEEENS0_17counting_iteratorIlNS0_11use_defaultESI_SI_EEEEEEEPNSB_IJflEEESM_lNS1_9__extrema9arg_min_fIflNSA_4lessIfEEEEEEJSL_SN_lN3cub18CUB_300001_SM_100013GridEvenShareIlEENSV_9GridQueueIyEESS_EEEvDpT0_
.visible .entry _ZN6thrust24THRUST_300001_SM_1000_NS8cuda_cub4core6detail13_kernel_agentINS1_8__reduce11ReduceAgentINS0_12zip_iteratorIN4cuda3std3__45tupleIJNS0_6detail15normal_iteratorINS0_10device_ptrIfEEEENS0_17counting_iteratorIlNS0_11use_defaultESI_SI_EEEEEEEPNSB_IJflEEESM_lNS1_9__extrema9arg_min_fIflNSA_4lessIfEEEEEEJSL_SN_lN3cub18CUB_300001_SM_100013GridEvenShareIlEENSV_9GridQueueIyEESS_EEEvDpT0_(
	.param .align 8 .b8 _ZN6thrust24THRUST_300001_SM_1000_NS8cuda_cub4core6detail13_kernel_agentINS1_8__reduce11ReduceAgentINS0_12zip_iteratorIN4cuda3std3__45tupleIJNS0_6detail15normal_iteratorINS0_10device_ptrIfEEEENS0_17counting_iteratorIlNS0_11use_defaultESI_SI_EEEEEEEPNSB_IJflEEESM_lNS1_9__extrema9arg_min_fIflNSA_4lessIfEEEEEEJSL_SN_lN3cub18CUB_300001_SM_100013GridEvenShareIlEENSV_9GridQueueIyEESS_EEEvDpT0__param_0[16],
	.param .u64 .ptr .align 1 _ZN6thrust24THRUST_300001_SM_1000_NS8cuda_cub4core6detail13_kernel_agentINS1_8__reduce11ReduceAgentINS0_12zip_iteratorIN4cuda3std3__45tupleIJNS0_6detail15normal_iteratorINS0_10device_ptrIfEEEENS0_17counting_iteratorIlNS0_11use_defaultESI_SI_EEEEEEEPNSB_IJflEEESM_lNS1_9__extrema9arg_min_fIflNSA_4lessIfEEEEEEJSL_SN_lN3cub18CUB_300001_SM_100013GridEvenShareIlEENSV_9GridQueueIyEESS_EEEvDpT0__param_1,
	.param .u64 _ZN6thrust24THRUST_300001_SM_1000_NS8cuda_cub4core6detail13_kernel_agentINS1_8__reduce11ReduceAgentINS0_12zip_iteratorIN4cuda3std3__45tupleIJNS0_6detail15normal_iteratorINS0_10device_ptrIfEEEENS0_17counting_iteratorIlNS0_11use_defaultESI_SI_EEEEEEEPNSB_IJflEEESM_lNS1_9__extrema9arg_min_fIflNSA_4lessIfEEEEEEJSL_SN_lN3cub18CUB_300001_SM_100013GridEvenShareIlEENSV_9GridQueueIyEESS_EEEvDpT0__param_2,
	.param .align 8 .b8 _ZN6thrust24THRUST_300001_SM_1000_NS8cuda_cub4core6detail13_kernel_agentINS1_8__reduce11ReduceAgentINS0_12zip_iteratorIN4cuda3std3__45tupleIJNS0_6detail15normal_iteratorINS0_10device_ptrIfEEEENS0_17counting_iteratorIlNS0_11use_defaultESI_SI_EEEEEEEPNSB_IJflEEESM_lNS1_9__extrema9arg_min_fIflNSA_4lessIfEEEEEEJSL_SN_lN3cub18CUB_300001_SM_100013GridEvenShareIlEENSV_9GridQueueIyEESS_EEEvDpT0__param_3[72],
	.param .align 8 .b8 _ZN6thrust24THRUST_300001_SM_1000_NS8cuda_cub4core6detail13_kernel_agentINS1_8__reduce11ReduceAgentINS0_12zip_iteratorIN4cuda3std3__45tupleIJNS0_6detail15normal_iteratorINS0_10device_ptrIfEEEENS0_17counting_iteratorIlNS0_11use_defaultESI_SI_EEEEEEEPNSB_IJflEEESM_lNS1_9__extrema9arg_min_fIflNSA_4lessIfEEEEEEJSL_SN_lN3cub18CUB_300001_SM_100013GridEvenShareIlEENSV_9GridQueueIyEESS_EEEvDpT0__param_4[8],
	.param .align 1 .b8 _ZN6thrust24THRUST_300001_SM_1000_NS8cuda_cub4core6detail13_kernel_agentINS1_8__reduce11ReduceAgentINS0_12zip_iteratorIN4cuda3std3__45tupleIJNS0_6detail15normal_iteratorINS0_10device_ptrIfEEEENS0_17counting_iteratorIlNS0_11use_defaultESI_SI_EEEEEEEPNSB_IJflEEESM_lNS1_9__extrema9arg_min_fIflNSA_4lessIfEEEEEEJSL_SN_lN3cub18CUB_300001_SM_100013GridEvenShareIlEENSV_9GridQueueIyEESS_EEEvDpT0__param_5[1]
)
.maxntid 256
{
	.reg .pred 	%p<225>;
	.reg .b32 	%r<399>;
	.reg .b32 	%f<243>;
	.reg .b64 	%rd<325>;

	ld.param.u64 	%rd199, [_ZN6thrust24THRUST_300001_SM_1000_NS8cuda_cub4core6detail13_kernel_agentINS1_8__reduce11ReduceAgentINS0_12zip_iteratorIN4cuda3std3__45tupleIJNS0_6detail15normal_iteratorINS0_10device_ptrIfEEEENS0_17counting_iteratorIlNS0_11use_defaultESI_SI_EEEEEEEPNSB_IJflEEESM_lNS1_9__extrema9arg_min_fIflNSA_4lessIfEEEEEEJSL_SN_lN3cub18CUB_300001_SM_100013GridEvenShareIlEENSV_9GridQueueIyEESS_EEEvDpT0__param_0+8];
	ld.param.u64 	%rd198, [_ZN6thrust24THRUST_300001_SM_1000_NS8cuda_cub4core6detail13_kernel_agentINS1_8__reduce11ReduceAgentINS0_12zip_iteratorIN4cuda3std3__45tupleIJNS0_6detail15normal_iteratorINS0_10device_ptrIfEEEENS0_17counting_iteratorIlNS0_11use_defaultESI_SI_EEEEEEEPNSB_IJflEEESM_lNS1_9__extrema9arg_min_fIflNSA_4lessIfEEEEEEJSL_SN_lN3cub18CUB_300001_SM_100013GridEvenShareIlEENSV_9GridQueueIyEESS_EEEvDpT0__param_0];
	ld.param.u64 	%rd202, [_ZN6thrust24THRUST_300001_SM_1000_NS8cuda_cub4core6detail13_kernel_agentINS1_8__reduce11ReduceAgentINS0_12zip_iteratorIN4cuda3std3__45tupleIJNS0_6detail15normal_iteratorINS0_10device_ptrIfEEEENS0_17counting_iteratorIlNS0_11use_defaultESI_SI_EEEEEEEPNSB_IJflEEESM_lNS1_9__extrema9arg_min_fIflNSA_4lessIfEEEEEEJSL_SN_lN3cub18CUB_300001_SM_100013GridEvenShareIlEENSV_9GridQueueIyEESS_EEEvDpT0__param_4];
	ld.param.u64 	%rd201, [_ZN6thrust24THRUST_300001_SM_1000_NS8cuda_cub4core6detail13_kernel_agentINS1_8__reduce11ReduceAgentINS0_12zip_iteratorIN4cuda3std3__45tupleIJNS0_6detail15normal_iteratorINS0_10device_ptrIfEEEENS0_17counting_iteratorIlNS0_11use_defaultESI_SI_EEEEEEEPNSB_IJflEEESM_lNS1_9__extrema9arg_min_fIflNSA_4lessIfEEEEEEJSL_SN_lN3cub18CUB_300001_SM_100013GridEvenShareIlEENSV_9GridQueueIyEESS_EEEvDpT0__param_2];
	cvta.to.global.u64 	%rd1, %rd202;
	cvta.to.global.u64 	%rd2, %rd198;
	mov.u32 	%r1, %ctaid.x;
	mul.lo.s32 	%r33, %r1, 1280;
	cvt.u64.u32 	%rd4, %r33;
	mov.u32 	%r34, %nctaid.x;
	mul.lo.s32 	%r35, %r34, 1280;
	cvt.u64.u32 	%rd5, %r35;
	add.s64 	%rd203, %rd4, 1280;
	setp.le.s64 	%p1, %rd203, %rd201;
	@%p1 bra 	$L__BB6_111;
	cvt.u32.u64 	%r159, %rd4;
	cvt.u32.u64 	%r2, %rd201;
	sub.s32 	%r3, %r2, %r159;
	mov.u32 	%r4, %tid.x;
	setp.ge.s32 	%p98, %r4, %r3;
	mov.f32 	%f188, 0f00000000;
	mov.b64 	%rd266, 0;
	mov.u32 	%r393, %r4;
	@%p98 bra 	$L__BB6_3;
	cvt.u64.u32 	%rd234, %r4;
	add.s64 	%rd235, %rd4, %rd234;
	shl.b64 	%rd236, %rd235, 2;
	add.s64 	%rd237, %rd2, %rd236;
	add.s64 	%rd266, %rd199, %rd235;
	ld.global.f32 	%f188, [%rd237];
	add.s32 	%r393, %r4, 256;
$L__BB6_3:
	setp.ge.s32 	%p99, %r393, %r3;
	@%p99 bra 	$L__BB6_25;
	not.b32 	%r161, %r393;
	add.s32 	%r162, %r161, %r2;
	sub.s32 	%r7, %r162, %r159;
	and.b32  	%r163, %r7, 768;
	setp.eq.s32 	%p100, %r163, 768;
	@%p100 bra 	$L__BB6_10;
	cvt.u64.u32 	%rd239, %r393;
	add.s64 	%rd240, %rd239, %rd4;
	add.s64 	%rd257, %rd240, %rd199;
	shl.b64 	%rd241, %rd240, 2;
	add.s64 	%rd256, %rd2, %rd241;
	shr.u32 	%r164, %r7, 8;
	add.s32 	%r165, %r164, 1;
	and.b32  	%r166, %r165, 3;
	neg.s32 	%r391, %r166;
$L__BB6_6:
	.pragma "nounroll";
	mov.u64 	%rd12, %rd266;
	mov.f32 	%f3, %f188;
	ld.global.f32 	%f4, [%rd256];
	setp.lt.f32 	%p101, %f3, %f4;
	@%p101 bra 	$L__BB6_9;
	setp.lt.f32 	%p102, %f4, %f3;
	mov.u64 	%rd266, %rd257;
	mov.f32 	%f188, %f4;
	@%p102 bra 	$L__BB6_9;
	setp.lt.s64 	%p103, %rd12, %rd257;
	min.s64 	%rd266, %rd12, %rd257;
	selp.f32 	%f188, %f3, %f4, %p103;
$L__BB6_9:
	add.s32 	%r393, %r393, 256;
	add.s64 	%rd257, %rd257, 256;
	add.s64 	%rd256, %rd256, 1024;
	add.s32 	%r391, %r391, 1;
	setp.ne.s32 	%p104, %r391, 0;
	@%p104 bra 	$L__BB6_6;
$L__BB6_10:
	setp.lt.u32 	%p105, %r7, 768;
	@%p105 bra 	$L__BB6_25;
	add.s32 	%r394, %r393, 512;
$L__BB6_12:
	mov.u32 	%r15, %r394;
	add.s32 	%r167, %r15, -512;
	cvt.s64.s32 	%rd242, %r167;
	add.s64 	%rd243, %rd242, %rd4;
	shl.b64 	%rd244, %rd243, 2;
	add.s64 	%rd20, %rd2, %rd244;
	add.s64 	%rd21, %rd243, %rd199;
	ld.global.f32 	%f10, [%rd20];
	setp.lt.f32 	%p106, %f188, %f10;
	mov.u64 	%rd263, %rd266;
	mov.f32 	%f185, %f188;
	@%p106 bra 	$L__BB6_15;
	setp.lt.f32 	%p107, %f10, %f188;
	mov.u64 	%rd263, %rd21;
	mov.f32 	%f185, %f10;
	@%p107 bra 	$L__BB6_15;
	setp.lt.s64 	%p108, %rd266, %rd21;
	min.s64 	%rd263, %rd266, %rd21;
	selp.f32 	%f185, %f188, %f10, %p108;
$L__BB6_15:
	add.s32 	%r168, %r15, -256;
	cvt.s64.s32 	%rd245, %r168;
	add.s64 	%rd246, %rd245, %rd4;
	add.s64 	%rd24, %rd246, %rd199;
	ld.global.f32 	%f13, [%rd20+1024];
	setp.lt.f32 	%p109, %f185, %f13;
	mov.u64 	%rd264, %rd263;
	mov.f32 	%f186, %f185;
	@%p109 bra 	$L__BB6_18;
	setp.lt.f32 	%p110, %f13, %f185;
	mov.u64 	%rd264, %rd24;
	mov.f32 	%f186, %f13;
	@%p110 bra 	$L__BB6_18;
	setp.lt.s64 	%p111, %rd263, %rd24;
	min.s64 	%rd264, %rd263, %rd24;
	selp.f32 	%f186, %f185, %f13, %p111;
$L__BB6_18:
	cvt.s64.s32 	%rd247, %r15;
	add.s64 	%rd248, %rd247, %rd4;
	add.s64 	%rd27, %rd248, %rd199;
	ld.global.f32 	%f16, [%rd20+2048];
	setp.lt.f32 	%p112, %f186, %f16;
	mov.u64 	%rd265, %rd264;
	mov.f32 	%f187, %f186;
	@%p112 bra 	$L__BB6_21;
	setp.lt.f32 	%p113, %f16, %f186;
	mov.u64 	%rd265, %rd27;
	mov.f32 	%f187, %f16;
	@%p113 bra 	$L__BB6_21;
	setp.lt.s64 	%p114, %rd264, %rd27;
	min.s64 	%rd265, %rd264, %rd27;
	selp.f32 	%f187, %f186, %f16, %p114;
$L__BB6_21:
	add.s32 	%r169, %r15, 256;
	cvt.s64.s32 	%rd249, %r169;
	add.s64 	%rd250, %rd249, %rd4;
	add.s64 	%rd30, %rd250, %rd199;
	ld.global.f32 	%f19, [%rd20+3072];
	setp.lt.f32 	%p115, %f187, %f19;
	mov.u64 	%rd266, %rd265;
	mov.f32 	%f188, %f187;
	@%p115 bra 	$L__BB6_24;
	setp.lt.f32 	%p116, %f19, %f187;
	mov.u64 	%rd266, %rd30;
	mov.f32 	%f188, %f19;
	@%p116 bra 	$L__BB6_24;
	setp.lt.s64 	%p117, %rd265, %rd30;
	min.s64 	%rd266, %rd265, %rd30;
	selp.f32 	%f188, %f187, %f19, %p117;
$L__BB6_24:
	add.s32 	%r394, %r15, 1024;
	add.s32 	%r170, %r15, 512;
	setp.lt.s32 	%p118, %r170, %r3;
	@%p118 bra 	$L__BB6_12;
$L__BB6_25:
	setp.lt.s32 	%p119, %r3, 256;
	@%p119 bra 	$L__BB6_65;
	// begin inline asm
	mov.u32 %r284, %laneid;
	// end inline asm
	mov.b32 	%r286, %f188;
	mov.b32 	%r302, 1;
	mov.b32 	%r303, 31;
	mov.b32 	%r304, -1;
	// begin inline asm
	shfl.sync.down.b32 %r285, %r286, %r302, %r303, %r304;
	// end inline asm
	mov.b32 	%f23, %r285;
	// begin inline asm
	shfl.sync.down.b32 %r290, %r291, %r302, %r303, %r304;
	// end inline asm
	mov.b64 	{%r296, %r301}, %rd266;
	// begin inline asm
	shfl.sync.down.b32 %r295, %r296, %r302, %r303, %r304;
	// end inline asm
	// begin inline asm
	shfl.sync.down.b32 %r300, %r301, %r302, %r303, %r304;
	// end inline asm
	mov.b64 	%rd34, {%r295, %r300};
	setp.gt.s32 	%p176, %r284, 30;
	setp.lt.f32 	%p177, %f188, %f23;
	or.pred  	%p178, %p176, %p177;
	mov.u64 	%rd268, %rd266;
	mov.f32 	%f190, %f188;
	@%p178 bra 	$L__BB6_29;
	setp.gt.f32 	%p179, %f188, %f23;
	mov.u64 	%rd268, %rd34;
	mov.f32 	%f190, %f23;
	@%p179 bra 	$L__BB6_29;
	setp.lt.s64 	%p180, %rd266, %rd34;
	min.s64 	%rd268, %rd266, %rd34;
	selp.f32 	%f190, %f188, %f23, %p180;
$L__BB6_29:
	mov.b32 	%r306, %f190;
	mov.b32 	%r322, 2;
	mov.b32 	%r323, 31;
	mov.b32 	%r324, -1;
	// begin inline asm
	shfl.sync.down.b32 %r305, %r306, %r322, %r323, %r324;
	// end inline asm
	mov.b32 	%f26, %r305;
	// begin inline asm
	shfl.sync.down.b32 %r310, %r311, %r322, %r323, %r324;
	// end inline asm
	mov.b64 	{%r316, %r321}, %rd268;
	// begin inline asm
	shfl.sync.down.b32 %r315, %r316, %r322, %r323, %r324;
	// end inline asm
	// begin inline asm
	shfl.sync.down.b32 %r320, %r321, %r322, %r323, %r324;
	// end inline asm
	mov.b64 	%rd37, {%r315, %r320};
	setp.gt.s32 	%p181, %r284, 29;
	setp.lt.f32 	%p182, %f190, %f26;
	or.pred  	%p183, %p181, %p182;
	mov.u64 	%rd269, %rd268;
	mov.f32 	%f191, %f190;
	@%p183 bra 	$L__BB6_32;
	setp.gt.f32 	%p184, %f190, %f26;
	mov.u64 	%rd269, %rd37;
	mov.f32 	%f191, %f26;
	@%p184 bra 	$L__BB6_32;
	setp.lt.s64 	%p185, %rd268, %rd37;
	min.s64 	%rd269, %rd268, %rd37;
	selp.f32 	%f191, %f190, %f26, %p185;
$L__BB6_32:
	mov.b32 	%r326, %f191;
	mov.b32 	%r342, 4;
	mov.b32 	%r343, 31;
	mov.b32 	%r344, -1;
	// begin inline asm
	shfl.sync.down.b32 %r325, %r326, %r342, %r343, %r344;
	// end inline asm
	mov.b32 	%f29, %r325;
	// begin inline asm
	shfl.sync.down.b32 %r330, %r331, %r342, %r343, %r344;
	// end inline asm
	mov.b64 	{%r336, %r341}, %rd269;
	// begin inline asm
	shfl.sync.down.b32 %r335, %r336, %r342, %r343, %r344;
	// end inline asm
	// begin inline asm
	shfl.sync.down.b32 %r340, %r341, %r342, %r343, %r344;
	// end inline asm
	mov.b64 	%rd40, {%r335, %r340};
	setp.gt.s32 	%p186, %r284, 27;
	setp.lt.f32 	%p187, %f191, %f29;
	or.pred  	%p188, %p186, %p187;
	mov.u64 	%rd270, %rd269;
	mov.f32 	%f192, %f191;
	@%p188 bra 	$L__BB6_35;
	setp.gt.f32 	%p189, %f191, %f29;
	mov.u64 	%rd270, %rd40;
	mov.f32 	%f192, %f29;
	@%p189 bra 	$L__BB6_35;
	setp.lt.s64 	%p190, %rd269, %rd40;
	min.s64 	%rd270, %rd269, %rd40;
	selp.f32 	%f192, %f191, %f29, %p190;
$L__BB6_35:
	mov.b32 	%r346, %f192;
	mov.b32 	%r362, 8;
	mov.b32 	%r363, 31;
	mov.b32 	%r364, -1;
	// begin inline asm
	shfl.sync.down.b32 %r345, %r346, %r362, %r363, %r364;
	// end inline asm
	mov.b32 	%f32, %r345;
	// begin inline asm
	shfl.sync.down.b32 %r350, %r351, %r362, %r363, %r364;
	// end inline asm
	mov.b64 	{%r356, %r361}, %rd270;
	// begin inline asm
	shfl.sync.down.b32 %r355, %r356, %r362, %r363, %r364;
	// end inline asm
	// begin inline asm
	shfl.sync.down.b32 %r360, %r361, %r362, %r363, %r364;
	// end inline asm
	mov.b64 	%rd43, {%r355, %r360};
	setp.gt.s32 	%p191, %r284, 23;
	setp.lt.f32 	%p192, %f192, %f32;
	or.pred  	%p193, %p191, %p192;
	mov.u64 	%rd271, %rd270;
	mov.f32 	%f193, %f192;
	@%p193 bra 	$L__BB6_38;
	setp.gt.f32 	%p194, %f192, %f32;
	mov.u64 	%rd271, %rd43;
	mov.f32 	%f193, %f32;
	@%p194 bra 	$L__BB6_38;
	setp.lt.s64 	%p195, %rd270, %rd43;
	min.s64 	%rd271, %rd270, %rd43;
	selp.f32 	%f193, %f192, %f32, %p195;
$L__BB6_38:
	mov.b32 	%r366, %f193;
	mov.b32 	%r382, 16;
	mov.b32 	%r383, 31;
	mov.b32 	%r384, -1;
	// begin inline asm
	shfl.sync.down.b32 %r365, %r366, %r382, %r383, %r384;
	// end inline asm
	mov.b32 	%f35, %r365;
	// begin inline asm
	shfl.sync.down.b32 %r370, %r371, %r382, %r383, %r384;
	// end inline asm
	mov.b64 	{%r376, %r381}, %rd271;
	// begin inline asm
	shfl.sync.down.b32 %r375, %r376, %r382, %r383, %r384;
	// end inline asm
	// begin inline asm
	shfl.sync.down.b32 %r380, %r381, %r382, %r383, %r384;
	// end inline asm
	mov.b64 	%rd46, {%r375, %r380};
	setp.gt.s32 	%p196, %r284, 15;
	setp.lt.f32 	%p197, %f193, %f35;
	or.pred  	%p198, %p196, %p197;
	mov.u64 	%rd324, %rd271;
	mov.f32 	%f242, %f193;
	@%p198 bra 	$L__BB6_41;
	setp.gt.f32 	%p199, %f193, %f35;
	mov.u64 	%rd324, %rd46;
	mov.f32 	%f242, %f35;
	@%p199 bra 	$L__BB6_41;
	setp.lt.s64 	%p200, %rd271, %rd46;
	min.s64 	%rd324, %rd271, %rd46;
	selp.f32 	%f242, %f193, %f35, %p200;
$L__BB6_41:
	setp.ne.s32 	%p201, %r284, 0;
	@%p201 bra 	$L__BB6_43;
	shr.u32 	%r385, %r4, 1;
	and.b32  	%r386, %r385, 496;
	mov.u32 	%r387, _ZN6thrust24THRUST_300001_SM_1000_NS8cuda_cub4core6detail5shmemE;
	add.s32 	%r388, %r387, %r386;
	st.shared.f32 	[%r388+8], %f242;
	st.shared.u64 	[%r388+16], %rd324;
$L__BB6_43:
	bar.sync 	0;
	setp.ne.s32 	%p202, %r4, 0;
	@%p202 bra 	$L__BB6_201;
	ld.shared.f32 	%f38, [_ZN6thrust24THRUST_300001_SM_1000_NS8cuda_cub4core6detail5shmemE+24];
	ld.shared.u64 	%rd49, [_ZN6thrust24THRUST_300001_SM_1000_NS8cuda_cub4core6detail5shmemE+32];
	setp.lt.f32 	%p203, %f242, %f38;
	mov.u64 	%rd273, %rd324;
	mov.f32 	%f195, %f242;
	@%p203 bra 	$L__BB6_47;
	setp.lt.f32 	%p204, %f38, %f242;
	mov.u64 	%rd273, %rd49;
	mov.f32 	%f195, %f38;
	@%p204 bra 	$L__BB6_47;
	setp.lt.s64 	%p205, %rd324, %rd49;
	min.s64 	%rd273, %rd324, %rd49;
	selp.f32 	%f195, %f242, %f38, %p205;
$L__BB6_47:
	ld.shared.f32 	%f41, [_ZN6thrust24THRUST_300001_SM_1000_NS8cuda_cub4core6detail5shmemE+40];
	ld.shared.u64 	%rd52, [_ZN6thrust24THRUST_300001_SM_1000_NS8cuda_cub4core6detail5shmemE+48];
	setp.lt.f32 	%p206, %f195, %f41;
	mov.u64 	%rd274, %rd273;
	mov.f32 	%f196, %f195;
	@%p206 bra 	$L__BB6_50;
	setp.lt.f32 	%p207, %f41, %f195;
	mov.u64 	%rd274, %rd52;
	mov.f32 	%f196, %f41;
	@%p207 bra 	$L__BB6_50;
	setp.lt.s64 	%p208, %rd273, %rd52;
	min.s64 	%rd274, %rd273, %rd52;
	selp.f32 	%f196, %f195, %f41, %p208;
$L__BB6_50:
	ld.shared.f32 	%f44, [_ZN6thrust24THRUST_300001_SM_1000_NS8cuda_cub4core6detail5shmemE+56];
	ld.shared.u64 	%rd55, [_ZN6thrust24THRUST_300001_SM_1000_NS8cuda_cub4core6detail5shmemE+64];
	setp.lt.f32 	%p209, %f196, %f44;
	mov.u64 	%rd275, %rd274;
	mov.f32 	%f197, %f196;
	@%p209 bra 	$L__BB6_53;
	setp.lt.f32 	%p210, %f44, %f196;
	mov.u64 	%rd275, %rd55;
	mov.f32 	%f197, %f44;
	@%p210 bra 	$L__BB6_53;
	setp.lt.s64 	%p211, %rd274, %rd55;
	min.s64 	%rd275, %rd274, %rd55;
	selp.f32 	%f197, %f196, %f44, %p211;
$L__BB6_53:
	ld.shared.f32 	%f47, [_ZN6thrust24THRUST_300001_SM_1000_NS8cuda_cub4core6detail5shmemE+72];
	ld.shared.u64 	%rd58, [_ZN6thrust24THRUST_300001_SM_1000_NS8cuda_cub4core6detail5shmemE+80];
	setp.lt.f32 	%p212, %f197, %f47;
	mov.u64 	%rd276, %rd275;
	mov.f32 	%f198, %f197;
	@%p212 bra 	$L__BB6_56;
	setp.lt.f32 	%p213, %f47, %f197;
	mov.u64 	%rd276, %rd58;
	mov.f32 	%f198, %f47;
	@%p213 bra 	$L__BB6_56;
	setp.lt.s64 	%p214, %rd275, %rd58;
	min.s64 	%rd276, %rd275, %rd58;
	selp.f32 	%f198, %f197, %f47, %p214;
$L__BB6_56:
	ld.shared.f32 	%f50, [_ZN6thrust24THRUST_300001_SM_1000_NS8cuda_cub4core6detail5shmemE+88];
	ld.shared.u64 	%rd61, [_ZN6thrust24THRUST_300001_SM_1000_NS8cuda_cub4core6detail5shmemE+96];
	setp.lt.f32 	%p215, %f198, %f50;
	mov.f32 	%f199, %f198;
	mov.u64 	%rd277, %rd276;
	@%p215 bra 	$L__BB6_59;
	setp.lt.f32 	%p216, %f50, %f198;
	mov.f32 	%f199, %f50;
	mov.u64 	%rd277, %rd61;
	@%p216 bra 	$L__BB6_59;
	setp.lt.s64 	%p217, %rd276, %rd61;
	selp.f32 	%f199, %f198, %f50, %p217;
	min.s64 	%rd277, %rd276, %rd61;
$L__BB6_59:
	ld.shared.f32 	%f53, [_ZN6thrust24THRUST_300001_SM_1000_NS8cuda_cub4core6detail5shmemE+104];
	ld.shared.u64 	%rd64, [_ZN6thrust24THRUST_300001_SM_1000_NS8cuda_cub4core6detail5shmemE+112];
	setp.lt.f32 	%p218, %f199, %f53;
	mov.f32 	%f200, %f199;
	mov.u64 	%rd278, %rd277;
	@%p218 bra 	$L__BB6_62;
	setp.lt.f32 	%p219, %f53, %f199;
	mov.f32 	%f200, %f53;
	mov.u64 	%rd278, %rd64;
	@%p219 bra 	$L__BB6_62;
	setp.lt.s64 	%p220, %rd277, %rd64;
	selp.f32 	%f200, %f199, %f53, %p220;
	min.s64 	%rd278, %rd277, %rd64;
$L__BB6_62:
	ld.shared.f32 	%f56, [_ZN6thrust24THRUST_300001_SM_1000_NS8cuda_cub4core6detail5shmemE+120];
	ld.shared.u64 	%rd67, [_ZN6thrust24THRUST_300001_SM_1000_NS8cuda_cub4core6detail5shmemE+128];
	setp.lt.f32 	%p221, %f200, %f56;
	mov.f32 	%f242, %f200;
	mov.u64 	%rd324, %rd278;
	@%p221 bra 	$L__BB6_201;
	setp.lt.f32 	%p222, %f56, %f200;
	mov.f32 	%f242, %f56;
	mov.u64 	%rd324, %rd67;
	@%p222 bra 	$L__BB6_201;
	setp.lt.s64 	%p223, %rd278, %rd67;
	selp.f32 	%f242, %f200, %f56, %p223;
	min.s64 	%rd324, %rd278, %rd67;
	bra.uni 	$L__BB6_201;
$L__BB6_65:
	// begin inline asm
	mov.u32 %r171, %laneid;
	// end inline asm
	and.b32  	%r192, %r4, 992;
	add.s32 	%r193, %r192, 32;
	setp.gt.s32 	%p120, %r193, %r3;
	not.b32 	%r194, %r192;
	add.s32 	%r195, %r3, %r194;
	selp.b32 	%r190, %r195, 31, %p120;
	mov.b32 	%r173, %f188;
	mov.b32 	%r189, 1;
	mov.b32 	%r191, -1;
	// begin inline asm
	shfl.sync.down.b32 %r172, %r173, %r189, %r190, %r191;
	// end inline asm
	mov.b32 	%f58, %r172;
	// begin inline asm
	shfl.sync.down.b32 %r177, %r178, %r189, %r190, %r191;
	// end inline asm
	mov.b64 	{%r183, %r188}, %rd266;
	// begin inline asm
	shfl.sync.down.b32 %r182, %r183, %r189, %r190, %r191;
	// end inline asm
	// begin inline asm
	shfl.sync.down.b32 %r187, %r188, %r189, %r190, %r191;
	// end inline asm
	mov.b64 	%rd69, {%r182, %r187};
	setp.ge.s32 	%p121, %r171, %r190;
	setp.lt.f32 	%p122, %f188, %f58;
	or.pred  	%p123, %p121, %p122;
	mov.f32 	%f201, %f188;
	mov.u64 	%rd279, %rd266;
	@%p123 bra 	$L__BB6_68;
	setp.gt.f32 	%p124, %f188, %f58;
	mov.f32 	%f201, %f58;
	mov.u64 	%rd279, %rd69;
	@%p124 bra 	$L__BB6_68;
	setp.lt.s64 	%p125, %rd266, %rd69;
	selp.f32 	%f201, %f188, %f58, %p125;
	min.s64 	%rd279, %rd266, %rd69;
$L__BB6_68:
	mov.b32 	%r197, %f201;
	mov.b32 	%r213, 2;
	mov.b32 	%r215, -1;
	// begin inline asm
	shfl.sync.down.b32 %r196, %r197, %r213, %r190, %r215;
	// end inline asm
	mov.b32 	%f61, %r196;
	// begin inline asm
	shfl.sync.down.b32 %r201, %r202, %r213, %r190, %r215;
	// end inline asm
	mov.b64 	{%r207, %r212}, %rd279;
	// begin inline asm
	shfl.sync.down.b32 %r206, %r207, %r213, %r190, %r215;
	// end inline asm
	// begin inline asm
	shfl.sync.down.b32 %r211, %r212, %r213, %r190, %r215;
	// end inline asm
	mov.b64 	%rd72, {%r206, %r211};
	add.s32 	%r216, %r171, 2;
	setp.gt.s32 	%p126, %r216, %r190;
	setp.lt.f32 	%p127, %f201, %f61;
	or.pred  	%p128, %p126, %p127;
	mov.f32 	%f202, %f201;
	mov.u64 	%rd280, %rd279;
	@%p128 bra 	$L__BB6_71;
	setp.gt.f32 	%p129, %f201, %f61;
	mov.f32 	%f202, %f61;
	mov.u64 	%rd280, %rd72;
	@%p129 bra 	$L__BB6_71;
	setp.lt.s64 	%p130, %rd279, %rd72;
	selp.f32 	%f202, %f201, %f61, %p130;
	min.s64 	%rd280, %rd279, %rd72;
$L__BB6_71:
	mov.b32 	%r218, %f202;
	mov.b32 	%r234, 4;
	mov.b32 	%r236, -1;
	// begin inline asm
	shfl.sync.down.b32 %r217, %r218, %r234, %r190, %r236;
	// end inline asm
	mov.b32 	%f64, %r217;
	// begin inline asm
	shfl.sync.down.b32 %r222, %r223, %r234, %r190, %r236;
	// end inline asm
	mov.b64 	{%r228, %r233}, %rd280;
	// begin inline asm
	shfl.sync.down.b32 %r227, %r228, %r234, %r190, %r236;
	// end inline asm
	// begin inline asm
	shfl.sync.down.b32 %r232, %r233, %r234, %r190, %r236;
	// end inline asm
	mov.b64 	%rd75, {%r227, %r232};
	add.s32 	%r237, %r171, 4;
	setp.gt.s32 	%p131, %r237, %r190;
	setp.lt.f32 	%p132, %f202, %f64;
	or.pred  	%p133, %p131, %p132;
	mov.f32 	%f203, %f202;
	mov.u64 	%rd281, %rd280;
	@%p133 bra 	$L__BB6_74;
	setp.gt.f32 	%p134, %f202, %f64;
	mov.f32 	%f203, %f64;
	mov.u64 	%rd281, %rd75;
	@%p134 bra 	$L__BB6_74;
	setp.lt.s64 	%p135, %rd280, %rd75;
	selp.f32 	%f203, %f202, %f64, %p135;
	min.s64 	%rd281, %rd280, %rd75;
$L__BB6_74:
	mov.b32 	%r239, %f203;
	mov.b32 	%r255, 8;
	mov.b32 	%r257, -1;
	// begin inline asm
	shfl.sync.down.b32 %r238, %r239, %r255, %r190, %r257;
	// end inline asm
	mov.b32 	%f67, %r238;
	// begin inline asm
	shfl.sync.down.b32 %r243, %r244, %r255, %r190, %r257;
	// end inline asm
	mov.b64 	{%r249, %r254}, %rd281;
	// begin inline asm
	shfl.sync.down.b32 %r248, %r249, %r255, %r190, %r257;
	// end inline asm
	// begin inline asm
	shfl.sync.down.b32 %r253, %r254, %r255, %r190, %r257;
	// end inline asm
	mov.b64 	%rd78, {%r248, %r253};
	add.s32 	%r258, %r171, 8;
	setp.gt.s32 	%p136, %r258, %r190;
	setp.lt.f32 	%p137, %f203, %f67;
	or.pred  	%p138, %p136, %p137;
	mov.f32 	%f204, %f203;
	mov.u64 	%rd282, %rd281;
	@%p138 bra 	$L__BB6_77;
	setp.gt.f32 	%p139, %f203, %f67;
	mov.f32 	%f204, %f67;
	mov.u64 	%rd282, %rd78;
	@%p139 bra 	$L__BB6_77;
	setp.lt.s64 	%p140, %rd281, %rd78;
	selp.f32 	%f204, %f203, %f67, %p140;
	min.s64 	%rd282, %rd281, %rd78;
$L__BB6_77:
	mov.b32 	%r260, %f204;
	mov.b32 	%r276, 16;
	mov.b32 	%r278, -1;
	// begin inline asm
	shfl.sync.down.b32 %r259, %r260, %r276, %r190, %r278;
	// end inline asm
	mov.b32 	%f70, %r259;
	// begin inline asm
	shfl.sync.down.b32 %r264, %r265, %r276, %r190, %r278;
	// end inline asm
	mov.b64 	{%r270, %r275}, %rd282;
	// begin inline asm
	shfl.sync.down.b32 %r269, %r270, %r276, %r190, %r278;
	// end inline asm
	// begin inline asm
	shfl.sync.down.b32 %r274, %r275, %r276, %r190, %r278;
	// end inline asm
	mov.b64 	%rd81, {%r269, %r274};
	add.s32 	%r279, %r171, 16;
	setp.gt.s32 	%p141, %r279, %r190;
	setp.lt.f32 	%p142, %f204, %f70;
	or.pred  	%p143, %p141, %p142;
	mov.f32 	%f242, %f204;
	mov.u64 	%rd324, %rd282;
	@%p143 bra 	$L__BB6_80;
	setp.gt.f32 	%p144, %f204, %f70;
	mov.f32 	%f242, %f70;
	mov.u64 	%rd324, %rd81;
	@%p144 bra 	$L__BB6_80;
	setp.lt.s64 	%p145, %rd282, %rd81;
	selp.f32 	%f242, %f204, %f70, %p145;
	min.s64 	%rd324, %rd282, %rd81;
$L__BB6_80:
	setp.ne.s32 	%p146, %r171, 0;
	@%p146 bra 	$L__BB6_82;
	shr.u32 	%r280, %r4, 1;
	and.b32  	%r281, %r280, 496;
	mov.u32 	%r282, _ZN6thrust24THRUST_300001_SM_1000_NS8cuda_cub4core6detail5shmemE;
	add.s32 	%r283, %r282, %r281;
	st.shared.f32 	[%r283+8], %f242;
	st.shared.u64 	[%r283+16], %rd324;
$L__BB6_82:
	bar.sync 	0;
	setp.ne.s32 	%p147, %r4, 0;
	@%p147 bra 	$L__BB6_201;
	setp.lt.s32 	%p148, %r3, 33;
	mov.f32 	%f206, %f242;
	mov.u64 	%rd284, %rd324;
	@%p148 bra 	$L__BB6_87;
	ld.shared.f32 	%f73, [_ZN6thrust24THRUST_300001_SM_1000_NS8cuda_cub4core6detail5shmemE+24];
	ld.shared.u64 	%rd84, [_ZN6thrust24THRUST_300001_SM_1000_NS8cuda_cub4core6detail5shmemE+32];
	setp.lt.f32 	%p149, %f242, %f73;
	mov.f32 	%f206, %f242;
	mov.u64 	%rd284, %rd324;
	@%p149 bra 	$L__BB6_87;
	setp.lt.f32 	%p150, %f73, %f242;
	mov.f32 	%f206, %f73;
	mov.u64 	%rd284, %rd84;
	@%p150 bra 	$L__BB6_87;
	setp.lt.s64 	%p151, %rd324, %rd84;
	selp.f32 	%f206, %f242, %f73, %p151;
	min.s64 	%rd284, %rd324, %rd84;
$L__BB6_87:
	setp.lt.s32 	%p152, %r3, 65;
	mov.f32 	%f207, %f206;
	mov.u64 	%rd285, %rd284;
	@%p152 bra 	$L__BB6_91;
	ld.shared.f32 	%f76, [_ZN6thrust24THRUST_300001_SM_1000_NS8cuda_cub4core6detail5shmemE+40];
	ld.shared.u64 	%rd87, [_ZN6thrust24THRUST_300001_SM_1000_NS8cuda_cub4core6detail5shmemE+48];
	setp.lt.f32 	%p153, %f206, %f76;
	mov.f32 	%f207, %f206;
	mov.u64 	%rd285, %rd284;
	@%p153 bra 	$L__BB6_91;
	setp.lt.f32 	%p154, %f76, %f206;
	mov.f32 	%f207, %f76;
	mov.u64 	%rd285, %rd87;
	@%p154 bra 	$L__BB6_91;
	setp.lt.s64 	%p155, %rd284, %rd87;
	selp.f32 	%f207, %f206, %f76, %p155;
	min.s64 	%rd285, %rd284, %rd87;
$L__BB6_91:
	setp.lt.s32 	%p156, %r3, 97;
	mov.f32 	%f208, %f207;
	mov.u64 	%rd286, %rd285;
	@%p156 bra 	$L__BB6_95;
	ld.shared.f32 	%f79, [_ZN6thrust24THRUST_300001_SM_1000_NS8cuda_cub4core6detail5shmemE+56];
	ld.shared.u64 	%rd90, [_ZN6thrust24THRUST_300001_SM_1000_NS8cuda_cub4core6detail5shmemE+64];
	setp.lt.f32 	%p157, %f207, %f79;
	mov.f32 	%f208, %f207;
	mov.u64 	%rd286, %rd285;
	@%p157 bra 	$L__BB6_95;
	setp.lt.f32 	%p158, %f79, %f207;
	mov.f32 	%f208, %f79;
	mov.u64 	%rd286, %rd90;
	@%p158 bra 	$L__BB6_95;
	setp.lt.s64 	%p159, %rd285, %rd90;
	selp.f32 	%f208, %f207, %f79, %p159;
	min.s64 	%rd286, %rd285, %rd90;
$L__BB6_95:
	setp.lt.s32 	%p160, %r3, 129;
	mov.f32 	%f209, %f208;
	mov.u64 	%rd287, %rd286;
	@%p160 bra 	$L__BB6_99;
	ld.shared.f32 	%f82, [_ZN6thrust24THRUST_300001_SM_1000_NS8cuda_cub4core6detail5shmemE+72];
	ld.shared.u64 	%rd93, [_ZN6thrust24THRUST_300001_SM_1000_NS8cuda_cub4core6detail5shmemE+80];
	setp.lt.f32 	%p161, %f208, %f82;
	mov.f32 	%f209, %f208;
	mov.u64 	%rd287, %rd286;
	@%p161 bra 	$L__BB6_99;
	setp.lt.f32 	%p162, %f82, %f208;
	mov.f32 	%f209, %f82;
	mov.u64 	%rd287, %rd93;
	@%p162 bra 	$L__BB6_99;
	setp.lt.s64 	%p163, %rd286, %rd93;
	selp.f32 	%f209, %f208, %f82, %p163;
	min.s64 	%rd287, %rd286, %rd93;
$L__BB6_99:
	setp.lt.s32 	%p164, %r3, 161;
	mov.f32 	%f210, %f209;
	mov.u64 	%rd288, %rd287;
	@%p164 bra 	$L__BB6_103;
	ld.shared.f32 	%f85, [_ZN6thrust24THRUST_300001_SM_1000_NS8cuda_cub4core6detail5shmemE+88];
	ld.shared.u64 	%rd96, [_ZN6thrust24THRUST_300001_SM_1000_NS8cuda_cub4core6detail5shmemE+96];
	setp.lt.f32 	%p165, %f209, %f85;
	mov.f32 	%f210, %f209;
	mov.u64 	%rd288, %rd287;
	@%p165 bra 	$L__BB6_103;
	setp.lt.f32 	%p166, %f85, %f209;
	mov.f32 	%f210, %f85;
	mov.u64 	%rd288, %rd96;
	@%p166 bra 	$L__BB6_103;
	setp.lt.s64 	%p167, %rd287, %rd96;
	selp.f32 	%f210, %f209, %f85, %p167;
	min.s64 	%rd288, %rd287, %rd96;
$L__BB6_103:
	setp.lt.s32 	%p168, %r3, 193;
	mov.f32 	%f211, %f210;
	mov.u64 	%rd289, %rd288;
	@%p168 bra 	$L__BB6_107;
	ld.shared.f32 	%f88, [_ZN6thrust24THRUST_300001_SM_1000_NS8cuda_cub4core6detail5shmemE+104];
	ld.shared.u64 	%rd99, [_ZN6thrust24THRUST_300001_SM_1000_NS8cuda_cub4core6detail5shmemE+112];
	setp.lt.f32 	%p169, %f210, %f88;
	mov.f32 	%f211, %f210;
	mov.u64 	%rd289, %rd288;
	@%p169 bra 	$L__BB6_107;
	setp.lt.f32 	%p170, %f88, %f210;
	mov.f32 	%f211, %f88;
	mov.u64 	%rd289, %rd99;
	@%p170 bra 	$L__BB6_107;
	setp.lt.s64 	%p171, %rd288, %rd99;
	selp.f32 	%f211, %f210, %f88, %p171;
	min.s64 	%rd289, %rd288, %rd99;
$L__BB6_107:
	setp.lt.s32 	%p172, %r3, 225;
	mov.f32 	%f242, %f211;
	mov.u64 	%rd324, %rd289;
	@%p172 bra 	$L__BB6_201;
	ld.shared.f32 	%f91, [_ZN6thrust24THRUST_300001_SM_1000_NS8cuda_cub4core6detail5shmemE+120];
	ld.shared.u64 	%rd102, [_ZN6thrust24THRUST_300001_SM_1000_NS8cuda_cub4core6detail5shmemE+128];
	setp.lt.f32 	%p173, %f211, %f91;
	mov.f32 	%f242, %f211;
	mov.u64 	%rd324, %rd289;
	@%p173 bra 	$L__BB6_201;
	setp.lt.f32 	%p174, %f91, %f211;
	mov.f32 	%f242, %f91;
	mov.u64 	%rd324, %rd102;
	@%p174 bra 	$L__BB6_201;
	setp.lt.s64 	%p175, %rd289, %rd102;
	selp.f32 	%f242, %f211, %f91, %p175;
	min.s64 	%rd324, %rd289, %rd102;
	bra.uni 	$L__BB6_201;
$L__BB6_111:
	mov.u32 	%r20, %tid.x;
	add.s64 	%rd104, %rd199, %rd4;
	cvt.u64.u32 	%rd105, %r20;
	add.s64 	%rd204, %rd105, %rd4;
	cvta.to.global.u64 	%rd205, %rd198;
	shl.b64 	%rd206, %rd204, 2;
	add.s64 	%rd207, %rd205, %rd206;
	ld.global.f32 	%f172, [%rd207];
	add.s32 	%r36, %r20, 256;
	cvt.u64.u32 	%rd208, %r36;
	ld.global.f32 	%f173, [%rd207+1024];
	add.s32 	%r37, %r20, 512;
	cvt.u64.u32 	%rd209, %r37;
	ld.global.f32 	%f174, [%rd207+2048];
	ld.global.f32 	%f93, [%rd207+3072];
	or.b32  	%r38, %r20, 1024;
	cvt.u64.u32 	%rd106, %r38;
	add.s64 	%rd107, %rd104, %rd106;
	ld.global.f32 	%f94, [%rd207+4096];
	setp.lt.f32 	%p2, %f173, %f172;
	selp.f32 	%f175, %f173, %f172, %p2;
	selp.b64 	%rd210, %rd208, %rd105, %p2;
	setp.lt.f32 	%p3, %f174, %f175;
	selp.f32 	%f95, %f174, %f175, %p3;
	selp.b64 	%rd108, %rd209, %rd210, %p3;
	setp.lt.f32 	%p4, %f95, %f93;
	mov.f32 	%f212, %f95;
	mov.u64 	%rd290, %rd108;
	@%p4 bra 	$L__BB6_114;
	add.s32 	%r39, %r20, 768;
	cvt.u64.u32 	%rd290, %r39;
	setp.lt.f32 	%p5, %f93, %f95;
	mov.f32 	%f212, %f93;
	@%p5 bra 	$L__BB6_114;
	mov.f32 	%f212, %f95;
	mov.u64 	%rd290, %rd108;
$L__BB6_114:
	add.s64 	%rd111, %rd104, %rd290;
	setp.lt.f32 	%p6, %f212, %f94;
	mov.f32 	%f230, %f212;
	mov.u64 	%rd312, %rd111;
	@%p6 bra 	$L__BB6_117;
	setp.lt.f32 	%p7, %f94, %f212;
	mov.f32 	%f230, %f94;
	mov.u64 	%rd312, %rd107;
	@%p7 bra 	$L__BB6_117;
	setp.lt.s64 	%p8, %rd290, %rd106;
	selp.f32 	%f230, %f212, %f94, %p8;
	selp.b64 	%rd312, %rd111, %rd107, %p8;
$L__BB6_117:
	setp.le.u64 	%p9, %rd201, %rd5;
	@%p9 bra 	$L__BB6_162;
	setp.ne.s32 	%p10, %r20, 0;
	@%p10 bra 	$L__BB6_120;
	atom.global.add.u64 	%rd211, [%rd1+8], 1280;
	add.s64 	%rd212, %rd211, %rd5;
	st.shared.u64 	[_ZN6thrust24THRUST_300001_SM_1000_NS8cuda_cub4core6detail5shmemE+152], %rd212;
$L__BB6_120:
	bar.sync 	0;
	ld.shared.u64 	%rd300, [_ZN6thrust24THRUST_300001_SM_1000_NS8cuda_cub4core6detail5shmemE+152];
	add.s64 	%rd213, %rd300, 1280;
	setp.gt.s64 	%p11, %rd213, %rd201;
	@%p11 bra 	$L__BB6_139;
$L__BB6_121:
	add.s64 	%rd214, %rd300, %rd105;
	cvta.to.global.u64 	%rd215, %rd198;
	shl.b64 	%rd216, %rd214, 2;
	add.s64 	%rd217, %rd215, %rd216;
	add.s64 	%rd117, %rd214, %rd199;
	ld.global.f32 	%f100, [%rd217];
	add.s64 	%rd118, %rd117, 256;
	ld.global.f32 	%f101, [%rd217+1024];
	add.s64 	%rd119, %rd117, 512;
	ld.global.f32 	%f102, [%rd217+2048];
	add.s64 	%rd120, %rd117, 768;
	ld.global.f32 	%f103, [%rd217+3072];
	add.s64 	%rd121, %rd117, 1024;
	ld.global.f32 	%f104, [%rd217+4096];
	setp.lt.f32 	%p12, %f230, %f100;
	mov.f32 	%f215, %f230;
	mov.u64 	%rd294, %rd312;
	@%p12 bra 	$L__BB6_124;
	setp.lt.f32 	%p13, %f100, %f230;
	mov.f32 	%f215, %f100;
	mov.u64 	%rd294, %rd117;
	@%p13 bra 	$L__BB6_124;
	setp.lt.s64 	%p14, %rd312, %rd117;
	selp.f32 	%f215, %f230, %f100, %p14;
	min.s64 	%rd294, %rd312, %rd117;
$L__BB6_124:
	setp.lt.f32 	%p15, %f215, %f101;
	mov.f32 	%f216, %f215;
	mov.u64 	%rd295, %rd294;
	@%p15 bra 	$L__BB6_127;
	setp.lt.f32 	%p16, %f101, %f215;
	mov.f32 	%f216, %f101;
	mov.u64 	%rd295, %rd118;
	@%p16 bra 	$L__BB6_127;
	setp.lt.s64 	%p17, %rd294, %rd118;
	selp.f32 	%f216, %f215, %f101, %p17;
	min.s64 	%rd295, %rd294, %rd118;
$L__BB6_127:
	setp.lt.f32 	%p18, %f216, %f102;
	mov.f32 	%f217, %f216;
	mov.u64 	%rd296, %rd295;
	@%p18 bra 	$L__BB6_130;
	setp.lt.f32 	%p19, %f102, %f216;
	mov.f32 	%f217, %f102;
	mov.u64 	%rd296, %rd119;
	@%p19 bra 	$L__BB6_130;
	setp.lt.s64 	%p20, %rd295, %rd119;
	selp.f32 	%f217, %f216, %f102, %p20;
	min.s64 	%rd296, %rd295, %rd119;
$L__BB6_130:
	setp.lt.f32 	%p21, %f217, %f103;
	mov.f32 	%f218, %f217;
	mov.u64 	%rd297, %rd296;
	@%p21 bra 	$L__BB6_133;
	setp.lt.f32 	%p22, %f103, %f217;
	mov.f32 	%f218, %f103;
	mov.u64 	%rd297, %rd120;
	@%p22 bra 	$L__BB6_133;
	setp.lt.s64 	%p23, %rd296, %rd120;
	selp.f32 	%f218, %f217, %f103, %p23;
	min.s64 	%rd297, %rd296, %rd120;
$L__BB6_133:
	setp.lt.f32 	%p24, %f218, %f104;
	mov.f32 	%f230, %f218;
	mov.u64 	%rd312, %rd297;
	@%p24 bra 	$L__BB6_136;
	setp.lt.f32 	%p25, %f104, %f218;
	mov.f32 	%f230, %f104;
	mov.u64 	%rd312, %rd121;
	@%p25 bra 	$L__BB6_136;
	setp.lt.s64 	%p26, %rd297, %rd121;
	selp.f32 	%f230, %f218, %f104, %p26;
	min.s64 	%rd312, %rd297, %rd121;
$L__BB6_136:
	setp.ne.s32 	%p27, %r20, 0;
	bar.sync 	0;
	@%p27 bra 	$L__BB6_138;
	atom.global.add.u64 	%rd218, [%rd1+8], 1280;
	add.s64 	%rd219, %rd218, %rd5;
	st.shared.u64 	[_ZN6thrust24THRUST_300001_SM_1000_NS8cuda_cub4core6detail5shmemE+152], %rd219;
$L__BB6_138:
	bar.sync 	0;
	ld.shared.u64 	%rd300, [_ZN6thrust24THRUST_300001_SM_1000_NS8cuda_cub4core6detail5shmemE+152];
	add.s64 	%rd220, %rd300, 1280;
	setp.le.s64 	%p28, %rd220, %rd201;
	@%p28 bra 	$L__BB6_121;
$L__BB6_139:
	setp.le.s64 	%p29, %rd201, %rd300;
	@%p29 bra 	$L__BB6_162;
	cvt.u32.u64 	%r40, %rd300;
	cvt.u32.u64 	%r41, %rd201;
	sub.s32 	%r21, %r41, %r40;
	setp.ge.s32 	%p30, %r20, %r21;
	@%p30 bra 	$L__BB6_162;
	cvta.to.global.u64 	%rd135, %rd198;
	not.b32 	%r43, %r20;
	add.s32 	%r44, %r43, %r41;
	sub.s32 	%r22, %r44, %r40;
	and.b32  	%r46, %r22, 768;
	setp.eq.s32 	%p31, %r46, 768;
	mov.u32 	%r397, %r20;
	@%p31 bra 	$L__BB6_147;
	add.s64 	%rd222, %rd300, %rd105;
	add.s64 	%rd302, %rd222, %rd199;
	shl.b64 	%rd223, %rd222, 2;
	add.s64 	%rd301, %rd135, %rd223;
	shr.u32 	%r47, %r22, 8;
	add.s32 	%r48, %r47, 1;
	and.b32  	%r49, %r48, 3;
	neg.s32 	%r395, %r49;
	mov.u32 	%r397, %r20;
$L__BB6_143:
	.pragma "nounroll";
	mov.u64 	%rd140, %rd312;
	mov.f32 	%f116, %f230;
	ld.global.f32 	%f117, [%rd301];
	setp.lt.f32 	%p32, %f116, %f117;
	@%p32 bra 	$L__BB6_146;
	setp.lt.f32 	%p33, %f117, %f116;
	mov.f32 	%f230, %f117;
	mov.u64 	%rd312, %rd302;
	@%p33 bra 	$L__BB6_146;
	setp.lt.s64 	%p34, %rd140, %rd302;
	selp.f32 	%f230, %f116, %f117, %p34;
	min.s64 	%rd312, %rd140, %rd302;
$L__BB6_146:
	add.s32 	%r397, %r397, 256;
	add.s64 	%rd302, %rd302, 256;
	add.s64 	%rd301, %rd301, 1024;
	add.s32 	%r395, %r395, 1;
	setp.ne.s32 	%p35, %r395, 0;
	@%p35 bra 	$L__BB6_143;
$L__BB6_147:
	setp.lt.u32 	%p36, %r22, 768;
	@%p36 bra 	$L__BB6_162;
	add.s32 	%r398, %r397, 512;
$L__BB6_149:
	mov.u32 	%r30, %r398;
	add.s32 	%r50, %r30, -512;
	cvt.u64.u32 	%rd224, %r50;
	add.s64 	%rd225, %rd300, %rd224;
	shl.b64 	%rd226, %rd225, 2;
	add.s64 	%rd148, %rd135, %rd226;
	add.s64 	%rd149, %rd225, %rd199;
	ld.global.f32 	%f123, [%rd148];
	setp.lt.f32 	%p37, %f230, %f123;
	mov.f32 	%f226, %f230;
	mov.u64 	%rd308, %rd312;
	@%p37 bra 	$L__BB6_152;
	setp.lt.f32 	%p38, %f123, %f230;
	mov.f32 	%f226, %f123;
	mov.u64 	%rd308, %rd149;
	@%p38 bra 	$L__BB6_152;
	setp.lt.s64 	%p39, %rd312, %rd149;
	selp.f32 	%f226, %f230, %f123, %p39;
	min.s64 	%rd308, %rd312, %rd149;
$L__BB6_152:
	add.s32 	%r51, %r30, -256;
	cvt.u64.u32 	%rd227, %r51;
	add.s64 	%rd228, %rd300, %rd227;
	add.s64 	%rd152, %rd228, %rd199;
	ld.global.f32 	%f126, [%rd148+1024];
	setp.lt.f32 	%p40, %f226, %f126;
	mov.f32 	%f227, %f226;
	mov.u64 	%rd309, %rd308;
	@%p40 bra 	$L__BB6_155;
	setp.lt.f32 	%p41, %f126, %f226;
	mov.f32 	%f227, %f126;
	mov.u64 	%rd309, %rd152;
	@%p41 bra 	$L__BB6_155;
	setp.lt.s64 	%p42, %rd308, %rd152;
	selp.f32 	%f227, %f226, %f126, %p42;
	min.s64 	%rd309, %rd308, %rd152;
$L__BB6_155:
	cvt.u64.u32 	%rd229, %r30;
	add.s64 	%rd230, %rd300, %rd229;
	add.s64 	%rd155, %rd230, %rd199;
	ld.global.f32 	%f129, [%rd148+2048];
	setp.lt.f32 	%p43, %f227, %f129;
	mov.f32 	%f228, %f227;
	mov.u64 	%rd310, %rd309;
	@%p43 bra 	$L__BB6_158;
	setp.lt.f32 	%p44, %f129, %f227;
	mov.f32 	%f228, %f129;
	mov.u64 	%rd310, %rd155;
	@%p44 bra 	$L__BB6_158;
	setp.lt.s64 	%p45, %rd309, %rd155;
	selp.f32 	%f228, %f227, %f129, %p45;
	min.s64 	%rd310, %rd309, %rd155;
$L__BB6_158:
	add.s32 	%r52, %r30, 256;
	cvt.u64.u32 	%rd231, %r52;
	add.s64 	%rd232, %rd300, %rd231;
	add.s64 	%rd158, %rd232, %rd199;
	ld.global.f32 	%f132, [%rd148+3072];
	setp.lt.f32 	%p46, %f228, %f132;
	mov.f32 	%f230, %f228;
	mov.u64 	%rd312, %rd310;
	@%p46 bra 	$L__BB6_161;
	setp.lt.f32 	%p47, %f132, %f228;
	mov.f32 	%f230, %f132;
	mov.u64 	%rd312, %rd158;
	@%p47 bra 	$L__BB6_161;
	setp.lt.s64 	%p48, %rd310, %rd158;
	selp.f32 	%f230, %f228, %f132, %p48;
	min.s64 	%rd312, %rd310, %rd158;
$L__BB6_161:
	add.s32 	%r398, %r30, 1024;
	add.s32 	%r53, %r30, 512;
	setp.lt.s32 	%p49, %r53, %r21;
	@%p49 bra 	$L__BB6_149;
$L__BB6_162:
	// begin inline asm
	mov.u32 %r54, %laneid;
	// end inline asm
	mov.b32 	%r56, %f230;
	mov.b32 	%r72, 1;
	mov.b32 	%r73, 31;
	mov.b32 	%r74, -1;
	// begin inline asm
	shfl.sync.down.b32 %r55, %r56, %r72, %r73, %r74;
	// end inline asm
	mov.b32 	%f136, %r55;
	// begin inline asm
	shfl.sync.down.b32 %r60, %r61, %r72, %r73, %r74;
	// end inline asm
	mov.b64 	{%r66, %r71}, %rd312;
	// begin inline asm
	shfl.sync.down.b32 %r65, %r66, %r72, %r73, %r74;
	// end inline asm
	// begin inline asm
	shfl.sync.down.b32 %r70, %r71, %r72, %r73, %r74;
	// end inline asm
	mov.b64 	%rd162, {%r65, %r70};
	setp.gt.s32 	%p50, %r54, 30;
	setp.lt.f32 	%p51, %f230, %f136;
	or.pred  	%p52, %p50, %p51;
	mov.f32 	%f231, %f230;
	mov.u64 	%rd313, %rd312;
	@%p52 bra 	$L__BB6_165;
	setp.gt.f32 	%p53, %f230, %f136;
	mov.f32 	%f231, %f136;
	mov.u64 	%rd313, %rd162;
	@%p53 bra 	$L__BB6_165;
	setp.lt.s64 	%p54, %rd312, %rd162;
	selp.f32 	%f231, %f230, %f136, %p54;
	min.s64 	%rd313, %rd312, %rd162;
$L__BB6_165:
	mov.b32 	%r76, %f231;
	mov.b32 	%r92, 2;
	mov.b32 	%r93, 31;
	mov.b32 	%r94, -1;
	// begin inline asm
	shfl.sync.down.b32 %r75, %r76, %r92, %r93, %r94;
	// end inline asm
	mov.b32 	%f139, %r75;
	// begin inline asm
	shfl.sync.down.b32 %r80, %r81, %r92, %r93, %r94;
	// end inline asm
	mov.b64 	{%r86, %r91}, %rd313;
	// begin inline asm
	shfl.sync.down.b32 %r85, %r86, %r92, %r93, %r94;
	// end inline asm
	// begin inline asm
	shfl.sync.down.b32 %r90, %r91, %r92, %r93, %r94;
	// end inline asm
	mov.b64 	%rd165, {%r85, %r90};
	setp.gt.s32 	%p55, %r54, 29;
	setp.lt.f32 	%p56, %f231, %f139;
	or.pred  	%p57, %p55, %p56;
	mov.f32 	%f232, %f231;
	mov.u64 	%rd314, %rd313;
	@%p57 bra 	$L__BB6_168;
	setp.gt.f32 	%p58, %f231, %f139;
	mov.f32 	%f232, %f139;
	mov.u64 	%rd314, %rd165;
	@%p58 bra 	$L__BB6_168;
	setp.lt.s64 	%p59, %rd313, %rd165;
	selp.f32 	%f232, %f231, %f139, %p59;
	min.s64 	%rd314, %rd313, %rd165;
$L__BB6_168:
	mov.b32 	%r96, %f232;
	mov.b32 	%r112, 4;
	mov.b32 	%r113, 31;
	mov.b32 	%r114, -1;
	// begin inline asm
	shfl.sync.down.b32 %r95, %r96, %r112, %r113, %r114;
	// end inline asm
	mov.b32 	%f142, %r95;
	// begin inline asm
	shfl.sync.down.b32 %r100, %r101, %r112, %r113, %r114;
	// end inline asm
	mov.b64 	{%r106, %r111}, %rd314;
	// begin inline asm
	shfl.sync.down.b32 %r105, %r106, %r112, %r113, %r114;
	// end inline asm
	// begin inline asm
	shfl.sync.down.b32 %r110, %r111, %r112, %r113, %r114;
	// end inline asm
	mov.b64 	%rd168, {%r105, %r110};
	setp.gt.s32 	%p60, %r54, 27;
	setp.lt.f32 	%p61, %f232, %f142;
	or.pred  	%p62, %p60, %p61;
	mov.f32 	%f233, %f232;
	mov.u64 	%rd315, %rd314;
	@%p62 bra 	$L__BB6_171;
	setp.gt.f32 	%p63, %f232, %f142;
	mov.f32 	%f233, %f142;
	mov.u64 	%rd315, %rd168;
	@%p63 bra 	$L__BB6_171;
	setp.lt.s64 	%p64, %rd314, %rd168;
	selp.f32 	%f233, %f232, %f142, %p64;
	min.s64 	%rd315, %rd314, %rd168;
$L__BB6_171:
	mov.b32 	%r116, %f233;
	mov.b32 	%r132, 8;
	mov.b32 	%r133, 31;
	mov.b32 	%r134, -1;
	// begin inline asm
	shfl.sync.down.b32 %r115, %r116, %r132, %r133, %r134;
	// end inline asm
	mov.b32 	%f145, %r115;
	// begin inline asm
	shfl.sync.down.b32 %r120, %r121, %r132, %r133, %r134;
	// end inline asm
	mov.b64 	{%r126, %r131}, %rd315;
	// begin inline asm
	shfl.sync.down.b32 %r125, %r126, %r132, %r133, %r134;
	// end inline asm
	// begin inline asm
	shfl.sync.down.b32 %r130, %r131, %r132, %r133, %r134;
	// end inline asm
	mov.b64 	%rd171, {%r125, %r130};
	setp.gt.s32 	%p65, %r54, 23;
	setp.lt.f32 	%p66, %f233, %f145;
	or.pred  	%p67, %p65, %p66;
	mov.f32 	%f234, %f233;
	mov.u64 	%rd316, %rd315;
	@%p67 bra 	$L__BB6_174;
	setp.gt.f32 	%p68, %f233, %f145;
	mov.f32 	%f234, %f145;
	mov.u64 	%rd316, %rd171;
	@%p68 bra 	$L__BB6_174;
	setp.lt.s64 	%p69, %rd315, %rd171;
	selp.f32 	%f234, %f233, %f145, %p69;
	min.s64 	%rd316, %rd315, %rd171;
$L__BB6_174:
	mov.b32 	%r136, %f234;
	mov.b32 	%r152, 16;
	mov.b32 	%r153, 31;
	mov.b32 	%r154, -1;
	// begin inline asm
	shfl.sync.down.b32 %r135, %r136, %r152, %r153, %r154;
	// end inline asm
	mov.b32 	%f148, %r135;
	// begin inline asm
	shfl.sync.down.b32 %r140, %r141, %r152, %r153, %r154;
	// end inline asm
	mov.b64 	{%r146, %r151}, %rd316;
	// begin inline asm
	shfl.sync.down.b32 %r145, %r146, %r152, %r153, %r154;
	// end inline asm
	// begin inline asm
	shfl.sync.down.b32 %r150, %r151, %r152, %r153, %r154;
	// end inline asm
	mov.b64 	%rd174, {%r145, %r150};
	setp.gt.s32 	%p70, %r54, 15;
	setp.lt.f32 	%p71, %f234, %f148;
	or.pred  	%p72, %p70, %p71;
	mov.f32 	%f242, %f234;
	mov.u64 	%rd324, %rd316;
	@%p72 bra 	$L__BB6_177;
	setp.gt.f32 	%p73, %f234, %f148;
	mov.f32 	%f242, %f148;
	mov.u64 	%rd324, %rd174;
	@%p73 bra 	$L__BB6_177;
	setp.lt.s64 	%p74, %rd316, %rd174;
	selp.f32 	%f242, %f234, %f148, %p74;
	min.s64 	%rd324, %rd316, %rd174;
$L__BB6_177:
	setp.ne.s32 	%p75, %r54, 0;
	@%p75 bra 	$L__BB6_179;
	shr.u32 	%r155, %r20, 1;
	and.b32  	%r156, %r155, 496;
	mov.u32 	%r157, _ZN6thrust24THRUST_300001_SM_1000_NS8cuda_cub4core6detail5shmemE;
	add.s32 	%r158, %r157, %r156;
	st.shared.f32 	[%r158+8], %f242;
	st.shared.u64 	[%r158+16], %rd324;
$L__BB6_179:
	bar.sync 	0;
	setp.ne.s32 	%p76, %r20, 0;
	@%p76 bra 	$L__BB6_201;
	ld.shared.f32 	%f151, [_ZN6thrust24THRUST_300001_SM_1000_NS8cuda_cub4core6detail5shmemE+24];
	ld.shared.u64 	%rd177, [_ZN6thrust24THRUST_300001_SM_1000_NS8cuda_cub4core6detail5shmemE+32];
	setp.lt.f32 	%p77, %f242, %f151;
	mov.f32 	%f236, %f242;
	mov.u64 	%rd318, %rd324;
	@%p77 bra 	$L__BB6_183;
	setp.lt.f32 	%p78, %f151, %f242;
	mov.f32 	%f236, %f151;
	mov.u64 	%rd318, %rd177;
	@%p78 bra 	$L__BB6_183;
	setp.lt.s64 	%p79, %rd324, %rd177;
	selp.f32 	%f236, %f242, %f151, %p79;
	min.s64 	%rd318, %rd324, %rd177;
$L__BB6_183:
	ld.shared.f32 	%f154, [_ZN6thrust24THRUST_300001_SM_1000_NS8cuda_cub4core6detail5shmemE+40];
	ld.shared.u64 	%rd180, [_ZN6thrust24THRUST_300001_SM_1000_NS8cuda_cub4core6detail5shmemE+48];
	setp.lt.f32 	%p80, %f236, %f154;
	mov.f32 	%f237, %f236;
	mov.u64 	%rd319, %rd318;
	@%p80 bra 	$L__BB6_186;
	setp.lt.f32 	%p81, %f154, %f236;
	mov.f32 	%f237, %f154;
	mov.u64 	%rd319, %rd180;
	@%p81 bra 	$L__BB6_186;
	setp.lt.s64 	%p82, %rd318, %rd180;
	selp.f32 	%f237, %f236, %f154, %p82;
	min.s64 	%rd319, %rd318, %rd180;
$L__BB6_186:
	ld.shared.f32 	%f157, [_ZN6thrust24THRUST_300001_SM_1000_NS8cuda_cub4core6detail5shmemE+56];
	ld.shared.u64 	%rd183, [_ZN6thrust24THRUST_300001_SM_1000_NS8cuda_cub4core6detail5shmemE+64];
	setp.lt.f32 	%p83, %f237, %f157;
	mov.f32 	%f238, %f237;
	mov.u64 	%rd320, %rd319;
	@%p83 bra 	$L__BB6_189;
	setp.lt.f32 	%p84, %f157, %f237;
	mov.f32 	%f238, %f157;
	mov.u64 	%rd320, %rd183;
	@%p84 bra 	$L__BB6_189;
	setp.lt.s64 	%p85, %rd319, %rd183;
	selp.f32 	%f238, %f237, %f157, %p85;
	min.s64 	%rd320, %rd319, %rd183;
$L__BB6_189:
	ld.shared.f32 	%f160, [_ZN6thrust24THRUST_300001_SM_1000_NS8cuda_cub4core6detail5shmemE+72];
	ld.shared.u64 	%rd186, [_ZN6thrust24THRUST_300001_SM_1000_NS8cuda_cub4core6detail5shmemE+80];
	setp.lt.f32 	%p86, %f238, %f160;
	mov.f32 	%f239, %f238;
	mov.u64 	%rd321, %rd320;
	@%p86 bra 	$L__BB6_192;
	setp.lt.f32 	%p87, %f160, %f238;
	mov.f32 	%f239, %f160;
	mov.u64 	%rd321, %rd186;
	@%p87 bra 	$L__BB6_192;
	setp.lt.s64 	%p88, %rd320, %rd186;
	selp.f32 	%f239, %f238, %f160, %p88;
	min.s64 	%rd321, %rd320, %rd186;
$L__BB6_192:
	ld.shared.f32 	%f163, [_ZN6thrust24THRUST_300001_SM_1000_NS8cuda_cub4core6detail5shmemE+88];
	ld.shared.u64 	%rd189, [_ZN6thrust24THRUST_300001_SM_1000_NS8cuda_cub4core6detail5shmemE+96];
	setp.lt.f32 	%p89, %f239, %f163;
	mov.f32 	%f240, %f239;
	mov.u64 	%rd322, %rd321;
	@%p89 bra 	$L__BB6_195;
	setp.lt.f32 	%p90, %f163, %f239;
	mov.f32 	%f240, %f163;
	mov.u64 	%rd322, %rd189;
	@%p90 bra 	$L__BB6_195;
	setp.lt.s64 	%p91, %rd321, %rd189;
	selp.f32 	%f240, %f239, %f163, %p91;
	min.s64 	%rd322, %rd321, %rd189;
$L__BB6_195:
	ld.shared.f32 	%f166, [_ZN6thrust24THRUST_300001_SM_1000_NS8cuda_cub4core6detail5shmemE+104];
	ld.shared.u64 	%rd192, [_ZN6thrust24THRUST_300001_SM_1000_NS8cuda_cub4core6detail5shmemE+112];
	setp.lt.f32 	%p92, %f240, %f166;
	mov.f32 	%f241, %f240;
	mov.u64 	%rd323, %rd322;
	@%p92 bra 	$L__BB6_198;
	setp.lt.f32 	%p93, %f166, %f240;
	mov.f32 	%f241, %f166;
	mov.u64 	%rd323, %rd192;
	@%p93 bra 	$L__BB6_198;
	setp.lt.s64 	%p94, %rd322, %rd192;
	selp.f32 	%f241, %f240, %f166, %p94;
	min.s64 	%rd323, %rd322, %rd192;
$L__BB6_198:
	ld.shared.f32 	%f169, [_ZN6thrust24THRUST_300001_SM_1000_NS8cuda_cub4core6detail5shmemE+120];
	ld.shared.u64 	%rd195, [_ZN6thrust24THRUST_300001_SM_1000_NS8cuda_cub4core6detail5shmemE+128];
	setp.lt.f32 	%p95, %f241, %f169;
	mov.f32 	%f242, %f241;
	mov.u64 	%rd324, %rd323;
	@%p95 bra 	$L__BB6_201;
	setp.lt.f32 	%p96, %f169, %f241;
	mov.f32 	%f242, %f169;
	mov.u64 	%rd324, %rd195;
	@%p96 bra 	$L__BB6_201;
	setp.lt.s64 	%p97, %rd323, %rd195;
	selp.f32 	%f242, %f241, %f169, %p97;
	min.s64 	%rd324, %rd323, %rd195;
$L__BB6_201:
	mov.u32 	%r389, %tid.x;
	setp.ne.s32 	%p224, %r389, 0;
	@%p224 bra 	$L__BB6_203;
	ld.param.u64 	%rd254, [_ZN6thrust24THRUST_300001_SM_1000_NS8cuda_cub4core6detail13_kernel_agentINS1_8__reduce11ReduceAgentINS0_12zip_iteratorIN4cuda3std3__45tupleIJNS0_6detail15normal_iteratorINS0_10device_ptrIfEEEENS0_17counting_iteratorIlNS0_11use_defaultESI_SI_EEEEEEEPNSB_IJflEEESM_lNS1_9__extrema9arg_min_fIflNSA_4lessIfEEEEEEJSL_SN_lN3cub18CUB_300001_SM_100013GridEvenShareIlEENSV_9GridQueueIyEESS_EEEvDpT0__param_1];
	cvta.to.global.u64 	%rd251, %rd254;
	mul.wide.u32 	%rd252, %r1, 16;
	add.s64 	%rd253, %rd251, %rd252;
	st.global.f32 	[%rd253], %f242;
	st.global.u64 	[%rd253+8], %rd324;
$L__BB6_203:
	ret;

}
	// .globl	_ZN6thrust24THRUST_300001_SM_1000_NS8cuda_cub4core6detail13_kernel_agentINS1_8__reduce10DrainAgentIlEEJN3cub18CUB_300001_SM_10009GridQueueIyEElEEEvDpT0_
.visible .entry _ZN6thrust24THRUST_300001_SM_1000_NS8cuda_cub4core6detail13_kernel_agentINS1_8__reduce10DrainAgentIlEEJN3cub18CUB_300001_SM_10009GridQueueIyEElEEEvDpT0_(
	.param .align 8 .b8 _ZN6thrust24THRUST_300001_SM_1000_NS8cuda_cub4core6detail13_kernel_agentINS1_8__reduce10DrainAgentIlEEJN3cub18CUB_300001_SM_10009GridQueueIyEElEEEvDpT0__param_0[8],
	.param .u64 _ZN6thrust24THRUST_300001_SM_1000_NS8cuda_cub4core6detail13_kernel_agentINS1_8__reduce10DrainAgentIlEEJN3cub18CUB_300001_SM_10009GridQueueIyEElEEEvDpT0__param_1
)
.maxntid 1
{
	.reg .b64 	%rd<5>;

	ld.param.u64 	%rd1, [_ZN6thrust24THRUST_300001_SM_1000_NS8cuda_cub4core6detail13_kernel_agentINS1_8__reduce10DrainAgentIlEEJN3cub18CUB_300001_SM_10009GridQueueIyEElEEEvDpT0__param_0];
	ld.param.u64 	%rd2, [_ZN6thrust24THRUST_300001_SM_1000_NS8cuda_cub4core6detail13_kernel_agentINS1_8__reduce10DrainAgentIlEEJN3cub18CUB_300001_SM_10009GridQueueIyEElEEEvDpT0__param_1];
	cvta.to.global.u64 	%rd3, %rd1;
	st.global.u64 	[%rd3], %rd2;
	mov.b64 	%rd4, 0;
	st.global.u64 	[%rd3+8], %rd4;
	ret;

}
	// .globl	_ZN6thrust24THRUST_300001_SM_1000_NS8cuda_cub4core6detail13_kernel_agentINS1_8__reduce11ReduceAgentIPN4cuda3std3__45tupleIJflEEESC_SB_lNS1_9__extrema9arg_min_fIflNS9_4lessIfEEEEEEJSC_SC_iSH_EEEvDpT0_
.visible .entry _ZN6thrust24THRUST_300001_SM_1000_NS8cuda_cub4core6detail13_kernel_agentINS1_8__reduce11ReduceAgentIPN4cuda3std3__45tupleIJflEEESC_SB_lNS1_9__extrema9arg_min_fIflNS9_4lessIfEEEEEEJSC_SC_iSH_EEEvDpT0_(
	.param .u64 .ptr .align 1 _ZN6thrust24THRUST_300001_SM_1000_NS8cuda_cub4core6detail13_kernel_agentINS1_8__reduce11ReduceAgentIPN4cuda3std3__45tupleIJflEEESC_SB_lNS1_9__extrema9arg_min_fIflNS9_4lessIfEEEEEEJSC_SC_iSH_EEEvDpT0__param_0,
	.param .u64 .ptr .align 1 _ZN6thrust24THRUST_300001_SM_1000_NS8cuda_cub4core6detail13_kernel_agentINS1_8__reduce11ReduceAgentIPN4cuda3std3__45tupleIJflEEESC_SB_lNS1_9__extrema9arg_min_fIflNS9_4lessIfEEEEEEJSC_SC_iSH_EEEvDpT0__param_1,
	.param .u32 _ZN6thrust24THRUST_300001_SM_1000_NS8cuda_cub4core6detail13_kernel_agentINS1_8__reduce11ReduceAgentIPN4cuda3std3__45tupleIJflEEESC_SB_lNS1_9__extrema9arg_min_fIflNS9_4lessIfEEEEEEJSC_SC_iSH_EEEvDpT0__param_2,
	.param .align 1 .b8 _ZN6thrust24THRUST_300001_SM_1000_NS8cuda_cub4core6detail13_kernel_agentINS1_8__reduce11ReduceAgentIPN4cuda3std3__45tupleIJflEEESC_SB_lNS1_9__extrema9arg_min_fIflNS9_4lessIfEEEEEEJSC_SC_iSH_EEEvDpT0__param_3[1]
)
.maxntid 256
{
	.reg .pred 	%p<260>;
	.reg .b32 	%r<436>;
	.reg .b32 	%f<293>;
	.reg .b64 	%rd<479>;

	ld.param.u64 	%rd236, [_ZN6thrust24THRUST_300001_SM_1000_NS8cuda_cub4core6detail13_kernel_agentINS1_8__reduce11ReduceAgentIPN4cuda3std3__45tupleIJflEEESC_SB_lNS1_9__extrema9arg_min_fIflNS9_4lessIfEEEEEEJSC_SC_iSH_EEEvDpT0__param_0];
	ld.param.u32 	%r29, [_ZN6thrust24THRUST_300001_SM_1000_NS8cuda_cub4core6detail13_kernel_agentINS1_8__reduce11ReduceAgentIPN4cuda3std3__45tupleIJflEEESC_SB_lNS1_9__extrema9arg_min_fIflNS9_4lessIfEEEEEEJSC_SC_iSH_EEEvDpT0__param_2];
	cvt.s64.s32 	%rd1, %r29;
	setp.eq.s32 	%p1, %r29, 0;
	@%p1 bra 	$L__BB8_238;
	setp.gt.s32 	%p2, %r29, 1279;
	@%p2 bra 	$L__BB8_111;
	mov.u32 	%r1, %tid.x;
	setp.ge.s32 	%p133, %r1, %r29;
	mov.f32 	%f224, 0f00000000;
	mov.b64 	%rd402, 0;
	mov.u32 	%r430, %r1;
	@%p133 bra 	$L__BB8_4;
	mul.wide.u32 	%rd366, %r1, 16;
	add.s64 	%rd363, %rd236, %rd366;
	// begin inline asm
	ld.global.nc.u64 %rd362, [%rd363];
	// end inline asm
	mov.b64 	{%r191, %r192}, %rd362;
	mov.b32 	%f224, %r191;
	add.s64 	%rd365, %rd363, 8;
	// begin inline asm
	ld.global.nc.u64 %rd402, [%rd365];
	// end inline asm
	add.s32 	%r430, %r1, 256;
$L__BB8_4:
	setp.ge.s32 	%p134, %r430, %r29;
	@%p134 bra 	$L__BB8_25;
	not.b32 	%r193, %r430;
	add.s32 	%r4, %r29, %r193;
	and.b32  	%r194, %r4, 768;
	setp.eq.s32 	%p135, %r194, 768;
	@%p135 bra 	$L__BB8_11;
	mul.wide.u32 	%rd368, %r430, 16;
	add.s64 	%rd393, %rd236, %rd368;
	shr.u32 	%r195, %r4, 8;
	add.s32 	%r196, %r195, 1;
	and.b32  	%r197, %r196, 3;
	neg.s32 	%r428, %r197;
$L__BB8_7:
	.pragma "nounroll";
	mov.u64 	%rd6, %rd402;
	mov.f32 	%f3, %f224;
	// begin inline asm
	ld.global.nc.u64 %rd369, [%rd393];
	// end inline asm
	mov.b64 	{%r198, %r199}, %rd369;
	mov.b32 	%f4, %r198;
	add.s64 	%rd372, %rd393, 8;
	// begin inline asm
	ld.global.nc.u64 %rd371, [%rd372];
	// end inline asm
	setp.lt.f32 	%p136, %f3, %f4;
	@%p136 bra 	$L__BB8_10;
	setp.lt.f32 	%p137, %f4, %f3;
	mov.u64 	%rd402, %rd371;
	mov.f32 	%f224, %f4;
	@%p137 bra 	$L__BB8_10;
	setp.lt.s64 	%p138, %rd6, %rd371;
	min.s64 	%rd402, %rd6, %rd371;
	selp.f32 	%f224, %f3, %f4, %p138;
$L__BB8_10:
	add.s32 	%r430, %r430, 256;
	add.s64 	%rd393, %rd393, 4096;
	add.s32 	%r428, %r428, 1;
	setp.ne.s32 	%p139, %r428, 0;
	@%p139 bra 	$L__BB8_7;
$L__BB8_11:
	setp.lt.u32 	%p140, %r4, 768;
	@%p140 bra 	$L__BB8_25;
$L__BB8_12:
	mul.wide.s32 	%rd377, %r430, 16;
	add.s64 	%rd374, %rd236, %rd377;
	// begin inline asm
	ld.global.nc.u64 %rd373, [%rd374];
	// end inline asm
	mov.b64 	{%r200, %r201}, %rd373;
	mov.b32 	%f10, %r200;
	add.s64 	%rd376, %rd374, 8;
	// begin inline asm
	ld.global.nc.u64 %rd375, [%rd376];
	// end inline asm
	setp.lt.f32 	%p141, %f224, %f10;
	mov.u64 	%rd399, %rd402;
	mov.f32 	%f221, %f224;
	@%p141 bra 	$L__BB8_15;
	setp.lt.f32 	%p142, %f10, %f224;
	mov.u64 	%rd399, %rd375;
	mov.f32 	%f221, %f10;
	@%p142 bra 	$L__BB8_15;
	setp.lt.s64 	%p143, %rd402, %rd375;
	min.s64 	%rd399, %rd402, %rd375;
	selp.f32 	%f221, %f224, %f10, %p143;
$L__BB8_15:
	add.s64 	%rd379, %rd374, 4096;
	// begin inline asm
	ld.global.nc.u64 %rd378, [%rd379];
	// end inline asm
	mov.b64 	{%r202, %r203}, %rd378;
	mov.b32 	%f13, %r202;
	add.s64 	%rd381, %rd374, 4104;
	// begin inline asm
	ld.global.nc.u64 %rd380, [%rd381];
	// end inline asm
	setp.lt.f32 	%p144, %f221, %f13;
	mov.u64 	%rd400, %rd399;
	mov.f32 	%f222, %f221;
	@%p144 bra 	$L__BB8_18;
	setp.lt.f32 	%p145, %f13, %f221;
	mov.u64 	%rd400, %rd380;
	mov.f32 	%f222, %f13;
	@%p145 bra 	$L__BB8_18;
	setp.lt.s64 	%p146, %rd399, %rd380;
	min.s64 	%rd400, %rd399, %rd380;
	selp.f32 	%f222, %f221, %f13, %p146;
$L__BB8_18:
	add.s64 	%rd383, %rd374, 8192;
	// begin inline asm
	ld.global.nc.u64 %rd382, [%rd383];
	// end inline asm
	mov.b64 	{%r204, %r205}, %rd382;
	mov.b32 	%f16, %r204;
	add.s64 	%rd385, %rd374, 8200;
	// begin inline asm
	ld.global.nc.u64 %rd384, [%rd385];
	// end inline asm
	setp.lt.f32 	%p147, %f222, %f16;
	mov.u64 	%rd401, %rd400;
	mov.f32 	%f223, %f222;
	@%p147 bra 	$L__BB8_21;
	setp.lt.f32 	%p148, %f16, %f222;
	mov.u64 	%rd401, %rd384;
	mov.f32 	%f223, %f16;
	@%p148 bra 	$L__BB8_21;
	setp.lt.s64 	%p149, %rd400, %rd384;
	min.s64 	%rd401, %rd400, %rd384;
	selp.f32 	%f223, %f222, %f16, %p149;
$L__BB8_21:
	add.s64 	%rd387, %rd374, 12288;
	// begin inline asm
	ld.global.nc.u64 %rd386, [%rd387];
	// end inline asm
	mov.b64 	{%r206, %r207}, %rd386;
	mov.b32 	%f19, %r206;
	add.s64 	%rd389, %rd374, 12296;
	// begin inline asm
	ld.global.nc.u64 %rd388, [%rd389];
	// end inline asm
	setp.lt.f32 	%p150, %f223, %f19;
	mov.u64 	%rd402, %rd401;
	mov.f32 	%f224, %f223;
	@%p150 bra 	$L__BB8_24;
	setp.lt.f32 	%p151, %f19, %f223;
	mov.u64 	%rd402, %rd388;
	mov.f32 	%f224, %f19;
	@%p151 bra 	$L__BB8_24;
	setp.lt.s64 	%p152, %rd401, %rd388;
	min.s64 	%rd402, %rd401, %rd388;
	selp.f32 	%f224, %f223, %f19, %p152;
$L__BB8_24:
	add.s32 	%r430, %r430, 1024;
	setp.lt.s32 	%p153, %r430, %r29;
	@%p153 bra 	$L__BB8_12;
$L__BB8_25:
	setp.lt.s32 	%p154, %r29, 256;
	@%p154 bra 	$L__BB8_65;
	// begin inline asm
	mov.u32 %r321, %laneid;
	// end inline asm
	mov.b32 	%r323, %f224;
	mov.b32 	%r339, 1;
	mov.b32 	%r340, 31;
	mov.b32 	%r341, -1;
	// begin inline asm
	shfl.sync.down.b32 %r322, %r323, %r339, %r340, %r341;
	// end inline asm
	mov.b32 	%f23, %r322;
	// begin inline asm
	shfl.sync.down.b32 %r327, %r328, %r339, %r340, %r341;
	// end inline asm
	mov.b64 	{%r333, %r338}, %rd402;
	// begin inline asm
	shfl.sync.down.b32 %r332, %r333, %r339, %r340, %r341;
	// end inline asm
	// begin inline asm
	shfl.sync.down.b32 %r337, %r338, %r339, %r340, %r341;
	// end inline asm
	mov.b64 	%rd28, {%r332, %r337};
	setp.gt.s32 	%p211, %r321, 30;
	setp.lt.f32 	%p212, %f224, %f23;
	or.pred  	%p213, %p211, %p212;
	mov.u64 	%rd404, %rd402;
	mov.f32 	%f226, %f224;
	@%p213 bra 	$L__BB8_29;
	setp.gt.f32 	%p214, %f224, %f23;
	mov.u64 	%rd404, %rd28;
	mov.f32 	%f226, %f23;
	@%p214 bra 	$L__BB8_29;
	setp.lt.s64 	%p215, %rd402, %rd28;
	min.s64 	%rd404, %rd402, %rd28;
	selp.f32 	%f226, %f224, %f23, %p215;
$L__BB8_29:
	mov.b32 	%r343, %f226;
	mov.b32 	%r359, 2;
	mov.b32 	%r360, 31;
	mov.b32 	%r361, -1;
	// begin inline asm
	shfl.sync.down.b32 %r342, %r343, %r359, %r360, %r361;
	// end inline asm
	mov.b32 	%f26, %r342;
	// begin inline asm
	shfl.sync.down.b32 %r347, %r348, %r359, %r360, %r361;
	// end inline asm
	mov.b64 	{%r353, %r358}, %rd404;
	// begin inline asm
	shfl.sync.down.b32 %r352, %r353, %r359, %r360, %r361;
	// end inline asm
	// begin inline asm
	shfl.sync.down.b32 %r357, %r358, %r359, %r360, %r361;
	// end inline asm
	mov.b64 	%rd31, {%r352, %r357};
	setp.gt.s32 	%p216, %r321, 29;
	setp.lt.f32 	%p217, %f226, %f26;
	or.pred  	%p218, %p216, %p217;
	mov.u64 	%rd405, %rd404;
	mov.f32 	%f227, %f226;
	@%p218 bra 	$L__BB8_32;
	setp.gt.f32 	%p219, %f226, %f26;
	mov.u64 	%rd405, %rd31;
	mov.f32 	%f227, %f26;
	@%p219 bra 	$L__BB8_32;
	setp.lt.s64 	%p220, %rd404, %rd31;
	min.s64 	%rd405, %rd404, %rd31;
	selp.f32 	%f227, %f226, %f26, %p220;
$L__BB8_32:
	mov.b32 	%r363, %f227;
	mov.b32 	%r379, 4;
	mov.b32 	%r380, 31;
	mov.b32 	%r381, -1;
	// begin inline asm
	shfl.sync.down.b32 %r362, %r363, %r379, %r380, %r381;
	// end inline asm
	mov.b32 	%f29, %r362;
	// begin inline asm
	shfl.sync.down.b32 %r367, %r368, %r379, %r380, %r381;
	// end inline asm
	mov.b64 	{%r373, %r378}, %rd405;
	// begin inline asm
	shfl.sync.down.b32 %r372, %r373, %r379, %r380, %r381;
	// end inline asm
	// begin inline asm
	shfl.sync.down.b32 %r377, %r378, %r379, %r380, %r381;
	// end inline asm
	mov.b64 	%rd34, {%r372, %r377};
	setp.gt.s32 	%p221, %r321, 27;
	setp.lt.f32 	%p222, %f227, %f29;
	or.pred  	%p223, %p221, %p222;
	mov.u64 	%rd406, %rd405;
	mov.f32 	%f228, %f227;
	@%p223 bra 	$L__BB8_35;
	setp.gt.f32 	%p224, %f227, %f29;
	mov.u64 	%rd406, %rd34;
	mov.f32 	%f228, %f29;
	@%p224 bra 	$L__BB8_35;
	setp.lt.s64 	%p225, %rd405, %rd34;
	min.s64 	%rd406, %rd405, %rd34;
	selp.f32 	%f228, %f227, %f29, %p225;
$L__BB8_35:
	mov.b32 	%r383, %f228;
	mov.b32 	%r399, 8;
	mov.b32 	%r400, 31;
	mov.b32 	%r401, -1;
	// begin inline asm
	shfl.sync.down.b32 %r382, %r383, %r399, %r400, %r401;
	// end inline asm
	mov.b32 	%f32, %r382;
	// begin inline asm
	shfl.sync.down.b32 %r387, %r388, %r399, %r400, %r401;
	// end inline asm
	mov.b64 	{%r393, %r398}, %rd406;
	// begin inline asm
	shfl.sync.down.b32 %r392, %r393, %r399, %r400, %r401;
	// end inline asm
	// begin inline asm
	shfl.sync.down.b32 %r397, %r398, %r399, %r400, %r401;
	// end inline asm
	mov.b64 	%rd37, {%r392, %r397};
	setp.gt.s32 	%p226, %r321, 23;
	setp.lt.f32 	%p227, %f228, %f32;
	or.pred  	%p228, %p226, %p227;
	mov.u64 	%rd407, %rd406;
	mov.f32 	%f229, %f228;
	@%p228 bra 	$L__BB8_38;
	setp.gt.f32 	%p229, %f228, %f32;
	mov.u64 	%rd407, %rd37;
	mov.f32 	%f229, %f32;
	@%p229 bra 	$L__BB8_38;
	setp.lt.s64 	%p230, %rd406, %rd37;
	min.s64 	%rd407, %rd406, %rd37;
	selp.f32 	%f229, %f228, %f32, %p230;
$L__BB8_38:
	mov.b32 	%r403, %f229;
	mov.b32 	%r419, 16;
	mov.b32 	%r420, 31;
	mov.b32 	%r421, -1;
	// begin inline asm
	shfl.sync.down.b32 %r402, %r403, %r419, %r420, %r421;
	// end inline asm
	mov.b32 	%f35, %r402;
	// begin inline asm
	shfl.sync.down.b32 %r407, %r408, %r419, %r420, %r421;
	// end inline asm
	mov.b64 	{%r413, %r418}, %rd407;
	// begin inline asm
	shfl.sync.down.b32 %r412, %r413, %r419, %r420, %r421;
	// end inline asm
	// begin inline asm
	shfl.sync.down.b32 %r417, %r418, %r419, %r420, %r421;
	// end inline asm
	mov.b64 	%rd40, {%r412, %r417};
	setp.gt.s32 	%p231, %r321, 15;
	setp.lt.f32 	%p232, %f229, %f35;
	or.pred  	%p233, %p231, %p232;
	mov.u64 	%rd478, %rd407;
	mov.f32 	%f292, %f229;
	@%p233 bra 	$L__BB8_41;
	setp.gt.f32 	%p234, %f229, %f35;
	mov.u64 	%rd478, %rd40;
	mov.f32 	%f292, %f35;
	@%p234 bra 	$L__BB8_41;
	setp.lt.s64 	%p235, %rd407, %rd40;
	min.s64 	%rd478, %rd407, %rd40;
	selp.f32 	%f292, %f229, %f35, %p235;
$L__BB8_41:
	setp.ne.s32 	%p236, %r321, 0;
	@%p236 bra 	$L__BB8_43;
	shr.u32 	%r422, %r1, 1;
	and.b32  	%r423, %r422, 496;
	mov.u32 	%r424, _ZN6thrust24THRUST_300001_SM_1000_NS8cuda_cub4core6detail5shmemE;
	add.s32 	%r425, %r424, %r423;
	st.shared.f32 	[%r425+8], %f292;
	st.shared.u64 	[%r425+16], %rd478;
$L__BB8_43:
	bar.sync 	0;
	setp.ne.s32 	%p237, %r1, 0;
	@%p237 bra 	$L__BB8_236;
	ld.shared.f32 	%f38, [_ZN6thrust24THRUST_300001_SM_1000_NS8cuda_cub4core6detail5shmemE+24];
	ld.shared.u64 	%rd43, [_ZN6thrust24THRUST_300001_SM_1000_NS8cuda_cub4core6detail5shmemE+32];
	setp.lt.f32 	%p238, %f292, %f38;
	mov.u64 	%rd409, %rd478;
	mov.f32 	%f231, %f292;
	@%p238 bra 	$L__BB8_47;
	setp.lt.f32 	%p239, %f38, %f292;
	mov.u64 	%rd409, %rd43;
	mov.f32 	%f231, %f38;
	@%p239 bra 	$L__BB8_47;
	setp.lt.s64 	%p240, %rd478, %rd43;
	min.s64 	%rd409, %rd478, %rd43;
	selp.f32 	%f231, %f292, %f38, %p240;
$L__BB8_47:
	ld.shared.f32 	%f41, [_ZN6thrust24THRUST_300001_SM_1000_NS8cuda_cub4core6detail5shmemE+40];
	ld.shared.u64 	%rd46, [_ZN6thrust24THRUST_300001_SM_1000_NS8cuda_cub4core6detail5shmemE+48];
	setp.lt.f32 	%p241, %f231, %f41;
	mov.u64 	%rd410, %rd409;
	mov.f32 	%f232, %f231;
	@%p241 bra 	$L__BB8_50;
	setp.lt.f32 	%p242, %f41, %f231;
	mov.u64 	%rd410, %rd46;
	mov.f32 	%f232, %f41;
	@%p242 bra 	$L__BB8_50;
	setp.lt.s64 	%p243, %rd409, %rd46;
	min.s64 	%rd410, %rd409, %rd46;
	selp.f32 	%f232, %f231, %f41, %p243;
$L__BB8_50:
	ld.shared.f32 	%f44, [_ZN6thrust24THRUST_300001_SM_1000_NS8cuda_cub4core6detail5shmemE+56];
	ld.shared.u64 	%rd49, [_ZN6thrust24THRUST_300001_SM_1000_NS8cuda_cub4core6detail5shmemE+64];
	setp.lt.f32 	%p244, %f232, %f44;
	mov.u64 	%rd411, %rd410;
	mov.f32 	%f233, %f232;
	@%p244 bra 	$L__BB8_53;
	setp.lt.f32 	%p245, %f44, %f232;
	mov.u64 	%rd411, %rd49;
	mov.f32 	%f233, %f44;
	@%p245 bra 	$L__BB8_53;
	setp.lt.s64 	%p246, %rd410, %rd49;
	min.s64 	%rd411, %rd410, %rd49;
	selp.f32 	%f233, %f232, %f44, %p246;
$L__BB8_53:
	ld.shared.f32 	%f47, [_ZN6thrust24THRUST_300001_SM_1000_NS8cuda_cub4core6detail5shmemE+72];
	ld.shared.u64 	%rd52, [_ZN6thrust24THRUST_300001_SM_1000_NS8cuda_cub4core6detail5shmemE+80];
	setp.lt.f32 	%p247, %f233, %f47;
	mov.u64 	%rd412, %rd411;
	mov.f32 	%f234, %f233;
	@%p247 bra 	$L__BB8_56;
	setp.lt.f32 	%p248, %f47, %f233;
	mov.u64 	%rd412, %rd52;
	mov.f32 	%f234, %f47;
	@%p248 bra 	$L__BB8_56;
	setp.lt.s64 	%p249, %rd411, %rd52;
	min.s64 	%rd412, %rd411, %rd52;
	selp.f32 	%f234, %f233, %f47, %p249;
$L__BB8_56:
	ld.shared.f32 	%f50, [_ZN6thrust24THRUST_300001_SM_1000_NS8cuda_cub4core6detail5shmemE+88];
	ld.shared.u64 	%rd55, [_ZN6thrust24THRUST_300001_SM_1000_NS8cuda_cub4core6detail5shmemE+96];
	setp.lt.f32 	%p250, %f234, %f50;
	mov.u64 	%rd413, %rd412;
	mov.f32 	%f235, %f234;
	@%p250 bra 	$L__BB8_59;
	setp.lt.f32 	%p251, %f50, %f234;
	mov.u64 	%rd413, %rd55;
	mov.f32 	%f235, %f50;
	@%p251 bra 	$L__BB8_59;
	setp.lt.s64 	%p252, %rd412, %rd55;
	min.s64 	%rd413, %rd412, %rd55;
	selp.f32 	%f235, %f234, %f50, %p252;
$L__BB8_59:
	ld.shared.f32 	%f53, [_ZN6thrust24THRUST_300001_SM_1000_NS8cuda_cub4core6detail5shmemE+104];
	ld.shared.u64 	%rd58, [_ZN6thrust24THRUST_300001_SM_1000_NS8cuda_cub4core6detail5shmemE+112];
	setp.lt.f32 	%p253, %f235, %f53;
	mov.u64 	%rd414, %rd413;
	mov.f32 	%f236, %f235;
	@%p253 bra 	$L__BB8_62;
	setp.lt.f32 	%p254, %f53, %f235;
	mov.u64 	%rd414, %rd58;
	mov.f32 	%f236, %f53;
	@%p254 bra 	$L__BB8_62;
	setp.lt.s64 	%p255, %rd413, %rd58;
	min.s64 	%rd414, %rd413, %rd58;
	selp.f32 	%f236, %f235, %f53, %p255;
$L__BB8_62:
	ld.shared.f32 	%f56, [_ZN6thrust24THRUST_300001_SM_1000_NS8cuda_cub4core6detail5shmemE+120];
	ld.shared.u64 	%rd61, [_ZN6thrust24THRUST_300001_SM_1000_NS8cuda_cub4core6detail5shmemE+128];
	setp.lt.f32 	%p256, %f236, %f56;
	mov.f32 	%f292, %f236;
	mov.u64 	%rd478, %rd414;
	@%p256 bra 	$L__BB8_236;
	setp.lt.f32 	%p257, %f56, %f236;
	mov.f32 	%f292, %f56;
	mov.u64 	%rd478, %rd61;
	@%p257 bra 	$L__BB8_236;
	setp.lt.s64 	%p258, %rd414, %rd61;
	min.s64 	%rd478, %rd414, %rd61;
	selp.f32 	%f292, %f236, %f56, %p258;
	bra.uni 	$L__BB8_236;
$L__BB8_65:
	// begin inline asm
	mov.u32 %r208, %laneid;
	// end inline asm
	and.b32  	%r229, %r1, 992;
	add.s32 	%r230, %r229, 32;
	setp.gt.s32 	%p155, %r230, %r29;
	not.b32 	%r231, %r229;
	add.s32 	%r232, %r29, %r231;
	selp.b32 	%r227, %r232, 31, %p155;
	mov.b32 	%r210, %f224;
	mov.b32 	%r226, 1;
	mov.b32 	%r228, -1;
	// begin inline asm
	shfl.sync.down.b32 %r209, %r210, %r226, %r227, %r228;
	// end inline asm
	mov.b32 	%f58, %r209;
	// begin inline asm
	shfl.sync.down.b32 %r214, %r215, %r226, %r227, %r228;
	// end inline asm
	mov.b64 	{%r220, %r225}, %rd402;
	// begin inline asm
	shfl.sync.down.b32 %r219, %r220, %r226, %r227, %r228;
	// end inline asm
	// begin inline asm
	shfl.sync.down.b32 %r224, %r225, %r226, %r227, %r228;
	// end inline asm
	mov.b64 	%rd63, {%r219, %r224};
	setp.ge.s32 	%p156, %r208, %r227;
	setp.lt.f32 	%p157, %f224, %f58;
	or.pred  	%p158, %p156, %p157;
	mov.u64 	%rd415, %rd402;
	mov.f32 	%f237, %f224;
	@%p158 bra 	$L__BB8_68;
	setp.gt.f32 	%p159, %f224, %f58;
	mov.u64 	%rd415, %rd63;
	mov.f32 	%f237, %f58;
	@%p159 bra 	$L__BB8_68;
	setp.lt.s64 	%p160, %rd402, %rd63;
	min.s64 	%rd415, %rd402, %rd63;
	selp.f32 	%f237, %f224, %f58, %p160;
$L__BB8_68:
	mov.b32 	%r234, %f237;
	mov.b32 	%r250, 2;
	mov.b32 	%r252, -1;
	// begin inline asm
	shfl.sync.down.b32 %r233, %r234, %r250, %r227, %r252;
	// end inline asm
	mov.b32 	%f61, %r233;
	// begin inline asm
	shfl.sync.down.b32 %r238, %r239, %r250, %r227, %r252;
	// end inline asm
	mov.b64 	{%r244, %r249}, %rd415;
	// begin inline asm
	shfl.sync.down.b32 %r243, %r244, %r250, %r227, %r252;
	// end inline asm
	// begin inline asm
	shfl.sync.down.b32 %r248, %r249, %r250, %r227, %r252;
	// end inline asm
	mov.b64 	%rd66, {%r243, %r248};
	add.s32 	%r253, %r208, 2;
	setp.gt.s32 	%p161, %r253, %r227;
	setp.lt.f32 	%p162, %f237, %f61;
	or.pred  	%p163, %p161, %p162;
	mov.u64 	%rd416, %rd415;
	mov.f32 	%f238, %f237;
	@%p163 bra 	$L__BB8_71;
	setp.gt.f32 	%p164, %f237, %f61;
	mov.u64 	%rd416, %rd66;
	mov.f32 	%f238, %f61;
	@%p164 bra 	$L__BB8_71;
	setp.lt.s64 	%p165, %rd415, %rd66;
	min.s64 	%rd416, %rd415, %rd66;
	selp.f32 	%f238, %f237, %f61, %p165;
$L__BB8_71:
	mov.b32 	%r255, %f238;
	mov.b32 	%r271, 4;
	mov.b32 	%r273, -1;
	// begin inline asm
	shfl.sync.down.b32 %r254, %r255, %r271, %r227, %r273;
	// end inline asm
	mov.b32 	%f64, %r254;
	// begin inline asm
	shfl.sync.down.b32 %r259, %r260, %r271, %r227, %r273;
	// end inline asm
	mov.b64 	{%r265, %r270}, %rd416;
	// begin inline asm
	shfl.sync.down.b32 %r264, %r265, %r271, %r227, %r273;
	// end inline asm
	// begin inline asm
	shfl.sync.down.b32 %r269, %r270, %r271, %r227, %r273;
	// end inline asm
	mov.b64 	%rd69, {%r264, %r269};
	add.s32 	%r274, %r208, 4;
	setp.gt.s32 	%p166, %r274, %r227;
	setp.lt.f32 	%p167, %f238, %f64;
	or.pred  	%p168, %p166, %p167;
	mov.f32 	%f239, %f238;
	mov.u64 	%rd417, %rd416;
	@%p168 bra 	$L__BB8_74;
	setp.gt.f32 	%p169, %f238, %f64;
	mov.f32 	%f239, %f64;
	mov.u64 	%rd417, %rd69;
	@%p169 bra 	$L__BB8_74;
	setp.lt.s64 	%p170, %rd416, %rd69;
	selp.f32 	%f239, %f238, %f64, %p170;
	min.s64 	%rd417, %rd416, %rd69;
$L__BB8_74:
	mov.b32 	%r276, %f239;
	mov.b32 	%r292, 8;
	mov.b32 	%r294, -1;
	// begin inline asm
	shfl.sync.down.b32 %r275, %r276, %r292, %r227, %r294;
	// end inline asm
	mov.b32 	%f67, %r275;
	// begin inline asm
	shfl.sync.down.b32 %r280, %r281, %r292, %r227, %r294;
	// end inline asm
	mov.b64 	{%r286, %r291}, %rd417;
	// begin inline asm
	shfl.sync.down.b32 %r285, %r286, %r292, %r227, %r294;
	// end inline asm
	// begin inline asm
	shfl.sync.down.b32 %r290, %r291, %r292, %r227, %r294;
	// end inline asm
	mov.b64 	%rd72, {%r285, %r290};
	add.s32 	%r295, %r208, 8;
	setp.gt.s32 	%p171, %r295, %r227;
	setp.lt.f32 	%p172, %f239, %f67;
	or.pred  	%p173, %p171, %p172;
	mov.f32 	%f240, %f239;
	mov.u64 	%rd418, %rd417;
	@%p173 bra 	$L__BB8_77;
	setp.gt.f32 	%p174, %f239, %f67;
	mov.f32 	%f240, %f67;
	mov.u64 	%rd418, %rd72;
	@%p174 bra 	$L__BB8_77;
	setp.lt.s64 	%p175, %rd417, %rd72;
	selp.f32 	%f240, %f239, %f67, %p175;
	min.s64 	%rd418, %rd417, %rd72;
$L__BB8_77:
	mov.b32 	%r297, %f240;
	mov.b32 	%r313, 16;
	mov.b32 	%r315, -1;
	// begin inline asm
	shfl.sync.down.b32 %r296, %r297, %r313, %r227, %r315;
	// end inline asm
	mov.b32 	%f70, %r296;
	// begin inline asm
	shfl.sync.down.b32 %r301, %r302, %r313, %r227, %r315;
	// end inline asm
	mov.b64 	{%r307, %r312}, %rd418;
	// begin inline asm
	shfl.sync.down.b32 %r306, %r307, %r313, %r227, %r315;
	// end inline asm
	// begin inline asm
	shfl.sync.down.b32 %r311, %r312, %r313, %r227, %r315;
	// end inline asm
	mov.b64 	%rd75, {%r306, %r311};
	add.s32 	%r316, %r208, 16;
	setp.gt.s32 	%p176, %r316, %r227;
	setp.lt.f32 	%p177, %f240, %f70;
	or.pred  	%p178, %p176, %p177;
	mov.f32 	%f292, %f240;
	mov.u64 	%rd478, %rd418;
	@%p178 bra 	$L__BB8_80;
	setp.gt.f32 	%p179, %f240, %f70;
	mov.f32 	%f292, %f70;
	mov.u64 	%rd478, %rd75;
	@%p179 bra 	$L__BB8_80;
	setp.lt.s64 	%p180, %rd418, %rd75;
	selp.f32 	%f292, %f240, %f70, %p180;
	min.s64 	%rd478, %rd418, %rd75;
$L__BB8_80:
	setp.ne.s32 	%p181, %r208, 0;
	@%p181 bra 	$L__BB8_82;
	shr.u32 	%r317, %r1, 1;
	and.b32  	%r318, %r317, 496;
	mov.u32 	%r319, _ZN6thrust24THRUST_300001_SM_1000_NS8cuda_cub4core6detail5shmemE;
	add.s32 	%r320, %r319, %r318;
	st.shared.f32 	[%r320+8], %f292;
	st.shared.u64 	[%r320+16], %rd478;
$L__BB8_82:
	bar.sync 	0;
	setp.ne.s32 	%p182, %r1, 0;
	@%p182 bra 	$L__BB8_236;
	setp.lt.s32 	%p183, %r29, 33;
	mov.f32 	%f242, %f292;
	mov.u64 	%rd420, %rd478;
	@%p183 bra 	$L__BB8_87;
	ld.shared.f32 	%f73, [_ZN6thrust24THRUST_300001_SM_1000_NS8cuda_cub4core6detail5shmemE+24];
	ld.shared.u64 	%rd78, [_ZN6thrust24THRUST_300001_SM_1000_NS8cuda_cub4core6detail5shmemE+32];
	setp.lt.f32 	%p184, %f292, %f73;
	mov.f32 	%f242, %f292;
	mov.u64 	%rd420, %rd478;
	@%p184 bra 	$L__BB8_87;
	setp.lt.f32 	%p185, %f73, %f292;
	mov.f32 	%f242, %f73;
	mov.u64 	%rd420, %rd78;
	@%p185 bra 	$L__BB8_87;
	setp.lt.s64 	%p186, %rd478, %rd78;
	selp.f32 	%f242, %f292, %f73, %p186;
	min.s64 	%rd420, %rd478, %rd78;
$L__BB8_87:
	setp.lt.s32 	%p187, %r29, 65;
	mov.f32 	%f243, %f242;
	mov.u64 	%rd421, %rd420;
	@%p187 bra 	$L__BB8_91;
	ld.shared.f32 	%f76, [_ZN6thrust24THRUST_300001_SM_1000_NS8cuda_cub4core6detail5shmemE+40];
	ld.shared.u64 	%rd81, [_ZN6thrust24THRUST_300001_SM_1000_NS8cuda_cub4core6detail5shmemE+48];
	setp.lt.f32 	%p188, %f242, %f76;
	mov.f32 	%f243, %f242;
	mov.u64 	%rd421, %rd420;
	@%p188 bra 	$L__BB8_91;
	setp.lt.f32 	%p189, %f76, %f242;
	mov.f32 	%f243, %f76;
	mov.u64 	%rd421, %rd81;
	@%p189 bra 	$L__BB8_91;
	setp.lt.s64 	%p190, %rd420, %rd81;
	selp.f32 	%f243, %f242, %f76, %p190;
	min.s64 	%rd421, %rd420, %rd81;
$L__BB8_91:
	setp.lt.s32 	%p191, %r29, 97;
	mov.f32 	%f244, %f243;
	mov.u64 	%rd422, %rd421;
	@%p191 bra 	$L__BB8_95;
	ld.shared.f32 	%f79, [_ZN6thrust24THRUST_300001_SM_1000_NS8cuda_cub4core6detail5shmemE+56];
	ld.shared.u64 	%rd84, [_ZN6thrust24THRUST_300001_SM_1000_NS8cuda_cub4core6detail5shmemE+64];
	setp.lt.f32 	%p192, %f243, %f79;
	mov.f32 	%f244, %f243;
	mov.u64 	%rd422, %rd421;
	@%p192 bra 	$L__BB8_95;
	setp.lt.f32 	%p193, %f79, %f243;
	mov.f32 	%f244, %f79;
	mov.u64 	%rd422, %rd84;
	@%p193 bra 	$L__BB8_95;
	setp.lt.s64 	%p194, %rd421, %rd84;
	selp.f32 	%f244, %f243, %f79, %p194;
	min.s64 	%rd422, %rd421, %rd84;
$L__BB8_95:
	setp.lt.s32 	%p195, %r29, 129;
	mov.f32 	%f245, %f244;
	mov.u64 	%rd423, %rd422;
	@%p195 bra 	$L__BB8_99;
	ld.shared.f32 	%f82, [_ZN6thrust24THRUST_300001_SM_1000_NS8cuda_cub4core6detail5shmemE+72];
	ld.shared.u64 	%rd87, [_ZN6thrust24THRUST_300001_SM_1000_NS8cuda_cub4core6detail5shmemE+80];
	setp.lt.f32 	%p196, %f244, %f82;
	mov.f32 	%f245, %f244;
	mov.u64 	%rd423, %rd422;
	@%p196 bra 	$L__BB8_99;
	setp.lt.f32 	%p197, %f82, %f244;
	mov.f32 	%f245, %f82;
	mov.u64 	%rd423, %rd87;
	@%p197 bra 	$L__BB8_99;
	setp.lt.s64 	%p198, %rd422, %rd87;
	selp.f32 	%f245, %f244, %f82, %p198;
	min.s64 	%rd423, %rd422, %rd87;
$L__BB8_99:
	setp.lt.s32 	%p199, %r29, 161;
	mov.f32 	%f246, %f245;
	mov.u64 	%rd424, %rd423;
	@%p199 bra 	$L__BB8_103;
	ld.shared.f32 	%f85, [_ZN6thrust24THRUST_300001_SM_1000_NS8cuda_cub4core6detail5shmemE+88];
	ld.shared.u64 	%rd90, [_ZN6thrust24THRUST_300001_SM_1000_NS8cuda_cub4core6detail5shmemE+96];
	setp.lt.f32 	%p200, %f245, %f85;
	mov.f32 	%f246, %f245;
	mov.u64 	%rd424, %rd423;
	@%p200 bra 	$L__BB8_103;
	setp.lt.f32 	%p201, %f85, %f245;
	mov.f32 	%f246, %f85;
	mov.u64 	%rd424, %rd90;
	@%p201 bra 	$L__BB8_103;
	setp.lt.s64 	%p202, %rd423, %rd90;
	selp.f32 	%f246, %f245, %f85, %p202;
	min.s64 	%rd424, %rd423, %rd90;
$L__BB8_103:
	setp.lt.s32 	%p203, %r29, 193;
	mov.f32 	%f247, %f246;
	mov.u64 	%rd425, %rd424;
	@%p203 bra 	$L__BB8_107;
	ld.shared.f32 	%f88, [_ZN6thrust24THRUST_300001_SM_1000_NS8cuda_cub4core6detail5shmemE+104];
	ld.shared.u64 	%rd93, [_ZN6thrust24THRUST_300001_SM_1000_NS8cuda_cub4core6detail5shmemE+112];
	setp.lt.f32 	%p204, %f246, %f88;
	mov.f32 	%f247, %f246;
	mov.u64 	%rd425, %rd424;
	@%p204 bra 	$L__BB8_107;
	setp.lt.f32 	%p205, %f88, %f246;
	mov.f32 	%f247, %f88;
	mov.u64 	%rd425, %rd93;
	@%p205 bra 	$L__BB8_107;
	setp.lt.s64 	%p206, %rd424, %rd93;
	selp.f32 	%f247, %f246, %f88, %p206;
	min.s64 	%rd425, %rd424, %rd93;
$L__BB8_107:
	setp.lt.s32 	%p207, %r29, 225;
	mov.f32 	%f292, %f247;
	mov.u64 	%rd478, %rd425;
	@%p207 bra 	$L__BB8_236;
	ld.shared.f32 	%f91, [_ZN6thrust24THRUST_300001_SM_1000_NS8cuda_cub4core6detail5shmemE+120];
	ld.shared.u64 	%rd96, [_ZN6thrust24THRUST_300001_SM_1000_NS8cuda_cub4core6detail5shmemE+128];
	setp.lt.f32 	%p208, %f247, %f91;
	mov.f32 	%f292, %f247;
	mov.u64 	%rd478, %rd425;
	@%p208 bra 	$L__BB8_236;
	setp.lt.f32 	%p209, %f91, %f247;
	mov.f32 	%f292, %f91;
	mov.u64 	%rd478, %rd96;
	@%p209 bra 	$L__BB8_236;
	setp.lt.s64 	%p210, %rd425, %rd96;
	selp.f32 	%f292, %f247, %f91, %p210;
	min.s64 	%rd478, %rd425, %rd96;
	bra.uni 	$L__BB8_236;
$L__BB8_111:
	mov.u32 	%r16, %tid.x;
	cvt.u64.u32 	%rd98, %r16;
	mul.wide.u32 	%rd258, %r16, 16;
	add.s64 	%rd239, %rd236, %rd258;
	// begin inline asm
	ld.global.nc.u64 %rd238, [%rd239];
	// end inline asm
	mov.b64 	{%r30, %r31}, %rd238;
	mov.b32 	%f93, %r30;
	add.s64 	%rd241, %rd239, 8;
	// begin inline asm
	ld.global.nc.u64 %rd240, [%rd241];
	// end inline asm
	add.s64 	%rd243, %rd239, 4096;
	// begin inline asm
	ld.global.nc.u64 %rd242, [%rd243];
	// end inline asm
	mov.b64 	{%r32, %r33}, %rd242;
	mov.b32 	%f94, %r32;
	add.s64 	%rd245, %rd239, 4104;
	// begin inline asm
	ld.global.nc.u64 %rd244, [%rd245];
	// end inline asm
	add.s64 	%rd247, %rd239, 8192;
	// begin inline asm
	ld.global.nc.u64 %rd246, [%rd247];
	// end inline asm
	mov.b64 	{%r34, %r35}, %rd246;
	mov.b32 	%f95, %r34;
	add.s64 	%rd249, %rd239, 8200;
	// begin inline asm
	ld.global.nc.u64 %rd248, [%rd249];
	// end inline asm
	add.s64 	%rd251, %rd239, 12288;
	// begin inline asm
	ld.global.nc.u64 %rd250, [%rd251];
	// end inline asm
	mov.b64 	{%r36, %r37}, %rd250;
	mov.b32 	%f96, %r36;
	add.s64 	%rd253, %rd239, 12296;
	// begin inline asm
	ld.global.nc.u64 %rd252, [%rd253];
	// end inline asm
	add.s64 	%rd255, %rd239, 16384;
	// begin inline asm
	ld.global.nc.u64 %rd254, [%rd255];
	// end inline asm
	mov.b64 	{%r38, %r39}, %rd254;
	mov.b32 	%f97, %r38;
	add.s64 	%rd257, %rd239, 16392;
	// begin inline asm
	ld.global.nc.u64 %rd256, [%rd257];
	// end inline asm
	setp.lt.f32 	%p3, %f93, %f94;
	mov.f32 	%f248, %f93;
	mov.u64 	%rd426, %rd240;
	@%p3 bra 	$L__BB8_114;
	setp.lt.f32 	%p4, %f94, %f93;
	mov.f32 	%f248, %f94;
	mov.u64 	%rd426, %rd244;
	@%p4 bra 	$L__BB8_114;
	setp.lt.s64 	%p5, %rd240, %rd244;
	selp.f32 	%f248, %f93, %f94, %p5;
	min.s64 	%rd426, %rd240, %rd244;
$L__BB8_114:
	setp.lt.f32 	%p6, %f248, %f95;
	mov.f32 	%f249, %f248;
	mov.u64 	%rd427, %rd426;
	@%p6 bra 	$L__BB8_117;
	setp.lt.f32 	%p7, %f95, %f248;
	mov.f32 	%f249, %f95;
	mov.u64 	%rd427, %rd248;
	@%p7 bra 	$L__BB8_117;
	setp.lt.s64 	%p8, %rd426, %rd248;
	selp.f32 	%f249, %f248, %f95, %p8;
	min.s64 	%rd427, %rd426, %rd248;
$L__BB8_117:
	setp.lt.f32 	%p9, %f249, %f96;
	mov.f32 	%f250, %f249;
	mov.u64 	%rd428, %rd427;
	@%p9 bra 	$L__BB8_120;
	setp.lt.f32 	%p10, %f96, %f249;
	mov.f32 	%f250, %f96;
	mov.u64 	%rd428, %rd252;
	@%p10 bra 	$L__BB8_120;
	setp.lt.s64 	%p11, %rd427, %rd252;
	selp.f32 	%f250, %f249, %f96, %p11;
	min.s64 	%rd428, %rd427, %rd252;
$L__BB8_120:
	setp.lt.f32 	%p12, %f250, %f97;
	mov.f32 	%f279, %f250;
	mov.u64 	%rd465, %rd428;
	@%p12 bra 	$L__BB8_123;
	setp.lt.f32 	%p13, %f97, %f250;
	mov.f32 	%f279, %f97;
	mov.u64 	%rd465, %rd256;
	@%p13 bra 	$L__BB8_123;
	setp.lt.s64 	%p14, %rd428, %rd256;
	selp.f32 	%f279, %f250, %f97, %p14;
	min.s64 	%rd465, %rd428, %rd256;
$L__BB8_123:
	setp.lt.u32 	%p15, %r29, 2560;
	mov.b64 	%rd444, 1280;
	@%p15 bra 	$L__BB8_174;
	add.s64 	%rd262, %rd1, -2560;
	mul.hi.u64 	%rd263, %rd262, -3689348814741910323;
	shr.u64 	%rd112, %rd263, 10;
	setp.lt.u64 	%p16, %rd262, 1280;
	mov.b64 	%rd444, 1280;
	@%p16 bra 	$L__BB8_157;
	add.s64 	%rd265, %rd112, 1;
	and.b64  	%rd430, %rd265, 36028797018963966;
	shl.b64 	%rd266, %rd98, 4;
	add.s64 	%rd267, %rd266, %rd236;
	add.s64 	%rd431, %rd267, 57352;
	mov.b64 	%rd444, 1280;
$L__BB8_126:
	add.s64 	%rd269, %rd431, -36872;
	// begin inline asm
	ld.global.nc.u64 %rd268, [%rd269];
	// end inline asm
	mov.b64 	{%r40, %r41}, %rd268;
	mov.b32 	%f107, %r40;
	add.s64 	%rd271, %rd431, -36864;
	// begin inline asm
	ld.global.nc.u64 %rd270, [%rd271];
	// end inline asm
	add.s64 	%rd273, %rd431, -32776;
	// begin inline asm
	ld.global.nc.u64 %rd272, [%rd273];
	// end inline asm
	mov.b64 	{%r42, %r43}, %rd272;
	mov.b32 	%f108, %r42;
	add.s64 	%rd275, %rd431, -32768;
	// begin inline asm
	ld.global.nc.u64 %rd274, [%rd275];
	// end inline asm
	add.s64 	%rd277, %rd431, -28680;
	// begin inline asm
	ld.global.nc.u64 %rd276, [%rd277];
	// end inline asm
	mov.b64 	{%r44, %r45}, %rd276;
	mov.b32 	%f109, %r44;
	add.s64 	%rd279, %rd431, -28672;
	// begin inline asm
	ld.global.nc.u64 %rd278, [%rd279];
	// end inline asm
	add.s64 	%rd281, %rd431, -24584;
	// begin inline asm
	ld.global.nc.u64 %rd280, [%rd281];
	// end inline asm
	mov.b64 	{%r46, %r47}, %rd280;
	mov.b32 	%f110, %r46;
	add.s64 	%rd283, %rd431, -24576;
	// begin inline asm
	ld.global.nc.u64 %rd282, [%rd283];
	// end inline asm
	add.s64 	%rd285, %rd431, -20488;
	// begin inline asm
	ld.global.nc.u64 %rd284, [%rd285];
	// end inline asm
	mov.b64 	{%r48, %r49}, %rd284;
	mov.b32 	%f111, %r48;
	add.s64 	%rd287, %rd431, -20480;
	// begin inline asm
	ld.global.nc.u64 %rd286, [%rd287];
	// end inline asm
	setp.lt.f32 	%p17, %f279, %f107;
	mov.f32 	%f253, %f279;
	mov.u64 	%rd434, %rd465;
	@%p17 bra 	$L__BB8_129;
	setp.lt.f32 	%p18, %f107, %f279;
	mov.f32 	%f253, %f107;
	mov.u64 	%rd434, %rd270;
	@%p18 bra 	$L__BB8_129;
	setp.lt.s64 	%p19, %rd465, %rd270;
	selp.f32 	%f253, %f279, %f107, %p19;
	min.s64 	%rd434, %rd465, %rd270;
$L__BB8_129:
	setp.lt.f32 	%p20, %f253, %f108;
	mov.f32 	%f254, %f253;
	mov.u64 	%rd435, %rd434;
	@%p20 bra 	$L__BB8_132;
	setp.lt.f32 	%p21, %f108, %f253;
	mov.f32 	%f254, %f108;
	mov.u64 	%rd435, %rd274;
	@%p21 bra 	$L__BB8_132;
	setp.lt.s64 	%p22, %rd434, %rd274;
	selp.f32 	%f254, %f253, %f108, %p22;
	min.s64 	%rd435, %rd434, %rd274;
$L__BB8_132:
	setp.lt.f32 	%p23, %f254, %f109;
	mov.f32 	%f255, %f254;
	mov.u64 	%rd436, %rd435;
	@%p23 bra 	$L__BB8_135;
	setp.lt.f32 	%p24, %f109, %f254;
	mov.f32 	%f255, %f109;
	mov.u64 	%rd436, %rd278;
	@%p24 bra 	$L__BB8_135;
	setp.lt.s64 	%p25, %rd435, %rd278;
	selp.f32 	%f255, %f254, %f109, %p25;
	min.s64 	%rd436, %rd435, %rd278;
$L__BB8_135:
	setp.lt.f32 	%p26, %f255, %f110;
	mov.f32 	%f256, %f255;
	mov.u64 	%rd437, %rd436;
	@%p26 bra 	$L__BB8_138;
	setp.lt.f32 	%p27, %f110, %f255;
	mov.f32 	%f256, %f110;
	mov.u64 	%rd437, %rd282;
	@%p27 bra 	$L__BB8_138;
	setp.lt.s64 	%p28, %rd436, %rd282;
	selp.f32 	%f256, %f255, %f110, %p28;
	min.s64 	%rd437, %rd436, %rd282;
$L__BB8_138:
	setp.lt.f32 	%p29, %f256, %f111;
	mov.f32 	%f257, %f256;
	mov.u64 	%rd438, %rd437;
	@%p29 bra 	$L__BB8_141;
	setp.lt.f32 	%p30, %f111, %f256;
	mov.f32 	%f257, %f111;
	mov.u64 	%rd438, %rd286;
	@%p30 bra 	$L__BB8_141;
	setp.lt.s64 	%p31, %rd437, %rd286;
	selp.f32 	%f257, %f256, %f111, %p31;
	min.s64 	%rd438, %rd437, %rd286;
$L__BB8_141:
	add.s64 	%rd289, %rd431, -16392;
	// begin inline asm
	ld.global.nc.u64 %rd288, [%rd289];
	// end inline asm
	mov.b64 	{%r50, %r51}, %rd288;
	mov.b32 	%f122, %r50;
	add.s64 	%rd291, %rd431, -16384;
	// begin inline asm
	ld.global.nc.u64 %rd290, [%rd291];
	// end inline asm
	add.s64 	%rd293, %rd431, -12296;
	// begin inline asm
	ld.global.nc.u64 %rd292, [%rd293];
	// end inline asm
	mov.b64 	{%r52, %r53}, %rd292;
	mov.b32 	%f123, %r52;
	add.s64 	%rd295, %rd431, -12288;
	// begin inline asm
	ld.global.nc.u64 %rd294, [%rd295];
	// end inline asm
	add.s64 	%rd297, %rd431, -8200;
	// begin inline asm
	ld.global.nc.u64 %rd296, [%rd297];
	// end inline asm
	mov.b64 	{%r54, %r55}, %rd296;
	mov.b32 	%f124, %r54;
	add.s64 	%rd299, %rd431, -8192;
	// begin inline asm
	ld.global.nc.u64 %rd298, [%rd299];
	// end inline asm
	add.s64 	%rd301, %rd431, -4104;
	// begin inline asm
	ld.global.nc.u64 %rd300, [%rd301];
	// end inline asm
	mov.b64 	{%r56, %r57}, %rd300;
	mov.b32 	%f125, %r56;
	add.s64 	%rd303, %rd431, -4096;
	// begin inline asm
	ld.global.nc.u64 %rd302, [%rd303];
	// end inline asm
	add.s64 	%rd305, %rd431, -8;
	// begin inline asm
	ld.global.nc.u64 %rd304, [%rd305];
	// end inline asm
	mov.b64 	{%r58, %r59}, %rd304;
	mov.b32 	%f126, %r58;
	// begin inline asm
	ld.global.nc.u64 %rd306, [%rd431];
	// end inline asm
	setp.lt.f32 	%p32, %f257, %f122;
	mov.f32 	%f258, %f257;
	mov.u64 	%rd439, %rd438;
	@%p32 bra 	$L__BB8_144;
	setp.lt.f32 	%p33, %f122, %f257;
	mov.f32 	%f258, %f122;
	mov.u64 	%rd439, %rd290;
	@%p33 bra 	$L__BB8_144;
	setp.lt.s64 	%p34, %rd438, %rd290;
	selp.f32 	%f258, %f257, %f122, %p34;
	min.s64 	%rd439, %rd438, %rd290;
$L__BB8_144:
	setp.lt.f32 	%p35, %f258, %f123;
	mov.f32 	%f259, %f258;
	mov.u64 	%rd440, %rd439;
	@%p35 bra 	$L__BB8_147;
	setp.lt.f32 	%p36, %f123, %f258;
	mov.f32 	%f259, %f123;
	mov.u64 	%rd440, %rd294;
	@%p36 bra 	$L__BB8_147;
	setp.lt.s64 	%p37, %rd439, %rd294;
	selp.f32 	%f259, %f258, %f123, %p37;
	min.s64 	%rd440, %rd439, %rd294;
$L__BB8_147:
	setp.lt.f32 	%p38, %f259, %f124;
	mov.f32 	%f260, %f259;
	mov.u64 	%rd441, %rd440;
	@%p38 bra 	$L__BB8_150;
	setp.lt.f32 	%p39, %f124, %f259;
	mov.f32 	%f260, %f124;
	mov.u64 	%rd441, %rd298;
	@%p39 bra 	$L__BB8_150;
	setp.lt.s64 	%p40, %rd440, %rd298;
	selp.f32 	%f260, %f259, %f124, %p40;
	min.s64 	%rd441, %rd440, %rd298;
$L__BB8_150:
	setp.lt.f32 	%p41, %f260, %f125;
	mov.f32 	%f261, %f260;
	mov.u64 	%rd442, %rd441;
	@%p41 bra 	$L__BB8_153;
	setp.lt.f32 	%p42, %f125, %f260;
	mov.f32 	%f261, %f125;
	mov.u64 	%rd442, %rd302;
	@%p42 bra 	$L__BB8_153;
	setp.lt.s64 	%p43, %rd441, %rd302;
	selp.f32 	%f261, %f260, %f125, %p43;
	min.s64 	%rd442, %rd441, %rd302;
$L__BB8_153:
	setp.lt.f32 	%p44, %f261, %f126;
	mov.f32 	%f279, %f261;
	mov.u64 	%rd465, %rd442;
	@%p44 bra 	$L__BB8_156;
	setp.lt.f32 	%p45, %f126, %f261;
	mov.f32 	%f279, %f126;
	mov.u64 	%rd465, %rd306;
	@%p45 bra 	$L__BB8_156;
	setp.lt.s64 	%p46, %rd442, %rd306;
	selp.f32 	%f279, %f261, %f126, %p46;
	min.s64 	%rd465, %rd442, %rd306;
$L__BB8_156:
	add.s64 	%rd444, %rd444, 2560;
	add.s64 	%rd431, %rd431, 40960;
	add.s64 	%rd430, %rd430, -2;
	setp.ne.s64 	%p47, %rd430, 0;
	@%p47 bra 	$L__BB8_126;
$L__BB8_157:
	and.b64  	%rd308, %rd112, 1;
	setp.eq.b64 	%p48, %rd308, 1;
	@%p48 bra 	$L__BB8_174;
	shl.b64 	%rd329, %rd444, 4;
	mul.wide.u32 	%rd330, %r16, 16;
	add.s64 	%rd331, %rd236, %rd330;
	add.s64 	%rd310, %rd331, %rd329;
	// begin inline asm
	ld.global.nc.u64 %rd309, [%rd310];
	// end inline asm
	mov.b64 	{%r60, %r61}, %rd309;
	mov.b32 	%f139, %r60;
	add.s64 	%rd312, %rd310, 8;
	// begin inline asm
	ld.global.nc.u64 %rd311, [%rd312];
	// end inline asm
	add.s64 	%rd314, %rd310, 4096;
	// begin inline asm
	ld.global.nc.u64 %rd313, [%rd314];
	// end inline asm
	mov.b64 	{%r62, %r63}, %rd313;
	mov.b32 	%f140, %r62;
	add.s64 	%rd316, %rd310, 4104;
	// begin inline asm
	ld.global.nc.u64 %rd315, [%rd316];
	// end inline asm
	add.s64 	%rd318, %rd310, 8192;
	// begin inline asm
	ld.global.nc.u64 %rd317, [%rd318];
	// end inline asm
	mov.b64 	{%r64, %r65}, %rd317;
	mov.b32 	%f141, %r64;
	add.s64 	%rd320, %rd310, 8200;
	// begin inline asm
	ld.global.nc.u64 %rd319, [%rd320];
	// end inline asm
	add.s64 	%rd322, %rd310, 12288;
	// begin inline asm
	ld.global.nc.u64 %rd321, [%rd322];
	// end inline asm
	mov.b64 	{%r66, %r67}, %rd321;
	mov.b32 	%f142, %r66;
	add.s64 	%rd324, %rd310, 12296;
	// begin inline asm
	ld.global.nc.u64 %rd323, [%rd324];
	// end inline asm
	add.s64 	%rd326, %rd310, 16384;
	// begin inline asm
	ld.global.nc.u64 %rd325, [%rd326];
	// end inline asm
	mov.b64 	{%r68, %r69}, %rd325;
	mov.b32 	%f143, %r68;
	add.s64 	%rd328, %rd310, 16392;
	// begin inline asm
	ld.global.nc.u64 %rd327, [%rd328];
	// end inline asm
	setp.lt.f32 	%p49, %f279, %f139;
	mov.f32 	%f265, %f279;
	mov.u64 	%rd448, %rd465;
	@%p49 bra 	$L__BB8_161;
	setp.lt.f32 	%p50, %f139, %f279;
	mov.f32 	%f265, %f139;
	mov.u64 	%rd448, %rd311;
	@%p50 bra 	$L__BB8_161;
	setp.lt.s64 	%p51, %rd465, %rd311;
	selp.f32 	%f265, %f279, %f139, %p51;
	min.s64 	%rd448, %rd465, %rd311;
$L__BB8_161:
	setp.lt.f32 	%p52, %f265, %f140;
	mov.f32 	%f266, %f265;
	mov.u64 	%rd449, %rd448;
	@%p52 bra 	$L__BB8_164;
	setp.lt.f32 	%p53, %f140, %f265;
	mov.f32 	%f266, %f140;
	mov.u64 	%rd449, %rd315;
	@%p53 bra 	$L__BB8_164;
	setp.lt.s64 	%p54, %rd448, %rd315;
	selp.f32 	%f266, %f265, %f140, %p54;
	min.s64 	%rd449, %rd448, %rd315;
$L__BB8_164:
	setp.lt.f32 	%p55, %f266, %f141;
	mov.f32 	%f267, %f266;
	mov.u64 	%rd450, %rd449;
	@%p55 bra 	$L__BB8_167;
	setp.lt.f32 	%p56, %f141, %f266;
	mov.f32 	%f267, %f141;
	mov.u64 	%rd450, %rd319;
	@%p56 bra 	$L__BB8_167;
	setp.lt.s64 	%p57, %rd449, %rd319;
	selp.f32 	%f267, %f266, %f141, %p57;
	min.s64 	%rd450, %rd449, %rd319;
$L__BB8_167:
	setp.lt.f32 	%p58, %f267, %f142;
	mov.f32 	%f268, %f267;
	mov.u64 	%rd451, %rd450;
	@%p58 bra 	$L__BB8_170;
	setp.lt.f32 	%p59, %f142, %f267;
	mov.f32 	%f268, %f142;
	mov.u64 	%rd451, %rd323;
	@%p59 bra 	$L__BB8_170;
	setp.lt.s64 	%p60, %rd450, %rd323;
	selp.f32 	%f268, %f267, %f142, %p60;
	min.s64 	%rd451, %rd450, %rd323;
$L__BB8_170:
	setp.lt.f32 	%p61, %f268, %f143;
	mov.f32 	%f279, %f268;
	mov.u64 	%rd465, %rd451;
	@%p61 bra 	$L__BB8_173;
	setp.lt.f32 	%p62, %f143, %f268;
	mov.f32 	%f279, %f143;
	mov.u64 	%rd465, %rd327;
	@%p62 bra 	$L__BB8_173;
	setp.lt.s64 	%p63, %rd451, %rd327;
	selp.f32 	%f279, %f268, %f143, %p63;
	min.s64 	%rd465, %rd451, %rd327;
$L__BB8_173:
	add.s64 	%rd444, %rd444, 1280;
$L__BB8_174:
	cvt.s64.s32 	%rd332, %r29;
	setp.ge.s64 	%p64, %rd444, %rd332;
	@%p64 bra 	$L__BB8_197;
	cvt.u32.u64 	%r17, %rd444;
	sub.s32 	%r18, %r29, %r17;
	setp.ge.s32 	%p65, %r16, %r18;
	@%p65 bra 	$L__BB8_197;
	not.b32 	%r70, %r16;
	add.s32 	%r71, %r29, %r70;
	sub.s32 	%r19, %r71, %r17;
	and.b32  	%r72, %r19, 768;
	setp.eq.s32 	%p66, %r72, 768;
	mov.u32 	%r434, %r16;
	@%p66 bra 	$L__BB8_182;
	cvt.u64.u32 	%rd334, %r16;
	add.s64 	%rd335, %rd444, %rd334;
	shl.b64 	%rd336, %rd335, 4;
	add.s64 	%rd455, %rd236, %rd336;
	shr.u32 	%r73, %r19, 8;
	add.s32 	%r74, %r73, 1;
	and.b32  	%r75, %r74, 3;
	neg.s32 	%r432, %r75;
	mov.u32 	%r434, %r16;
$L__BB8_178:
	.pragma "nounroll";
	mov.u64 	%rd176, %rd465;
	mov.f32 	%f155, %f279;
	// begin inline asm
	ld.global.nc.u64 %rd337, [%rd455];
	// end inline asm
	mov.b64 	{%r76, %r77}, %rd337;
	mov.b32 	%f156, %r76;
	add.s64 	%rd340, %rd455, 8;
	// begin inline asm
	ld.global.nc.u64 %rd339, [%rd340];
	// end inline asm
	setp.lt.f32 	%p67, %f155, %f156;
	@%p67 bra 	$L__BB8_181;
	setp.lt.f32 	%p68, %f156, %f155;
	mov.f32 	%f279, %f156;
	mov.u64 	%rd465, %rd339;
	@%p68 bra 	$L__BB8_181;
	setp.lt.s64 	%p69, %rd176, %rd339;
	selp.f32 	%f279, %f155, %f156, %p69;
	min.s64 	%rd465, %rd176, %rd339;
$L__BB8_181:
	add.s32 	%r434, %r434, 256;
	add.s64 	%rd455, %rd455, 4096;
	add.s32 	%r432, %r432, 1;
	setp.ne.s32 	%p70, %r432, 0;
	@%p70 bra 	$L__BB8_178;
$L__BB8_182:
	setp.lt.u32 	%p71, %r19, 768;
	@%p71 bra 	$L__BB8_197;
	cvt.u64.u32 	%rd341, %r434;
	add.s64 	%rd342, %rd444, %rd341;
	shl.b64 	%rd343, %rd342, 4;
	add.s64 	%rd344, %rd343, %rd236;
	add.s64 	%rd460, %rd344, 12296;
$L__BB8_184:
	add.s64 	%rd346, %rd460, -12296;
	// begin inline asm
	ld.global.nc.u64 %rd345, [%rd346];
	// end inline asm
	mov.b64 	{%r78, %r79}, %rd345;
	mov.b32 	%f162, %r78;
	add.s64 	%rd348, %rd460, -12288;
	// begin inline asm
	ld.global.nc.u64 %rd347, [%rd348];
	// end inline asm
	setp.lt.f32 	%p72, %f279, %f162;
	mov.f32 	%f276, %f279;
	mov.u64 	%rd462, %rd465;
	@%p72 bra 	$L__BB8_187;
	setp.lt.f32 	%p73, %f162, %f279;
	mov.f32 	%f276, %f162;
	mov.u64 	%rd462, %rd347;
	@%p73 bra 	$L__BB8_187;
	setp.lt.s64 	%p74, %rd465, %rd347;
	selp.f32 	%f276, %f279, %f162, %p74;
	min.s64 	%rd462, %rd465, %rd347;
$L__BB8_187:
	add.s64 	%rd350, %rd460, -8200;
	// begin inline asm
	ld.global.nc.u64 %rd349, [%rd350];
	// end inline asm
	mov.b64 	{%r80, %r81}, %rd349;
	mov.b32 	%f165, %r80;
	add.s64 	%rd352, %rd460, -8192;
	// begin inline asm
	ld.global.nc.u64 %rd351, [%rd352];
	// end inline asm
	setp.lt.f32 	%p75, %f276, %f165;
	mov.f32 	%f277, %f276;
	mov.u64 	%rd463, %rd462;
	@%p75 bra 	$L__BB8_190;
	setp.lt.f32 	%p76, %f165, %f276;
	mov.f32 	%f277, %f165;
	mov.u64 	%rd463, %rd351;
	@%p76 bra 	$L__BB8_190;
	setp.lt.s64 	%p77, %rd462, %rd351;
	selp.f32 	%f277, %f276, %f165, %p77;
	min.s64 	%rd463, %rd462, %rd351;
$L__BB8_190:
	add.s64 	%rd354, %rd460, -4104;
	// begin inline asm
	ld.global.nc.u64 %rd353, [%rd354];
	// end inline asm
	mov.b64 	{%r82, %r83}, %rd353;
	mov.b32 	%f168, %r82;
	add.s64 	%rd356, %rd460, -4096;
	// begin inline asm
	ld.global.nc.u64 %rd355, [%rd356];
	// end inline asm
	setp.lt.f32 	%p78, %f277, %f168;
	mov.f32 	%f278, %f277;
	mov.u64 	%rd464, %rd463;
	@%p78 bra 	$L__BB8_193;
	setp.lt.f32 	%p79, %f168, %f277;
	mov.f32 	%f278, %f168;
	mov.u64 	%rd464, %rd355;
	@%p79 bra 	$L__BB8_193;
	setp.lt.s64 	%p80, %rd463, %rd355;
	selp.f32 	%f278, %f277, %f168, %p80;
	min.s64 	%rd464, %rd463, %rd355;
$L__BB8_193:
	add.s64 	%rd358, %rd460, -8;
	// begin inline asm
	ld.global.nc.u64 %rd357, [%rd358];
	// end inline asm
	mov.b64 	{%r84, %r85}, %rd357;
	mov.b32 	%f171, %r84;
	// begin inline asm
	ld.global.nc.u64 %rd359, [%rd460];
	// end inline asm
	setp.lt.f32 	%p81, %f278, %f171;
	mov.f32 	%f279, %f278;
	mov.u64 	%rd465, %rd464;
	@%p81 bra 	$L__BB8_196;
	setp.lt.f32 	%p82, %f171, %f278;
	mov.f32 	%f279, %f171;
	mov.u64 	%rd465, %rd359;
	@%p82 bra 	$L__BB8_196;
	setp.lt.s64 	%p83, %rd464, %rd359;
	selp.f32 	%f279, %f278, %f171, %p83;
	min.s64 	%rd465, %rd464, %rd359;
$L__BB8_196:
	add.s32 	%r434, %r434, 1024;
	add.s64 	%rd460, %rd460, 16384;
	setp.lt.s32 	%p84, %r434, %r18;
	@%p84 bra 	$L__BB8_184;
$L__BB8_197:
	// begin inline asm
	mov.u32 %r86, %laneid;
	// end inline asm
	mov.b32 	%r88, %f279;
	mov.b32 	%r104, 1;
	mov.b32 	%r105, 31;
	mov.b32 	%r106, -1;
	// begin inline asm
	shfl.sync.down.b32 %r87, %r88, %r104, %r105, %r106;
	// end inline asm
	mov.b32 	%f175, %r87;
	// begin inline asm
	shfl.sync.down.b32 %r92, %r93, %r104, %r105, %r106;
	// end inline asm
	mov.b64 	{%r98, %r103}, %rd465;
	// begin inline asm
	shfl.sync.down.b32 %r97, %r98, %r104, %r105, %r106;
	// end inline asm
	// begin inline asm
	shfl.sync.down.b32 %r102, %r103, %r104, %r105, %r106;
	// end inline asm
	mov.b64 	%rd200, {%r97, %r102};
	setp.gt.s32 	%p85, %r86, 30;
	setp.lt.f32 	%p86, %f279, %f175;
	or.pred  	%p87, %p85, %p86;
	mov.f32 	%f281, %f279;
	mov.u64 	%rd467, %rd465;
	@%p87 bra 	$L__BB8_200;
	setp.gt.f32 	%p88, %f279, %f175;
	mov.f32 	%f281, %f175;
	mov.u64 	%rd467, %rd200;
	@%p88 bra 	$L__BB8_200;
	setp.lt.s64 	%p89, %rd465, %rd200;
	selp.f32 	%f281, %f279, %f175, %p89;
	min.s64 	%rd467, %rd465, %rd200;
$L__BB8_200:
	mov.b32 	%r108, %f281;
	mov.b32 	%r124, 2;
	mov.b32 	%r125, 31;
	mov.b32 	%r126, -1;
	// begin inline asm
	shfl.sync.down.b32 %r107, %r108, %r124, %r125, %r126;
	// end inline asm
	mov.b32 	%f178, %r107;
	// begin inline asm
	shfl.sync.down.b32 %r112, %r113, %r124, %r125, %r126;
	// end inline asm
	mov.b64 	{%r118, %r123}, %rd467;
	// begin inline asm
	shfl.sync.down.b32 %r117, %r118, %r124, %r125, %r126;
	// end inline asm
	// begin inline asm
	shfl.sync.down.b32 %r122, %r123, %r124, %r125, %r126;
	// end inline asm
	mov.b64 	%rd203, {%r117, %r122};
	setp.gt.s32 	%p90, %r86, 29;
	setp.lt.f32 	%p91, %f281, %f178;
	or.pred  	%p92, %p90, %p91;
	mov.f32 	%f282, %f281;
	mov.u64 	%rd468, %rd467;
	@%p92 bra 	$L__BB8_203;
	setp.gt.f32 	%p93, %f281, %f178;
	mov.f32 	%f282, %f178;
	mov.u64 	%rd468, %rd203;
	@%p93 bra 	$L__BB8_203;
	setp.lt.s64 	%p94, %rd467, %rd203;
	selp.f32 	%f282, %f281, %f178, %p94;
	min.s64 	%rd468, %rd467, %rd203;
$L__BB8_203:
	mov.b32 	%r128, %f282;
	mov.b32 	%r144, 4;
	mov.b32 	%r145, 31;
	mov.b32 	%r146, -1;
	// begin inline asm
	shfl.sync.down.b32 %r127, %r128, %r144, %r145, %r146;
	// end inline asm
	mov.b32 	%f181, %r127;
	// begin inline asm
	shfl.sync.down.b32 %r132, %r133, %r144, %r145, %r146;
	// end inline asm
	mov.b64 	{%r138, %r143}, %rd468;
	// begin inline asm
	shfl.sync.down.b32 %r137, %r138, %r144, %r145, %r146;
	// end inline asm
	// begin inline asm
	shfl.sync.down.b32 %r142, %r143, %r144, %r145, %r146;
	// end inline asm
	mov.b64 	%rd206, {%r137, %r142};
	setp.gt.s32 	%p95, %r86, 27;
	setp.lt.f32 	%p96, %f282, %f181;
	or.pred  	%p97, %p95, %p96;
	mov.f32 	%f283, %f282;
	mov.u64 	%rd469, %rd468;
	@%p97 bra 	$L__BB8_206;
	setp.gt.f32 	%p98, %f282, %f181;
	mov.f32 	%f283, %f181;
	mov.u64 	%rd469, %rd206;
	@%p98 bra 	$L__BB8_206;
	setp.lt.s64 	%p99, %rd468, %rd206;
	selp.f32 	%f283, %f282, %f181, %p99;
	min.s64 	%rd469, %rd468, %rd206;
$L__BB8_206:
	mov.b32 	%r148, %f283;
	mov.b32 	%r164, 8;
	mov.b32 	%r165, 31;
	mov.b32 	%r166, -1;
	// begin inline asm
	shfl.sync.down.b32 %r147, %r148, %r164, %r165, %r166;
	// end inline asm
	mov.b32 	%f184, %r147;
	// begin inline asm
	shfl.sync.down.b32 %r152, %r153, %r164, %r165, %r166;
	// end inline asm
	mov.b64 	{%r158, %r163}, %rd469;
	// begin inline asm
	shfl.sync.down.b32 %r157, %r158, %r164, %r165, %r166;
	// end inline asm
	// begin inline asm
	shfl.sync.down.b32 %r162, %r163, %r164, %r165, %r166;
	// end inline asm
	mov.b64 	%rd209, {%r157, %r162};
	setp.gt.s32 	%p100, %r86, 23;
	setp.lt.f32 	%p101, %f283, %f184;
	or.pred  	%p102, %p100, %p101;
	mov.f32 	%f284, %f283;
	mov.u64 	%rd470, %rd469;
	@%p102 bra 	$L__BB8_209;
	setp.gt.f32 	%p103, %f283, %f184;
	mov.f32 	%f284, %f184;
	mov.u64 	%rd470, %rd209;
	@%p103 bra 	$L__BB8_209;
	setp.lt.s64 	%p104, %rd469, %rd209;
	selp.f32 	%f284, %f283, %f184, %p104;
	min.s64 	%rd470, %rd469, %rd209;
$L__BB8_209:
	mov.b32 	%r168, %f284;
	mov.b32 	%r184, 16;
	mov.b32 	%r185, 31;
	mov.b32 	%r186, -1;
	// begin inline asm
	shfl.sync.down.b32 %r167, %r168, %r184, %r185, %r186;
	// end inline asm
	mov.b32 	%f187, %r167;
	// begin inline asm
	shfl.sync.down.b32 %r172, %r173, %r184, %r185, %r186;
	// end inline asm
	mov.b64 	{%r178, %r183}, %rd470;
	// begin inline asm
	shfl.sync.down.b32 %r177, %r178, %r184, %r185, %r186;
	// end inline asm
	// begin inline asm
	shfl.sync.down.b32 %r182, %r183, %r184, %r185, %r186;
	// end inline asm
	mov.b64 	%rd212, {%r177, %r182};
	setp.gt.s32 	%p105, %r86, 15;
	setp.lt.f32 	%p106, %f284, %f187;
	or.pred  	%p107, %p105, %p106;
	mov.f32 	%f292, %f284;
	mov.u64 	%rd478, %rd470;
	@%p107 bra 	$L__BB8_212;
	setp.gt.f32 	%p108, %f284, %f187;
	mov.f32 	%f292, %f187;
	mov.u64 	%rd478, %rd212;
	@%p108 bra 	$L__BB8_212;
	setp.lt.s64 	%p109, %rd470, %rd212;
	selp.f32 	%f292, %f284, %f187, %p109;
	min.s64 	%rd478, %rd470, %rd212;
$L__BB8_212:
	setp.ne.s32 	%p110, %r86, 0;
	@%p110 bra 	$L__BB8_214;
	shr.u32 	%r187, %r16, 1;
	and.b32  	%r188, %r187, 496;
	mov.u32 	%r189, _ZN6thrust24THRUST_300001_SM_1000_NS8cuda_cub4core6detail5shmemE;
	add.s32 	%r190, %r189, %r188;
	st.shared.f32 	[%r190+8], %f292;
	st.shared.u64 	[%r190+16], %rd478;
$L__BB8_214:
	bar.sync 	0;
	setp.ne.s32 	%p111, %r16, 0;
	@%p111 bra 	$L__BB8_236;
	ld.shared.f32 	%f190, [_ZN6thrust24THRUST_300001_SM_1000_NS8cuda_cub4core6detail5shmemE+24];
	ld.shared.u64 	%rd215, [_ZN6thrust24THRUST_300001_SM_1000_NS8cuda_cub4core6detail5shmemE+32];
	setp.lt.f32 	%p112, %f292, %f190;
	mov.f32 	%f286, %f292;
	mov.u64 	%rd472, %rd478;
	@%p112 bra 	$L__BB8_218;
	setp.lt.f32 	%p113, %f190, %f292;
	mov.f32 	%f286, %f190;
	mov.u64 	%rd472, %rd215;
	@%p113 bra 	$L__BB8_218;
	setp.lt.s64 	%p114, %rd478, %rd215;
	selp.f32 	%f286, %f292, %f190, %p114;
	min.s64 	%rd472, %rd478, %rd215;
$L__BB8_218:
	ld.shared.f32 	%f193, [_ZN6thrust24THRUST_300001_SM_1000_NS8cuda_cub4core6detail5shmemE+40];
	ld.shared.u64 	%rd218, [_ZN6thrust24THRUST_300001_SM_1000_NS8cuda_cub4core6detail5shmemE+48];
	setp.lt.f32 	%p115, %f286, %f193;
	mov.f32 	%f287, %f286;
	mov.u64 	%rd473, %rd472;
	@%p115 bra 	$L__BB8_221;
	setp.lt.f32 	%p116, %f193, %f286;
	mov.f32 	%f287, %f193;
	mov.u64 	%rd473, %rd218;
	@%p116 bra 	$L__BB8_221;
	setp.lt.s64 	%p117, %rd472, %rd218;
	selp.f32 	%f287, %f286, %f193, %p117;
	min.s64 	%rd473, %rd472, %rd218;
$L__BB8_221:
	ld.shared.f32 	%f196, [_ZN6thrust24THRUST_300001_SM_1000_NS8cuda_cub4core6detail5shmemE+56];
	ld.shared.u64 	%rd221, [_ZN6thrust24THRUST_300001_SM_1000_NS8cuda_cub4core6detail5shmemE+64];
	setp.lt.f32 	%p118, %f287, %f196;
	mov.f32 	%f288, %f287;
	mov.u64 	%rd474, %rd473;
	@%p118 bra 	$L__BB8_224;
	setp.lt.f32 	%p119, %f196, %f287;
	mov.f32 	%f288, %f196;
	mov.u64 	%rd474, %rd221;
	@%p119 bra 	$L__BB8_224;
	setp.lt.s64 	%p120, %rd473, %rd221;
	selp.f32 	%f288, %f287, %f196, %p120;
	min.s64 	%rd474, %rd473, %rd221;
$L__BB8_224:
	ld.shared.f32 	%f199, [_ZN6thrust24THRUST_300001_SM_1000_NS8cuda_cub4core6detail5shmemE+72];
	ld.shared.u64 	%rd224, [_ZN6thrust24THRUST_300001_SM_1000_NS8cuda_cub4core6detail5shmemE+80];
	setp.lt.f32 	%p121, %f288, %f199;
	mov.f32 	%f289, %f288;
	mov.u64 	%rd475, %rd474;
	@%p121 bra 	$L__BB8_227;
	setp.lt.f32 	%p122, %f199, %f288;
	mov.f32 	%f289, %f199;
	mov.u64 	%rd475, %rd224;
	@%p122 bra 	$L__BB8_227;
	setp.lt.s64 	%p123, %rd474, %rd224;
	selp.f32 	%f289, %f288, %f199, %p123;
	min.s64 	%rd475, %rd474, %rd224;
$L__BB8_227:
	ld.shared.f32 	%f202, [_ZN6thrust24THRUST_300001_SM_1000_NS8cuda_cub4core6detail5shmemE+88];
	ld.shared.u64 	%rd227, [_ZN6thrust24THRUST_300001_SM_1000_NS8cuda_cub4core6detail5shmemE+96];
	setp.lt.f32 	%p124, %f289, %f202;
	mov.f32 	%f290, %f289;
	mov.u64 	%rd476, %rd475;
	@%p124 bra 	$L__BB8_230;
	setp.lt.f32 	%p125, %f202, %f289;
	mov.f32 	%f290, %f202;
	mov.u64 	%rd476, %rd227;
	@%p125 bra 	$L__BB8_230;
	setp.lt.s64 	%p126, %rd475, %rd227;
	selp.f32 	%f290, %f289, %f202, %p126;
	min.s64 	%rd476, %rd475, %rd227;
$L__BB8_230:
	ld.shared.f32 	%f205, [_ZN6thrust24THRUST_300001_SM_1000_NS8cuda_cub4core6detail5shmemE+104];
	ld.shared.u64 	%rd230, [_ZN6thrust24THRUST_300001_SM_1000_NS8cuda_cub4core6detail5shmemE+112];
	setp.lt.f32 	%p127, %f290, %f205;
	mov.f32 	%f291, %f290;
	mov.u64 	%rd477, %rd476;
	@%p127 bra 	$L__BB8_233;
	setp.lt.f32 	%p128, %f205, %f290;
	mov.f32 	%f291, %f205;
	mov.u64 	%rd477, %rd230;
	@%p128 bra 	$L__BB8_233;
	setp.lt.s64 	%p129, %rd476, %rd230;
	selp.f32 	%f291, %f290, %f205, %p129;
	min.s64 	%rd477, %rd476, %rd230;
$L__BB8_233:
	ld.shared.f32 	%f208, [_ZN6thrust24THRUST_300001_SM_1000_NS8cuda_cub4core6detail5shmemE+120];
	ld.shared.u64 	%rd233, [_ZN6thrust24THRUST_300001_SM_1000_NS8cuda_cub4core6detail5shmemE+128];
	setp.lt.f32 	%p130, %f291, %f208;
	mov.f32 	%f292, %f291;
	mov.u64 	%rd478, %rd477;
	@%p130 bra 	$L__BB8_236;
	setp.lt.f32 	%p131, %f208, %f291;
	mov.f32 	%f292, %f208;
	mov.u64 	%rd478, %rd233;
	@%p131 bra 	$L__BB8_236;
	setp.lt.s64 	%p132, %rd477, %rd233;
	selp.f32 	%f292, %f291, %f208, %p132;
	min.s64 	%rd478, %rd477, %rd233;
$L__BB8_236:
	mov.u32 	%r426, %tid.x;
	setp.ne.s32 	%p259, %r426, 0;
	@%p259 bra 	$L__BB8_238;
	ld.param.u64 	%rd391, [_ZN6thrust24THRUST_300001_SM_1000_NS8cuda_cub4core6detail13_kernel_agentINS1_8__reduce11ReduceAgentIPN4cuda3std3__45tupleIJflEEESC_SB_lNS1_9__extrema9arg_min_fIflNS9_4lessIfEEEEEEJSC_SC_iSH_EEEvDpT0__param_1];
	cvta.to.global.u64 	%rd390, %rd391;
	st.global.f32 	[%rd390], %f292;
	st.global.u64 	[%rd390+8], %rd478;
$L__BB8_238:
	ret;

}
	// .globl	_ZN3cub18CUB_300001_SM_10006detail11EmptyKernelIvEEvv
.visible .entry _ZN3cub18CUB_300001_SM_10006detail11EmptyKernelIvEEvv()
{


	ret;

}
	// .globl	_ZN3cub18CUB_300001_SM_10006detail8for_each13static_kernelINS2_12policy_hub_t12policy_500_tEmN6thrust24THRUST_300001_SM_1000_NS8cuda_cub20__uninitialized_fill7functorINS7_10device_ptrIfEEfEEEEvT0_T1_
.visible .entry _ZN3cub18CUB_300001_SM_10006detail8for_each13static_kernelINS2_12policy_hub_t12policy_500_tEmN6thrust24THRUST_300001_SM_1000_NS8cuda_cub20__uninitialized_fill7functorINS7_10device_ptrIfEEfEEEEvT0_T1_(
	.param .u64 _ZN3cub18CUB_300001_SM_10006detail8for_each13static_kernelINS2_12policy_hub_t12policy_500_tEmN6thrust24THRUST_300001_SM_1000_NS8cuda_cub20__uninitialized_fill7functorINS7_10device_ptrIfEEfEEEEvT0_T1__param_0,
	.param .align 8 .b8 _ZN3cub18CUB_300001_SM_10006detail8for_each13static_kernelINS2_12policy_hub_t12policy_500_tEmN6thrust24THRUST_300001_SM_1000_NS8cuda_cub20__uninitialized_fill7functorINS7_10device_ptrIfEEfEEEEvT0_T1__param_1[16]
)
.maxntid 256
{
	.reg .pred 	%p<4>;
	.reg .b16 	%rs<5>;
	.reg .b32 	%r<10>;
	.reg .b32 	%f<3>;
	.reg .b64 	%rd<16>;

	ld.param.f32 	%f2, [_ZN3cub18CUB_300001_SM_10006detail8for_each13static_kernelINS2_12policy_hub_t12policy_500_tEmN6thrust24THRUST_300001_SM_1000_NS8cuda_cub20__uninitialized_fill7functorINS7_10device_ptrIfEEfEEEEvT0_T1__param_1+8];
	ld.param.u64 	%rd4, [_ZN3cub18CUB_300001_SM_10006detail8for_each13static_kernelINS2_12policy_hub_t12policy_500_tEmN6thrust24THRUST_300001_SM_1000_NS8cuda_cub20__uninitialized_fill7functorINS7_10device_ptrIfEEfEEEEvT0_T1__param_1];
	ld.param.u64 	%rd5, [_ZN3cub18CUB_300001_SM_10006detail8for_each13static_kernelINS2_12policy_hub_t12policy_500_tEmN6thrust24THRUST_300001_SM_1000_NS8cuda_cub20__uninitialized_fill7functorINS7_10device_ptrIfEEfEEEEvT0_T1__param_0];
	mov.u32 	%r7, %ctaid.x;
	mul.wide.u32 	%rd1, %r7, 512;
	sub.s64 	%rd2, %rd5, %rd1;
	setp.lt.u64 	%p1, %rd2, 512;
	@%p1 bra 	$L__BB10_2;
	mov.u32 	%r9, %tid.x;
	cvta.to.global.u64 	%rd11, %rd4;
	cvt.u64.u32 	%rd12, %r9;
	add.s64 	%rd13, %rd1, %rd12;
	shl.b64 	%rd14, %rd13, 2;
	add.s64 	%rd15, %rd11, %rd14;
	st.global.f32 	[%rd15], %f2;
	st.global.f32 	[%rd15+1024], %f2;
	bra.uni 	$L__BB10_6;
$L__BB10_2:
	cvta.to.global.u64 	%rd6, %rd4;
	mov.u32 	%r1, %tid.x;
	cvt.u64.u32 	%rd7, %r1;
	setp.le.u64 	%p2, %rd2, %rd7;
	add.s64 	%rd8, %rd1, %rd7;
	shl.b64 	%rd9, %rd8, 2;
	add.s64 	%rd3, %rd6, %rd9;
	@%p2 bra 	$L__BB10_4;
	st.global.f32 	[%rd3], %f2;
$L__BB10_4:
	add.s32 	%r8, %r1, 256;
	cvt.u64.u32 	%rd10, %r8;
	setp.le.u64 	%p3, %rd2, %rd10;
	@%p3 bra 	$L__BB10_6;
	st.global.f32 	[%rd3+1024], %f2;
$L__BB10_6:
	ret;

}
	// .globl	_ZN3cub18CUB_300001_SM_10006detail8for_each13static_kernelINS2_12policy_hub_t12policy_500_tElN6thrust24THRUST_300001_SM_1000_NS8cuda_cub10__tabulate7functorINS7_6detail15normal_iteratorINS7_10device_ptrIfEEEENS7_6system6detail7generic6detail22compute_sequence_valueIfvEElEEEEvT0_T1_
.visible .entry _ZN3cub18CUB_300001_SM_10006detail8for_each13static_kernelINS2_12policy_hub_t12policy_500_tElN6thrust24THRUST_300001_SM_1000_NS8cuda_cub10__tabulate7functorINS7_6detail15normal_iteratorINS7_10device_ptrIfEEEENS7_6system6detail7generic6detail22compute_sequence_valueIfvEElEEEEvT0_T1_(
	.param .u64 _ZN3cub18CUB_300001_SM_10006detail8for_each13static_kernelINS2_12policy_hub_t12policy_500_tElN6thrust24THRUST_300001_SM_1000_NS8cuda_cub10__tabulate7functorINS7_6detail15normal_iteratorINS7_10device_ptrIfEEEENS7_6system6detail7generic6detail22compute_sequence_valueIfvEElEEEEvT0_T1__param_0,
	.param .align 8 .b8 _ZN3cub18CUB_300001_SM_10006detail8for_each13static_kernelINS2_12policy_hub_t12policy_500_tElN6thrust24THRUST_300001_SM_1000_NS8cuda_cub10__tabulate7functorINS7_6detail15normal_iteratorINS7_10device_ptrIfEEEENS7_6system6detail7generic6detail22compute_sequence_valueIfvEElEEEEvT0_T1__param_1[16]
)
.maxntid 256
{
	.reg .pred 	%p<4>;
	.reg .b32 	%r<6>;
	.reg .b32 	%f<13>;
	.reg .b64 	%rd<21>;

	ld.param.u64 	%rd7, [_ZN3cub18CUB_300001_SM_10006detail8for_each13static_kernelINS2_12policy_hub_t12policy_500_tElN6thrust24THRUST_300001_SM_1000_NS8cuda_cub10__tabulate7functorINS7_6detail15normal_iteratorINS7_10device_ptrIfEEEENS7_6system6detail7generic6detail22compute_sequence_valueIfvEElEEEEvT0_T1__param_1];
	ld.param.u64 	%rd8, [_ZN3cub18CUB_300001_SM_10006detail8for_each13static_kernelINS2_12policy_hub_t12policy_500_tElN6thrust24THRUST_300001_SM_1000_NS8cuda_cub10__tabulate7functorINS7_6detail15normal_iteratorINS7_10device_ptrIfEEEENS7_6system6detail7generic6detail22compute_sequence_valueIfvEElEEEEvT0_T1__param_0];
	ld.param.v2.f32 	{%f3, %f4}, [_ZN3cub18CUB_300001_SM_10006detail8for_each13static_kernelINS2_12policy_hub_t12policy_500_tElN6thrust24THRUST_300001_SM_1000_NS8cuda_cub10__tabulate7functorINS7_6detail15normal_iteratorINS7_10device_ptrIfEEEENS7_6system6detail7generic6detail22compute_sequence_valueIfvEElEEEEvT0_T1__param_1+8];
	mov.u32 	%r1, %ctaid.x;
	mul.wide.u32 	%rd1, %r1, 512;
	sub.s64 	%rd2, %rd8, %rd1;
	setp.lt.s64 	%p1, %rd2, 512;
	@%p1 bra 	$L__BB11_2;
	mov.u32 	%r5, %tid.x;
	cvta.to.global.u64 	%rd15, %rd7;
	cvt.u64.u32 	%rd16, %r5;
	add.s64 	%rd17, %rd1, %rd16;
	cvt.rn.f32.u64 	%f9, %rd17;
	fma.rn.f32 	%f10, %f4, %f9, %f3;
	shl.b64 	%rd18, %rd17, 2;
	add.s64 	%rd19, %rd15, %rd18;
	st.global.f32 	[%rd19], %f10;
	add.s64 	%rd20, %rd17, 256;
	cvt.rn.f32.u64 	%f11, %rd20;
	fma.rn.f32 	%f12, %f4, %f11, %f3;
	st.global.f32 	[%rd19+1024], %f12;
	bra.uni 	$L__BB11_6;
$L__BB11_2:
	cvta.to.global.u64 	%rd3, %rd7;
	mov.u32 	%r2, %tid.x;
	cvt.s64.s32 	%rd4, %rd2;
	cvt.u64.u32 	%rd5, %r2;
	setp.le.s64 	%p2, %rd4, %rd5;
	@%p2 bra 	$L__BB11_4;
	add.s64 	%rd9, %rd1, %rd5;
	cvt.rn.f32.u64 	%f5, %rd9;
	fma.rn.f32 	%f6, %f4, %f5, %f3;
	shl.b64 	%rd10, %rd9, 2;
	add.s64 	%rd11, %rd3, %rd10;
	st.global.f32 	[%rd11], %f6;
$L__BB11_4:
	cvt.u32.u64 	%r3, %rd5;
	add.s32 	%r4, %r3, 256;
	cvt.u64.u32 	%rd6, %r4;
	setp.le.s64 	%p3, %rd4, %rd6;
	@%p3 bra 	$L__BB11_6;
	add.s64 	%rd12, %rd1, %rd6;
	shl.b64 	%rd13, %rd12, 2;
	cvt.rn.f32.u64 	%f7, %rd12;
	fma.rn.f32 	%f8, %f4, %f7, %f3;
	add.s64 	%rd14, %rd13, %rd3;
	st.global.f32 	[%rd14], %f8;
$L__BB11_6:
	ret;

}
	// .globl	_ZN3cub18CUB_300001_SM_10006detail8for_each13static_kernelINS2_12policy_hub_t12policy_500_tEmN6thrust24THRUST_300001_SM_1000_NS8cuda_cub20__uninitialized_fill7functorINS7_10device_ptrIiEEiEEEEvT0_T1_
.visible .entry _ZN3cub18CUB_300001_SM_10006detail8for_each13static_kernelINS2_12policy_hub_t12policy_500_tEmN6thrust24THRUST_300001_SM_1000_NS8cuda_cub20__uninitialized_fill7functorINS7_10device_ptrIiEEiEEEEvT0_T1_(
	.param .u64 _ZN3cub18CUB_300001_SM_10006detail8for_each13static_kernelINS2_12policy_hub_t12policy_500_tEmN6thrust24THRUST_300001_SM_1000_NS8cuda_cub20__uninitialized_fill7functorINS7_10device_ptrIiEEiEEEEvT0_T1__param_0,
	.param .align 8 .b8 _ZN3cub18CUB_300001_SM_10006detail8for_each13static_kernelINS2_12policy_hub_t12policy_500_tEmN6thrust24THRUST_300001_SM_1000_NS8cuda_cub20__uninitialized_fill7functorINS7_10device_ptrIiEEiEEEEvT0_T1__param_1[16]
)
.maxntid 256
{
	.reg .pred 	%p<4>;
	.reg .b16 	%rs<5>;
	.reg .b32 	%r<12>;
	.reg .b64 	%rd<16>;

	ld.param.u32 	%r3, [_ZN3cub18CUB_300001_SM_10006detail8for_each13static_kernelINS2_12policy_hub_t12policy_500_tEmN6thrust24THRUST_300001_SM_1000_NS8cuda_cub20__uninitialized_fill7functorINS7_10device_ptrIiEEiEEEEvT0_T1__param_1+8];
	ld.param.u64 	%rd4, [_ZN3cub18CUB_300001_SM_10006detail8for_each13static_kernelINS2_12policy_hub_t12policy_500_tEmN6thrust24THRUST_300001_SM_1000_NS8cuda_cub20__uninitialized_fill7functorINS7_10device_ptrIiEEiEEEEvT0_T1__param_1];
	ld.param.u64 	%rd5, [_ZN3cub18CUB_300001_SM_10006detail8for_each13static_kernelINS2_12policy_hub_t12policy_500_tEmN6thrust24THRUST_300001_SM_1000_NS8cuda_cub20__uninitialized_fill7functorINS7_10device_ptrIiEEiEEEEvT0_T1__param_0];
	mov.u32 	%r9, %ctaid.x;
	mul.wide.u32 	%rd1, %r9, 512;
	sub.s64 	%rd2, %rd5, %rd1;
	setp.lt.u64 	%p1, %rd2, 512;
	@%p1 bra 	$L__BB12_2;
	mov.u32 	%r11, %tid.x;
	cvta.to.global.u64 	%rd11, %rd4;
	cvt.u64.u32 	%rd12, %r11;
	add.s64 	%rd13, %rd1, %rd12;
	shl.b64 	%rd14, %rd13, 2;
	add.s64 	%rd15, %rd11, %rd14;
	st.global.u32 	[%rd15], %r3;
	st.global.u32 	[%rd15+1024], %r3;
	bra.uni 	$L__BB12_6;
$L__BB12_2:
	cvta.to.global.u64 	%rd6, %rd4;
	mov.u32 	%r2, %tid.x;
	cvt.u64.u32 	%rd7, %r2;
	setp.le.u64 	%p2, %rd2, %rd7;
	add.s64 	%rd8, %rd1, %rd7;
	shl.b64 	%rd9, %rd8, 2;
	add.s64 	%rd3, %rd6, %rd9;
	@%p2 bra 	$L__BB12_4;
	st.global.u32 	[%rd3], %r3;
$L__BB12_4:
	add.s32 	%r10, %r2, 256;
	cvt.u64.u32 	%rd10, %r10;
	setp.le.u64 	%p3, %rd2, %rd10;
	@%p3 bra 	$L__BB12_6;
	st.global.u32 	[%rd3+1024], %r3;
$L__BB12_6:
	ret;

}
	// .globl	_ZN3cub18CUB_300001_SM_10006detail9transform16transform_kernelINS2_10policy_hubILb1EN4cuda3std3__45tupleIJN6thrust24THRUST_300001_SM_1000_NS6detail15normal_iteratorINSA_10device_ptrIfEEEEEEEE10policy1000Ei7functorSF_JPfEEEvT0_iT1_T2_DpNS2_10kernel_argIT3_EE
.visible .entry _ZN3cub18CUB_300001_SM_10006detail9transform16transform_kernelINS2_10policy_hubILb1EN4cuda3std3__45tupleIJN6thrust24THRUST_300001_SM_1000_NS6detail15normal_iteratorINSA_10device_ptrIfEEEEEEEE10policy1000Ei7functorSF_JPfEEEvT0_iT1_T2_DpNS2_10kernel_argIT3_EE(
	.param .u32 _ZN3cub18CUB_300001_SM_10006detail9transform16transform_kernelINS2_10policy_hubILb1EN4cuda3std3__45tupleIJN6thrust24THRUST_300001_SM_1000_NS6detail15normal_iteratorINSA_10device_ptrIfEEEEEEEE10policy1000Ei7functorSF_JPfEEEvT0_iT1_T2_DpNS2_10kernel_argIT3_EE_param_0,
	.param .u32 _ZN3cub18CUB_300001_SM_10006detail9transform16transform_kernelINS2_10policy_hubILb1EN4cuda3std3__45tupleIJN6thrust24THRUST_300001_SM_1000_NS6detail15normal_iteratorINSA_10device_ptrIfEEEEEEEE10policy1000Ei7functorSF_JPfEEEvT0_iT1_T2_DpNS2_10kernel_argIT3_EE_param_1,
	.param .align 1 .b8 _ZN3cub18CUB_300001_SM_10006detail9transform16transform_kernelINS2_10policy_hubILb1EN4cuda3std3__45tupleIJN6thrust24THRUST_300001_SM_1000_NS6detail15normal_iteratorINSA_10device_ptrIfEEEEEEEE10policy1000Ei7functorSF_JPfEEEvT0_iT1_T2_DpNS2_10kernel_argIT3_EE_param_2[1],
	.param .align 8 .b8 _ZN3cub18CUB_300001_SM_10006detail9transform16transform_kernelINS2_10policy_hubILb1EN4cuda3std3__45tupleIJN6thrust24THRUST_300001_SM_1000_NS6detail15normal_iteratorINSA_10device_ptrIfEEEEEEEE10policy1000Ei7functorSF_JPfEEEvT0_iT1_T2_DpNS2_10kernel_argIT3_EE_param_3[8],
	.param .align 8 .b8 _ZN3cub18CUB_300001_SM_10006detail9transform16transform_kernelINS2_10policy_hubILb1EN4cuda3std3__45tupleIJN6thrust24THRUST_300001_SM_1000_NS6detail15normal_iteratorINSA_10device_ptrIfEEEEEEEE10policy1000Ei7functorSF_JPfEEEvT0_iT1_T2_DpNS2_10kernel_argIT3_EE_param_4[16]
)
.maxntid 128
{
	.reg .pred 	%p<37>;
	.reg .b32 	%r<84>;
	.reg .b32 	%f<89>;
	.reg .b64 	%rd<66>;

	ld.param.u32 	%r50, [_ZN3cub18CUB_300001_SM_10006detail9transform16transform_kernelINS2_10policy_hubILb1EN4cuda3std3__45tupleIJN6thrust24THRUST_300001_SM_1000_NS6detail15normal_iteratorINSA_10device_ptrIfEEEEEEEE10policy1000Ei7functorSF_JPfEEEvT0_iT1_T2_DpNS2_10kernel_argIT3_EE_param_0];
	ld.param.u64 	%rd15, [_ZN3cub18CUB_300001_SM_10006detail9transform16transform_kernelINS2_10policy_hubILb1EN4cuda3std3__45tupleIJN6thrust24THRUST_300001_SM_1000_NS6detail15normal_iteratorINSA_10device_ptrIfEEEEEEEE10policy1000Ei7functorSF_JPfEEEvT0_iT1_T2_DpNS2_10kernel_argIT3_EE_param_4];
	ld.param.u64 	%rd16, [_ZN3cub18CUB_300001_SM_10006detail9transform16transform_kernelINS2_10policy_hubILb1EN4cuda3std3__45tupleIJN6thrust24THRUST_300001_SM_1000_NS6detail15normal_iteratorINSA_10device_ptrIfEEEEEEEE10policy1000Ei7functorSF_JPfEEEvT0_iT1_T2_DpNS2_10kernel_argIT3_EE_param_3];
	ld.param.u32 	%r49, [_ZN3cub18CUB_300001_SM_10006detail9transform16transform_kernelINS2_10policy_hubILb1EN4cuda3std3__45tupleIJN6thrust24THRUST_300001_SM_1000_NS6detail15normal_iteratorINSA_10device_ptrIfEEEEEEEE10policy1000Ei7functorSF_JPfEEEvT0_iT1_T2_DpNS2_10kernel_argIT3_EE_param_1];
	cvta.to.global.u64 	%rd1, %rd16;
	cvta.to.global.u64 	%rd2, %rd15;
	shl.b32 	%r1, %r49, 7;
	mov.u32 	%r51, %ctaid.x;
	mul.lo.s32 	%r2, %r1, %r51;
	sub.s32 	%r3, %r50, %r2;
	min.s32 	%r4, %r1, %r3;
	shl.b32 	%r5, %r4, 2;
	mov.u32 	%r6, %tid.x;
	shl.b32 	%r72, %r6, 7;
	setp.ge.s32 	%p1, %r72, %r5;
	@%p1 bra 	$L__BB13_3;
	mul.wide.u32 	%rd17, %r6, 128;
	add.s64 	%rd18, %rd2, %rd17;
	mul.wide.s32 	%rd19, %r2, 4;
	add.s64 	%rd64, %rd18, %rd19;
$L__BB13_2:
	.pragma "nounroll";
	// begin inline asm
	prefetch.global.L2 [%rd64];
	// end inline asm
	add.s32 	%r72, %r72, 16384;
	add.s64 	%rd64, %rd64, 16384;
	setp.lt.s32 	%p2, %r72, %r5;
	@%p2 bra 	$L__BB13_2;
$L__BB13_3:
	mul.wide.s32 	%rd21, %r2, 4;
	add.s64 	%rd6, %rd2, %rd21;
	add.s64 	%rd7, %rd1, %rd21;
	setp.gt.s32 	%p3, %r1, %r3;
	@%p3 bra 	$L__BB13_17;
	setp.lt.s32 	%p4, %r49, 1;
	@%p4 bra 	$L__BB13_58;
	and.b32  	%r10, %r49, 15;
	setp.lt.u32 	%p5, %r49, 16;
	mov.b32 	%r79, 0;
	@%p5 bra 	$L__BB13_8;
	and.b32  	%r79, %r49, 2147483632;
	neg.s32 	%r74, %r79;
	add.s32 	%r73, %r6, 1152;
	mul.wide.u32 	%rd22, %r6, 4;
	or.b64  	%rd65, %rd22, 4096;
$L__BB13_7:
	.pragma "nounroll";
	mul.wide.s32 	%rd23, %r73, 4;
	add.s64 	%rd24, %rd23, 1536;
	add.s64 	%rd25, %rd6, %rd65;
	ld.global.f32 	%f1, [%rd25+-4096];
	mul.f32 	%f2, %f1, %f1;
	add.s64 	%rd26, %rd7, %rd65;
	st.global.f32 	[%rd26+-4096], %f2;
	ld.global.f32 	%f3, [%rd25+-3584];
	mul.f32 	%f4, %f3, %f3;
	st.global.f32 	[%rd26+-3584], %f4;
	ld.global.f32 	%f5, [%rd25+-3072];
	mul.f32 	%f6, %f5, %f5;
	st.global.f32 	[%rd26+-3072], %f6;
	ld.global.f32 	%f7, [%rd25+-2560];
	mul.f32 	%f8, %f7, %f7;
	st.global.f32 	[%rd26+-2560], %f8;
	ld.global.f32 	%f9, [%rd25+-2048];
	mul.f32 	%f10, %f9, %f9;
	st.global.f32 	[%rd26+-2048], %f10;
	ld.global.f32 	%f11, [%rd25+-1536];
	mul.f32 	%f12, %f11, %f11;
	st.global.f32 	[%rd26+-1536], %f12;
	ld.global.f32 	%f13, [%rd25+-1024];
	mul.f32 	%f14, %f13, %f13;
	st.global.f32 	[%rd26+-1024], %f14;
	ld.global.f32 	%f15, [%rd25+-512];
	mul.f32 	%f16, %f15, %f15;
	st.global.f32 	[%rd26+-512], %f16;
	ld.global.f32 	%f17, [%rd25];
	mul.f32 	%f18, %f17, %f17;
	st.global.f32 	[%rd26], %f18;
	add.s64 	%rd27, %rd6, %rd24;
	ld.global.f32 	%f19, [%rd27+-1536];
	mul.f32 	%f20, %f19, %f19;
	add.s64 	%rd28, %rd7, %rd24;
	st.global.f32 	[%rd28+-1536], %f20;
	ld.global.f32 	%f21, [%rd27+-1024];
	mul.f32 	%f22, %f21, %f21;
	st.global.f32 	[%rd28+-1024], %f22;
	ld.global.f32 	%f23, [%rd27+-512];
	mul.f32 	%f24, %f23, %f23;
	st.global.f32 	[%rd28+-512], %f24;
	ld.global.f32 	%f25, [%rd27];
	mul.f32 	%f26, %f25, %f25;
	st.global.f32 	[%rd28], %f26;
	ld.global.f32 	%f27, [%rd27+512];
	mul.f32 	%f28, %f27, %f27;
	st.global.f32 	[%rd28+512], %f28;
	ld.global.f32 	%f29, [%rd27+1024];
	mul.f32 	%f30, %f29, %f29;
	st.global.f32 	[%rd28+1024], %f30;
	ld.global.f32 	%f31, [%rd27+1536];
	mul.f32 	%f32, %f31, %f31;
	st.global.f32 	[%rd28+1536], %f32;
	add.s32 	%r74, %r74, 16;
	add.s32 	%r73, %r73, 2048;
	add.s64 	%rd65, %rd65, 8192;
	setp.eq.s32 	%p6, %r74, 0;
	@%p6 bra 	$L__BB13_8;
	bra.uni 	$L__BB13_7;
$L__BB13_8:
	setp.eq.s32 	%p7, %r10, 0;
	@%p7 bra 	$L__BB13_58;
	and.b32  	%r37, %r49, 7;
	setp.lt.u32 	%p8, %r10, 8;
	@%p8 bra 	$L__BB13_11;
	shl.b32 	%r53, %r79, 7;
	add.s32 	%r54, %r53, %r6;
	mul.wide.s32 	%rd29, %r54, 4;
	add.s64 	%rd30, %rd6, %rd29;
	ld.global.f32 	%f33, [%rd30];
	mul.f32 	%f34, %f33, %f33;
	add.s64 	%rd31, %rd7, %rd29;
	st.global.f32 	[%rd31], %f34;
	ld.global.f32 	%f35, [%rd30+512];
	mul.f32 	%f36, %f35, %f35;
	st.global.f32 	[%rd31+512], %f36;
	ld.global.f32 	%f37, [%rd30+1024];
	mul.f32 	%f38, %f37, %f37;
	st.global.f32 	[%rd31+1024], %f38;
	ld.global.f32 	%f39, [%rd30+1536];
	mul.f32 	%f40, %f39, %f39;
	st.global.f32 	[%rd31+1536], %f40;
	ld.global.f32 	%f41, [%rd30+2048];
	mul.f32 	%f42, %f41, %f41;
	st.global.f32 	[%rd31+2048], %f42;
	ld.global.f32 	%f43, [%rd30+2560];
	mul.f32 	%f44, %f43, %f43;
	st.global.f32 	[%rd31+2560], %f44;
	ld.global.f32 	%f45, [%rd30+3072];
	mul.f32 	%f46, %f45, %f45;
	st.global.f32 	[%rd31+3072], %f46;
	ld.global.f32 	%f47, [%rd30+3584];
	mul.f32 	%f48, %f47, %f47;
	st.global.f32 	[%rd31+3584], %f48;
	add.s32 	%r79, %r79, 8;
$L__BB13_11:
	setp.eq.s32 	%p9, %r37, 0;
	@%p9 bra 	$L__BB13_58;
	and.b32  	%r40, %r49, 3;
	setp.lt.u32 	%p10, %r37, 4;
	@%p10 bra 	$L__BB13_14;
	shl.b32 	%r55, %r79, 7;
	add.s32 	%r56, %r55, %r6;
	mul.wide.s32 	%rd32, %r56, 4;
	add.s64 	%rd33, %rd6, %rd32;
	ld.global.f32 	%f49, [%rd33];
	mul.f32 	%f50, %f49, %f49;
	add.s64 	%rd34, %rd7, %rd32;
	st.global.f32 	[%rd34], %f50;
	ld.global.f32 	%f51, [%rd33+512];
	mul.f32 	%f52, %f51, %f51;
	st.global.f32 	[%rd34+512], %f52;
	ld.global.f32 	%f53, [%rd33+1024];
	mul.f32 	%f54, %f53, %f53;
	st.global.f32 	[%rd34+1024], %f54;
	ld.global.f32 	%f55, [%rd33+1536];
	mul.f32 	%f56, %f55, %f55;
	st.global.f32 	[%rd34+1536], %f56;
	add.s32 	%r79, %r79, 4;
$L__BB13_14:
	setp.eq.s32 	%p11, %r40, 0;
	@%p11 bra 	$L__BB13_58;
	shl.b32 	%r57, %r79, 7;
	add.s32 	%r83, %r6, %r57;
	neg.s32 	%r82, %r40;
$L__BB13_16:
	.pragma "nounroll";
	mul.wide.s32 	%rd36, %r83, 4;
	add.s64 	%rd37, %rd7, %rd36;
	add.s64 	%rd38, %rd6, %rd36;
	ld.global.f32 	%f57, [%rd38];
	mul.f32 	%f58, %f57, %f57;
	st.global.f32 	[%rd37], %f58;
	add.s32 	%r83, %r83, 128;
	add.s32 	%r82, %r82, 1;
	setp.ne.s32 	%p12, %r82, 0;
	@%p12 bra 	$L__BB13_16;
	bra.uni 	$L__BB13_58;
$L__BB13_17:
	setp.lt.s32 	%p13, %r49, 1;
	@%p13 bra 	$L__BB13_58;
	and.b32  	%r14, %r49, 7;
	setp.lt.u32 	%p14, %r49, 8;
	mov.b32 	%r76, 0;
	@%p14 bra 	$L__BB13_37;
	and.b32  	%r76, %r49, 2147483640;
	mov.b32 	%r75, 0;
$L__BB13_20:
	.pragma "nounroll";
	shl.b32 	%r60, %r75, 7;
	add.s32 	%r21, %r60, %r6;
	setp.ge.s32 	%p15, %r21, %r4;
	@%p15 bra 	$L__BB13_22;
	mul.wide.u32 	%rd39, %r21, 4;
	add.s64 	%rd40, %rd6, %rd39;
	ld.global.f32 	%f59, [%rd40];
	mul.f32 	%f60, %f59, %f59;
	add.s64 	%rd41, %rd7, %rd39;
	st.global.f32 	[%rd41], %f60;
$L__BB13_22:
	add.s32 	%r61, %r21, 128;
	setp.ge.s32 	%p16, %r61, %r4;
	mul.wide.s32 	%rd42, %r61, 4;
	add.s64 	%rd11, %rd6, %rd42;
	add.s64 	%rd12, %rd7, %rd42;
	@%p16 bra 	$L__BB13_24;
	ld.global.f32 	%f61, [%rd11];
	mul.f32 	%f62, %f61, %f61;
	st.global.f32 	[%rd12], %f62;
$L__BB13_24:
	add.s32 	%r62, %r21, 256;
	setp.ge.s32 	%p17, %r62, %r4;
	@%p17 bra 	$L__BB13_26;
	ld.global.f32 	%f63, [%rd11+512];
	mul.f32 	%f64, %f63, %f63;
	st.global.f32 	[%rd12+512], %f64;
$L__BB13_26:
	add.s32 	%r63, %r21, 384;
	setp.ge.s32 	%p18, %r63, %r4;
	@%p18 bra 	$L__BB13_28;
	ld.global.f32 	%f65, [%rd11+1024];
	mul.f32 	%f66, %f65, %f65;
	st.global.f32 	[%rd12+1024], %f66;
$L__BB13_28:
	add.s32 	%r64, %r21, 512;
	setp.ge.s32 	%p19, %r64, %r4;
	@%p19 bra 	$L__BB13_30;
	ld.global.f32 	%f67, [%rd11+1536];
	mul.f32 	%f68, %f67, %f67;
	st.global.f32 	[%rd12+1536], %f68;
$L__BB13_30:
	add.s32 	%r65, %r21, 640;
	setp.ge.s32 	%p20, %r65, %r4;
	@%p20 bra 	$L__BB13_32;
	ld.global.f32 	%f69, [%rd11+2048];
	mul.f32 	%f70, %f69, %f69;
	st.global.f32 	[%rd12+2048], %f70;
$L__BB13_32:
	add.s32 	%r66, %r21, 768;
	setp.ge.s32 	%p21, %r66, %r4;
	@%p21 bra 	$L__BB13_34;
	ld.global.f32 	%f71, [%rd11+2560];
	mul.f32 	%f72, %f71, %f71;
	st.global.f32 	[%rd12+2560], %f72;
$L__BB13_34:
	add.s32 	%r67, %r21, 896;
	setp.ge.s32 	%p22, %r67, %r4;
	@%p22 bra 	$L__BB13_36;
	ld.global.f32 	%f73, [%rd11+3072];
	mul.f32 	%f74, %f73, %f73;
	st.global.f32 	[%rd12+3072], %f74;
$L__BB13_36:
	add.s32 	%r75, %r75, 8;
	setp.ne.s32 	%p23, %r75, %r76;
	@%p23 bra 	$L__BB13_20;
$L__BB13_37:
	setp.eq.s32 	%p24, %r14, 0;
	@%p24 bra 	$L__BB13_58;
	and.b32  	%r24, %r49, 3;
	setp.lt.u32 	%p25, %r14, 4;
	@%p25 bra 	$L__BB13_48;
	shl.b32 	%r68, %r76, 7;
	add.s32 	%r25, %r68, %r6;
	setp.ge.s32 	%p26, %r25, %r4;
	@%p26 bra 	$L__BB13_41;
	mul.wide.s32 	%rd43, %r25, 4;
	add.s64 	%rd44, %rd6, %rd43;
	ld.global.f32 	%f75, [%rd44];
	mul.f32 	%f76, %f75, %f75;
	add.s64 	%rd45, %rd7, %rd43;
	st.global.f32 	[%rd45], %f76;
$L__BB13_41:
	add.s32 	%r26, %r25, 128;
	setp.ge.s32 	%p27, %r26, %r4;
	@%p27 bra 	$L__BB13_43;
	mul.wide.s32 	%rd46, %r26, 4;
	add.s64 	%rd47, %rd6, %rd46;
	ld.global.f32 	%f77, [%rd47];
	mul.f32 	%f78, %f77, %f77;
	add.s64 	%rd48, %rd7, %rd46;
	st.global.f32 	[%rd48], %f78;
$L__BB13_43:
	add.s32 	%r27, %r25, 256;
	setp.ge.s32 	%p28, %r27, %r4;
	@%p28 bra 	$L__BB13_45;
	mul.wide.s32 	%rd49, %r27, 4;
	add.s64 	%rd50, %rd6, %rd49;
	ld.global.f32 	%f79, [%rd50];
	mul.f32 	%f80, %f79, %f79;
	add.s64 	%rd51, %rd7, %rd49;
	st.global.f32 	[%rd51], %f80;
$L__BB13_45:
	add.s32 	%r28, %r25, 384;
	setp.ge.s32 	%p29, %r28, %r4;
	@%p29 bra 	$L__BB13_47;
	mul.wide.s32 	%rd52, %r28, 4;
	add.s64 	%rd53, %rd6, %rd52;
	ld.global.f32 	%f81, [%rd53];
	mul.f32 	%f82, %f81, %f81;
	add.s64 	%rd54, %rd7, %rd52;
	st.global.f32 	[%rd54], %f82;
$L__BB13_47:
	add.s32 	%r76, %r76, 4;
$L__BB13_48:
	setp.eq.s32 	%p30, %r24, 0;
	@%p30 bra 	$L__BB13_58;
	setp.eq.s32 	%p31, %r24, 1;
	@%p31 bra 	$L__BB13_55;
	shl.b32 	%r69, %r76, 7;
	add.s32 	%r31, %r69, %r6;
	setp.ge.s32 	%p32, %r31, %r4;
	@%p32 bra 	$L__BB13_52;
	mul.wide.s32 	%rd55, %r31, 4;
	add.s64 	%rd56, %rd6, %rd55;
	ld.global.f32 	%f83, [%rd56];
	mul.f32 	%f84, %f83, %f83;
	add.s64 	%rd57, %rd7, %rd55;
	st.global.f32 	[%rd57], %f84;
$L__BB13_52:
	add.s32 	%r32, %r31, 128;
	setp.ge.s32 	%p33, %r32, %r4;
	@%p33 bra 	$L__BB13_54;
	mul.wide.s32 	%rd58, %r32, 4;
	add.s64 	%rd59, %rd6, %rd58;
	ld.global.f32 	%f85, [%rd59];
	mul.f32 	%f86, %f85, %f85;
	add.s64 	%rd60, %rd7, %rd58;
	st.global.f32 	[%rd60], %f86;
$L__BB13_54:
	add.s32 	%r76, %r76, 2;
$L__BB13_55:
	and.b32  	%r70, %r49, 1;
	setp.eq.b32 	%p34, %r70, 1;
	not.pred 	%p35, %p34;
	@%p35 bra 	$L__BB13_58;
	shl.b32 	%r71, %r76, 7;
	add.s32 	%r35, %r71, %r6;
	setp.ge.s32 	%p36, %r35, %r4;
	@%p36 bra 	$L__BB13_58;
	mul.wide.s32 	%rd61, %r35, 4;
	add.s64 	%rd62, %rd6, %rd61;
	ld.global.f32 	%f87, [%rd62];
	mul.f32 	%f88, %f87, %f87;
	add.s64 	%rd63, %rd7, %rd61;
	st.global.f32 	[%rd63], %f88;
$L__BB13_58:
	ret;

}
	// .globl	_ZN3cub18CUB_300001_SM_10006detail9transform16transform_kernelINS2_10policy_hubILb1EN4cuda3std3__45tupleIJN6thrust24THRUST_300001_SM_1000_NS6detail15normal_iteratorINSA_10device_ptrIfEEEEEEEE10policy1000El7functorSF_JPfEEEvT0_iT1_T2_DpNS2_10kernel_argIT3_EE
.visible .entry _ZN3cub18CUB_300001_SM_10006detail9transform16transform_kernelINS2_10policy_hubILb1EN4cuda3std3__45tupleIJN6thrust24THRUST_300001_SM_1000_NS6detail15normal_iteratorINSA_10device_ptrIfEEEEEEEE10policy1000El7functorSF_JPfEEEvT0_iT1_T2_DpNS2_10kernel_argIT3_EE(
	.param .u64 _ZN3cub18CUB_300001_SM_10006detail9transform16transform_kernelINS2_10policy_hubILb1EN4cuda3std3__45tupleIJN6thrust24THRUST_300001_SM_1000_NS6detail15normal_iteratorINSA_10device_ptrIfEEEEEEEE10policy1000El7functorSF_JPfEEEvT0_iT1_T2_DpNS2_10kernel_argIT3_EE_param_0,
	.param .u32 _ZN3cub18CUB_300001_SM_10006detail9transform16transform_kernelINS2_10policy_hubILb1EN4cuda3std3__45tupleIJN6thrust24THRUST_300001_SM_1000_NS6detail15normal_iteratorINSA_10device_ptrIfEEEEEEEE10policy1000El7functorSF_JPfEEEvT0_iT1_T2_DpNS2_10kernel_argIT3_EE_param_1,
	.param .align 1 .b8 _ZN3cub18CUB_300001_SM_10006detail9transform16transform_kernelINS2_10policy_hubILb1EN4cuda3std3__45tupleIJN6thrust24THRUST_300001_SM_1000_NS6detail15normal_iteratorINSA_10device_ptrIfEEEEEEEE10policy1000El7functorSF_JPfEEEvT0_iT1_T2_DpNS2_10kernel_argIT3_EE_param_2[1],
	.param .align 8 .b8 _ZN3cub18CUB_300001_SM_10006detail9transform16transform_kernelINS2_10policy_hubILb1EN4cuda3std3__45tupleIJN6thrust24THRUST_300001_SM_1000_NS6detail15normal_iteratorINSA_10device_ptrIfEEEEEEEE10policy1000El7functorSF_JPfEEEvT0_iT1_T2_DpNS2_10kernel_argIT3_EE_param_3[8],
	.param .align 8 .b8 _ZN3cub18CUB_300001_SM_10006detail9transform16transform_kernelINS2_10policy_hubILb1EN4cuda3std3__45tupleIJN6thrust24THRUST_300001_SM_1000_NS6detail15normal_iteratorINSA_10device_ptrIfEEEEEEEE10policy1000El7functorSF_JPfEEEvT0_iT1_T2_DpNS2_10kernel_argIT3_EE_param_4[16]
)
.maxntid 128
{
	.reg .pred 	%p<37>;
	.reg .b32 	%r<81>;
	.reg .b32 	%f<89>;
	.reg .b64 	%rd<72>;

	ld.param.u64 	%rd16, [_ZN3cub18CUB_300001_SM_10006detail9transform16transform_kernelINS2_10policy_hubILb1EN4cuda3std3__45tupleIJN6thrust24THRUST_300001_SM_1000_NS6detail15normal_iteratorINSA_10device_ptrIfEEEEEEEE10policy1000El7functorSF_JPfEEEvT0_iT1_T2_DpNS2_10kernel_argIT3_EE_param_0];
	ld.param.u64 	%rd17, [_ZN3cub18CUB_300001_SM_10006detail9transform16transform_kernelINS2_10policy_hubILb1EN4cuda3std3__45tupleIJN6thrust24THRUST_300001_SM_1000_NS6detail15normal_iteratorINSA_10device_ptrIfEEEEEEEE10policy1000El7functorSF_JPfEEEvT0_iT1_T2_DpNS2_10kernel_argIT3_EE_param_4];
	ld.param.u64 	%rd18, [_ZN3cub18CUB_300001_SM_10006detail9transform16transform_kernelINS2_10policy_hubILb1EN4cuda3std3__45tupleIJN6thrust24THRUST_300001_SM_1000_NS6detail15normal_iteratorINSA_10device_ptrIfEEEEEEEE10policy1000El7functorSF_JPfEEEvT0_iT1_T2_DpNS2_10kernel_argIT3_EE_param_3];
	ld.param.u32 	%r47, [_ZN3cub18CUB_300001_SM_10006detail9transform16transform_kernelINS2_10policy_hubILb1EN4cuda3std3__45tupleIJN6thrust24THRUST_300001_SM_1000_NS6detail15normal_iteratorINSA_10device_ptrIfEEEEEEEE10policy1000El7functorSF_JPfEEEvT0_iT1_T2_DpNS2_10kernel_argIT3_EE_param_1];
	cvta.to.global.u64 	%rd1, %rd18;
	cvta.to.global.u64 	%rd2, %rd17;
	shl.b32 	%r1, %r47, 7;
	mov.u32 	%r48, %ctaid.x;
	cvt.u64.u32 	%rd19, %r48;
	cvt.s64.s32 	%rd20, %r1;
	mul.lo.s64 	%rd3, %rd20, %rd19;
	sub.s64 	%rd21, %rd16, %rd3;
	min.s64 	%rd22, %rd21, %rd20;
	cvt.u32.u64 	%r2, %rd22;
	shl.b32 	%r3, %r2, 2;
	mov.u32 	%r4, %tid.x;
	shl.b32 	%r69, %r4, 7;
	setp.ge.s32 	%p1, %r69, %r3;
	@%p1 bra 	$L__BB14_3;
	shl.b64 	%rd23, %rd3, 2;
	add.s64 	%rd24, %rd2, %rd23;
	mul.wide.u32 	%rd25, %r4, 128;
	add.s64 	%rd70, %rd24, %rd25;
$L__BB14_2:
	.pragma "nounroll";
	// begin inline asm
	prefetch.global.L2 [%rd70];
	// end inline asm
	add.s32 	%r69, %r69, 16384;
	add.s64 	%rd70, %rd70, 16384;
	setp.lt.s32 	%p2, %r69, %r3;
	@%p2 bra 	$L__BB14_2;
$L__BB14_3:
	shl.b64 	%rd27, %rd3, 2;
	add.s64 	%rd7, %rd2, %rd27;
	add.s64 	%rd8, %rd1, %rd27;
	setp.eq.s32 	%p3, %r1, %r2;
	@%p3 bra 	$L__BB14_45;
	setp.lt.s32 	%p4, %r47, 1;
	@%p4 bra 	$L__BB14_58;
	and.b32  	%r8, %r47, 7;
	setp.lt.u32 	%p5, %r47, 8;
	mov.b32 	%r78, 0;
	@%p5 bra 	$L__BB14_24;
	and.b32  	%r78, %r47, 2147483640;
	mov.b32 	%r72, 0;
$L__BB14_7:
	.pragma "nounroll";
	shl.b32 	%r51, %r72, 7;
	add.s32 	%r19, %r51, %r4;
	setp.ge.s32 	%p6, %r19, %r2;
	@%p6 bra 	$L__BB14_9;
	mul.wide.u32 	%rd28, %r19, 4;
	add.s64 	%rd29, %rd7, %rd28;
	ld.global.f32 	%f1, [%rd29];
	mul.f32 	%f2, %f1, %f1;
	add.s64 	%rd30, %rd8, %rd28;
	st.global.f32 	[%rd30], %f2;
$L__BB14_9:
	add.s32 	%r52, %r19, 128;
	setp.ge.s32 	%p7, %r52, %r2;
	mul.wide.s32 	%rd31, %r52, 4;
	add.s64 	%rd12, %rd7, %rd31;
	add.s64 	%rd13, %rd8, %rd31;
	@%p7 bra 	$L__BB14_11;
	ld.global.f32 	%f3, [%rd12];
	mul.f32 	%f4, %f3, %f3;
	st.global.f32 	[%rd13], %f4;
$L__BB14_11:
	add.s32 	%r53, %r19, 256;
	setp.ge.s32 	%p8, %r53, %r2;
	@%p8 bra 	$L__BB14_13;
	ld.global.f32 	%f5, [%rd12+512];
	mul.f32 	%f6, %f5, %f5;
	st.global.f32 	[%rd13+512], %f6;
$L__BB14_13:
	add.s32 	%r54, %r19, 384;
	setp.ge.s32 	%p9, %r54, %r2;
	@%p9 bra 	$L__BB14_15;
	ld.global.f32 	%f7, [%rd12+1024];
	mul.f32 	%f8, %f7, %f7;
	st.global.f32 	[%rd13+1024], %f8;
$L__BB14_15:
	add.s32 	%r55, %r19, 512;
	setp.ge.s32 	%p10, %r55, %r2;
	@%p10 bra 	$L__BB14_17;
	ld.global.f32 	%f9, [%rd12+1536];
	mul.f32 	%f10, %f9, %f9;
	st.global.f32 	[%rd13+1536], %f10;
$L__BB14_17:
	add.s32 	%r56, %r19, 640;
	setp.ge.s32 	%p11, %r56, %r2;
	@%p11 bra 	$L__BB14_19;
	ld.global.f32 	%f11, [%rd12+2048];
	mul.f32 	%f12, %f11, %f11;
	st.global.f32 	[%rd13+2048], %f12;
$L__BB14_19:
	add.s32 	%r57, %r19, 768;
	setp.ge.s32 	%p12, %r57, %r2;
	@%p12 bra 	$L__BB14_21;
	ld.global.f32 	%f13, [%rd12+2560];
	mul.f32 	%f14, %f13, %f13;
	st.global.f32 	[%rd13+2560], %f14;
$L__BB14_21:
	add.s32 	%r58, %r19, 896;
	setp.ge.s32 	%p13, %r58, %r2;
	@%p13 bra 	$L__BB14_23;
	ld.global.f32 	%f15, [%rd12+3072];
	mul.f32 	%f16, %f15, %f15;
	st.global.f32 	[%rd13+3072], %f16;
$L__BB14_23:
	add.s32 	%r72, %r72, 8;
	setp.eq.s32 	%p14, %r72, %r78;
	@%p14 bra 	$L__BB14_24;
	bra.uni 	$L__BB14_7;
$L__BB14_24:
	setp.eq.s32 	%p15, %r8, 0;
	@%p15 bra 	$L__BB14_58;
	and.b32  	%r35, %r47, 3;
	setp.lt.u32 	%p16, %r8, 4;
	@%p16 bra 	$L__BB14_35;
	shl.b32 	%r59, %r78, 7;
	add.s32 	%r36, %r59, %r4;
	setp.ge.s32 	%p17, %r36, %r2;
	@%p17 bra 	$L__BB14_28;
	mul.wide.s32 	%rd32, %r36, 4;
	add.s64 	%rd33, %rd7, %rd32;
	ld.global.f32 	%f17, [%rd33];
	mul.f32 	%f18, %f17, %f17;
	add.s64 	%rd34, %rd8, %rd32;
	st.global.f32 	[%rd34], %f18;
$L__BB14_28:
	add.s32 	%r37, %r36, 128;
	setp.ge.s32 	%p18, %r37, %r2;
	@%p18 bra 	$L__BB14_30;
	mul.wide.s32 	%rd35, %r37, 4;
	add.s64 	%rd36, %rd7, %rd35;
	ld.global.f32 	%f19, [%rd36];
	mul.f32 	%f20, %f19, %f19;
	add.s64 	%rd37, %rd8, %rd35;
	st.global.f32 	[%rd37], %f20;
$L__BB14_30:
	add.s32 	%r38, %r36, 256;
	setp.ge.s32 	%p19, %r38, %r2;
	@%p19 bra 	$L__BB14_32;
	mul.wide.s32 	%rd38, %r38, 4;
	add.s64 	%rd39, %rd7, %rd38;
	ld.global.f32 	%f21, [%rd39];
	mul.f32 	%f22, %f21, %f21;
	add.s64 	%rd40, %rd8, %rd38;
	st.global.f32 	[%rd40], %f22;
$L__BB14_32:
	add.s32 	%r39, %r36, 384;
	setp.ge.s32 	%p20, %r39, %r2;
	@%p20 bra 	$L__BB14_34;
	mul.wide.s32 	%rd41, %r39, 4;
	add.s64 	%rd42, %rd7, %rd41;
	ld.global.f32 	%f23, [%rd42];
	mul.f32 	%f24, %f23, %f23;
	add.s64 	%rd43, %rd8, %rd41;
	st.global.f32 	[%rd43], %f24;
$L__BB14_34:
	add.s32 	%r78, %r78, 4;
$L__BB14_35:
	setp.eq.s32 	%p21, %r35, 0;
	@%p21 bra 	$L__BB14_58;
	setp.eq.s32 	%p22, %r35, 1;
	@%p22 bra 	$L__BB14_42;
	shl.b32 	%r60, %r78, 7;
	add.s32 	%r42, %r60, %r4;
	setp.ge.s32 	%p23, %r42, %r2;
	@%p23 bra 	$L__BB14_39;
	mul.wide.s32 	%rd44, %r42, 4;
	add.s64 	%rd45, %rd7, %rd44;
	ld.global.f32 	%f25, [%rd45];
	mul.f32 	%f26, %f25, %f25;
	add.s64 	%rd46, %rd8, %rd44;
	st.global.f32 	[%rd46], %f26;
$L__BB14_39:
	add.s32 	%r43, %r42, 128;
	setp.ge.s32 	%p24, %r43, %r2;
	@%p24 bra 	$L__BB14_41;
	mul.wide.s32 	%rd47, %r43, 4;
	add.s64 	%rd48, %rd7, %rd47;
	ld.global.f32 	%f27, [%rd48];
	mul.f32 	%f28, %f27, %f27;
	add.s64 	%rd49, %rd8, %rd47;
	st.global.f32 	[%rd49], %f28;
$L__BB14_41:
	add.s32 	%r78, %r78, 2;
$L__BB14_42:
	and.b32  	%r61, %r47, 1;
	setp.eq.b32 	%p25, %r61, 1;
	not.pred 	%p26, %p25;
	@%p26 bra 	$L__BB14_58;
	shl.b32 	%r62, %r78, 7;
	add.s32 	%r46, %r62, %r4;
	setp.ge.s32 	%p27, %r46, %r2;
	@%p27 bra 	$L__BB14_58;
	mul.wide.s32 	%rd50, %r46, 4;
	add.s64 	%rd51, %rd7, %rd50;
	ld.global.f32 	%f29, [%rd51];
	mul.f32 	%f30, %f29, %f29;
	add.s64 	%rd52, %rd8, %rd50;
	st.global.f32 	[%rd52], %f30;
	bra.uni 	$L__BB14_58;
$L__BB14_45:
	setp.lt.s32 	%p28, %r47, 1;
	@%p28 bra 	$L__BB14_58;
	and.b32  	%r10, %r47, 15;
	setp.lt.u32 	%p29, %r47, 16;
	mov.b32 	%r74, 0;
	@%p29 bra 	$L__BB14_49;
	and.b32  	%r74, %r47, 2147483632;
	neg.s32 	%r71, %r74;
	add.s32 	%r70, %r4, 1152;
	mul.wide.u32 	%rd53, %r4, 4;
	or.b64  	%rd71, %rd53, 4096;
$L__BB14_48:
	.pragma "nounroll";
	mul.wide.s32 	%rd54, %r70, 4;
	add.s64 	%rd55, %rd54, 1536;
	add.s64 	%rd56, %rd7, %rd71;
	ld.global.f32 	%f31, [%rd56+-4096];
	mul.f32 	%f32, %f31, %f31;
	add.s64 	%rd57, %rd8, %rd71;
	st.global.f32 	[%rd57+-4096], %f32;
	ld.global.f32 	%f33, [%rd56+-3584];
	mul.f32 	%f34, %f33, %f33;
	st.global.f32 	[%rd57+-3584], %f34;
	ld.global.f32 	%f35, [%rd56+-3072];
	mul.f32 	%f36, %f35, %f35;
	st.global.f32 	[%rd57+-3072], %f36;
	ld.global.f32 	%f37, [%rd56+-2560];
	mul.f32 	%f38, %f37, %f37;
	st.global.f32 	[%rd57+-2560], %f38;
	ld.global.f32 	%f39, [%rd56+-2048];
	mul.f32 	%f40, %f39, %f39;
	st.global.f32 	[%rd57+-2048], %f40;
	ld.global.f32 	%f41, [%rd56+-1536];
	mul.f32 	%f42, %f41, %f41;
	st.global.f32 	[%rd57+-1536], %f42;
	ld.global.f32 	%f43, [%rd56+-1024];
	mul.f32 	%f44, %f43, %f43;
	st.global.f32 	[%rd57+-1024], %f44;
	ld.global.f32 	%f45, [%rd56+-512];
	mul.f32 	%f46, %f45, %f45;
	st.global.f32 	[%rd57+-512], %f46;
	ld.global.f32 	%f47, [%rd56];
	mul.f32 	%f48, %f47, %f47;
	st.global.f32 	[%rd57], %f48;
	add.s64 	%rd58, %rd7, %rd55;
	ld.global.f32 	%f49, [%rd58+-1536];
	mul.f32 	%f50, %f49, %f49;
	add.s64 	%rd59, %rd8, %rd55;
	st.global.f32 	[%rd59+-1536], %f50;
	ld.global.f32 	%f51, [%rd58+-1024];
	mul.f32 	%f52, %f51, %f51;
	st.global.f32 	[%rd59+-1024], %f52;
	ld.global.f32 	%f53, [%rd58+-512];
	mul.f32 	%f54, %f53, %f53;
	st.global.f32 	[%rd59+-512], %f54;
	ld.global.f32 	%f55, [%rd58];
	mul.f32 	%f56, %f55, %f55;
	st.global.f32 	[%rd59], %f56;
	ld.global.f32 	%f57, [%rd58+512];
	mul.f32 	%f58, %f57, %f57;
	st.global.f32 	[%rd59+512], %f58;
	ld.global.f32 	%f59, [%rd58+1024];
	mul.f32 	%f60, %f59, %f59;
	st.global.f32 	[%rd59+1024], %f60;
	ld.global.f32 	%f61, [%rd58+1536];
	mul.f32 	%f62, %f61, %f61;
	st.global.f32 	[%rd59+1536], %f62;
	add.s32 	%r71, %r71, 16;
	add.s32 	%r70, %r70, 2048;
	add.s64 	%rd71, %rd71, 8192;
	setp.eq.s32 	%p30, %r71, 0;
	@%p30 bra 	$L__BB14_49;
	bra.uni 	$L__BB14_48;
$L__BB14_49:
	setp.eq.s32 	%p31, %r10, 0;
	@%p31 bra 	$L__BB14_58;
	and.b32  	%r22, %r47, 7;
	setp.lt.u32 	%p32, %r10, 8;
	@%p32 bra 	$L__BB14_52;
	shl.b32 	%r64, %r74, 7;
	add.s32 	%r65, %r64, %r4;
	mul.wide.s32 	%rd60, %r65, 4;
	add.s64 	%rd61, %rd7, %rd60;
	ld.global.f32 	%f63, [%rd61];
	mul.f32 	%f64, %f63, %f63;
	add.s64 	%rd62, %rd8, %rd60;
	st.global.f32 	[%rd62], %f64;
	ld.global.f32 	%f65, [%rd61+512];
	mul.f32 	%f66, %f65, %f65;
	st.global.f32 	[%rd62+512], %f66;
	ld.global.f32 	%f67, [%rd61+1024];
	mul.f32 	%f68, %f67, %f67;
	st.global.f32 	[%rd62+1024], %f68;
	ld.global.f32 	%f69, [%rd61+1536];
	mul.f32 	%f70, %f69, %f69;
	st.global.f32 	[%rd62+1536], %f70;
	ld.global.f32 	%f71, [%rd61+2048];
	mul.f32 	%f72, %f71, %f71;
	st.global.f32 	[%rd62+2048], %f72;
	ld.global.f32 	%f73, [%rd61+2560];
	mul.f32 	%f74, %f73, %f73;
	st.global.f32 	[%rd62+2560], %f74;
	ld.global.f32 	%f75, [%rd61+3072];
	mul.f32 	%f76, %f75, %f75;
	st.global.f32 	[%rd62+3072], %f76;
	ld.global.f32 	%f77, [%rd61+3584];
	mul.f32 	%f78, %f77, %f77;
	st.global.f32 	[%rd62+3584], %f78;
	add.s32 	%r74, %r74, 8;
$L__BB14_52:
	setp.eq.s32 	%p33, %r22, 0;
	@%p33 bra 	$L__BB14_58;
	and.b32  	%r25, %r47, 3;
	setp.lt.u32 	%p34, %r22, 4;
	@%p34 bra 	$L__BB14_55;
	shl.b32 	%r66, %r74, 7;
	add.s32 	%r67, %r66, %r4;
	mul.wide.s32 	%rd63, %r67, 4;
	add.s64 	%rd64, %rd7, %rd63;
	ld.global.f32 	%f79, [%rd64];
	mul.f32 	%f80, %f79, %f79;
	add.s64 	%rd65, %rd8, %rd63;
	st.global.f32 	[%rd65], %f80;
	ld.global.f32 	%f81, [%rd64+512];
	mul.f32 	%f82, %f81, %f81;
	st.global.f32 	[%rd65+512], %f82;
	ld.global.f32 	%f83, [%rd64+1024];
	mul.f32 	%f84, %f83, %f83;
	st.global.f32 	[%rd65+1024], %f84;
	ld.global.f32 	%f85, [%rd64+1536];
	mul.f32 	%f86, %f85, %f85;
	st.global.f32 	[%rd65+1536], %f86;
	add.s32 	%r74, %r74, 4;
$L__BB14_55:
	setp.eq.s32 	%p35, %r25, 0;
	@%p35 bra 	$L__BB14_58;
	shl.b32 	%r68, %r74, 7;
	add.s32 	%r77, %r4, %r68;
	neg.s32 	%r76, %r25;
$L__BB14_57:
	.pragma "nounroll";
	mul.wide.s32 	%rd67, %r77, 4;
	add.s64 	%rd68, %rd8, %rd67;
	add.s64 	%rd69, %rd7, %rd67;
	ld.global.f32 	%f87, [%rd69];
	mul.f32 	%f88, %f87, %f87;
	st.global.f32 	[%rd68], %f88;
	add.s32 	%r77, %r77, 128;
	add.s32 	%r76, %r76, 1;
	setp.eq.s32 	%p36, %r76, 0;
	@%p36 bra 	$L__BB14_58;
	bra.uni 	$L__BB14_57;
$L__BB14_58:
	ret;

}


// ===== COMPILED SASS (sm_100) =====

	.target	sm_100

	.elftype	@"ET_EXEC"


//--------------------- .note.nv.tkinfo           --------------------------
	.section	.note.nv.tkinfo,"",@"SHT_NOTE"
	.sectionflags	@"SHF_NOTE_NV_TKINFO"
	.tkinfo
        /*0018*/ 	.word	0x00000002
        /*0030*/ 	.string	""
        /*0030*/ 	.string	"ptxas"
        /*0030*/ 	.string	"Cuda compilation tools, release 13.0, V13.0.88"
        /*0030*/ 	.string	"Build cuda_13.0.r13.0/compiler.36424714_0"
        /*0030*/ 	.string	"-arch sm_100 -m 64 "



//--------------------- .note.nv.cuinfo           --------------------------
	.section	.note.nv.cuinfo,"",@"SHT_NOTE"
	.sectionflags	@"SHF_NOTE_NV_CUINFO"
        /*0018*/ 	.short	0x0002
        /*001a*/ 	.short	0x0064
        /*001c*/ 	.short	0x0082
	.zero		2


//--------------------- .nv.info                  --------------------------
	.section	.nv.info,"",@"SHT_CUDA_INFO"
	.align	4


	//----- nvinfo : EIATTR_REGCOUNT
	.align		4
        /*0000*/ 	.byte	0x04, 0x2f
        /*0002*/ 	.short	(.L_46 - .L_45)
	.align		4
.L_45:
        /*0004*/ 	.word	index@(_Z8frontEndIN6thrust24THRUST_300001_SM_1000_NS6detail15normal_iteratorINS1_10device_ptrIfEEEE7functorNS4_IiEEEvT_S9_iT0_T1_)
        /*0008*/ 	.word	0x00000018


	//----- nvinfo : EIATTR_FRAME_SIZE
	.align		4
.L_46:
        /*000c*/ 	.byte	0x04, 0x11
        /*000e*/ 	.short	(.L_48 - .L_47)
	.align		4
.L_47:
        /*0010*/ 	.word	index@(_Z8frontEndIN6thrust24THRUST_300001_SM_1000_NS6detail15normal_iteratorINS1_10device_ptrIfEEEE7functorNS4_IiEEEvT_S9_iT0_T1_)
        /*0014*/ 	.word	0x00000000


	//----- nvinfo : EIATTR_REGCOUNT
	.align		4
.L_48:
        /*0018*/ 	.byte	0x04, 0x2f
        /*001a*/ 	.short	(.L_50 - .L_49)
	.align		4
.L_49:
        /*001c*/ 	.word	index@(_ZN6thrust24THRUST_300001_SM_1000_NS8cuda_cub4core6detail13_kernel_agentINS1_8__reduce11ReduceAgentINS0_12zip_iteratorIN4cuda3std3__45tupleIJNS0_6detail15normal_iteratorINS0_10device_ptrIfEEEENS0_17counting_iteratorIlNS0_11use_defaultESI_SI_EEEEEEEPNSB_IJflEEESM_iNS1_9__extrema9arg_min_fIflNSA_4lessIfEEEEEEJSL_SN_iSS_EEEvDpT0_)
        /*0020*/ 	.word	0x0000001e


	//----- nvinfo : EIATTR_FRAME_SIZE
	.align		4
.L_50:
        /*0024*/ 	.byte	0x04, 0x11
        /*0026*/ 	.short	(.L_52 - .L_51)
	.align		4
.L_51:
        /*0028*/ 	.word	index@(_ZN6thrust24THRUST_300001_SM_1000_NS8cuda_cub4core6detail13_kernel_agentINS1_8__reduce11ReduceAgentINS0_12zip_iteratorIN4cuda3std3__45tupleIJNS0_6detail15normal_iteratorINS0_10device_ptrIfEEEENS0_17counting_iteratorIlNS0_11use_defaultESI_SI_EEEEEEEPNSB_IJflEEESM_iNS1_9__extrema9arg_min_fIflNSA_4lessIfEEEEEEJSL_SN_iSS_EEEvDpT0_)
        /*002c*/ 	.word	0x00000000


	//----- nvinfo : EIATTR_REGCOUNT
	.align		4
.L_52:
        /*0030*/ 	.byte	0x04, 0x2f
        /*0032*/ 	.short	(.L_54 - .L_53)
	.align		4
.L_53:
        /*0034*/ 	.word	index@(_ZN6thrust24THRUST_300001_SM_1000_NS8cuda_cub4core6detail13_kernel_agentINS1_8__reduce11ReduceAgentINS0_12zip_iteratorIN4cuda3std3__45tupleIJNS0_6detail15normal_iteratorINS0_10device_ptrIfEEEENS0_17counting_iteratorIlNS0_11use_defaultESI_SI_EEEEEEEPNSB_IJflEEESM_iNS1_9__extrema9arg_min_fIflNSA_4lessIfEEEEEEJSL_SN_iN3cub18CUB_300001_SM_100013GridEvenShareIiEENSV_9GridQueueIjEESS_EEEvDpT0_)
        /*0038*/ 	.word	0x0000001d


	//----- nvinfo : EIATTR_FRAME_SIZE
	.align		4
.L_54:
        /*003c*/ 	.byte	0x04, 0x11
        /*003e*/ 	.short	(.L_56 - .L_55)
	.align		4
.L_55:
        /*0040*/ 	.word	index@(_ZN6thrust24THRUST_300001_SM_1000_NS8cuda_cub4core6detail13_kernel_agentINS1_8__reduce11ReduceAgentINS0_12zip_iteratorIN4cuda3std3__45tupleIJNS0_6detail15normal_iteratorINS0_10device_ptrIfEEEENS0_17counting_iteratorIlNS0_11use_defaultESI_SI_EEEEEEEPNSB_IJflEEESM_iNS1_9__extrema9arg_min_fIflNSA_4lessIfEEEEEEJSL_SN_iN3cub18CUB_300001_SM_100013GridEvenShareIiEENSV_9GridQueueIjEESS_EEEvDpT0_)
        /*0044*/ 	.word	0x00000000


	//----- nvinfo : EIATTR_REGCOUNT
	.align		4
.L_56:
        /*0048*/ 	.byte	0x04, 0x2f
        /*004a*/ 	.short	(.L_58 - .L_57)
	.align		4
.L_57:
        /*004c*/ 	.word	index@(_ZN6thrust24THRUST_300001_SM_1000_NS8cuda_cub4core6detail13_kernel_agentINS1_8__reduce10DrainAgentIiEEJN3cub18CUB_300001_SM_10009GridQueueIjEEiEEEvDpT0_)
        /*0050*/ 	.word	0x00000008


	//----- nvinfo : EIATTR_FRAME_SIZE
	.align		4
.L_58:
        /*0054*/ 	.byte	0x04, 0x11
        /*0056*/ 	.short	(.L_60 - .L_59)
	.align		4
.L_59:
        /*0058*/ 	.word	index@(_ZN6thrust24THRUST_300001_SM_1000_NS8cuda_cub4core6detail13_kernel_agentINS1_8__reduce10DrainAgentIiEEJN3cub18CUB_300001_SM_10009GridQueueIjEEiEEEvDpT0_)
        /*005c*/ 	.word	0x00000000


	//----- nvinfo : EIATTR_REGCOUNT
	.align		4
.L_60:
        /*0060*/ 	.byte	0x04, 0x2f
        /*0062*/ 	.short	(.L_62 - .L_61)
	.align		4
.L_61:
        /*0064*/ 	.word	index@(_ZN6thrust24THRUST_300001_SM_1000_NS8cuda_cub4core6detail13_kernel_agentINS1_8__reduce11ReduceAgentIPN4cuda3std3__45tupleIJflEEESC_SB_iNS1_9__extrema9arg_min_fIflNS9_4lessIfEEEEEEJSC_SC_iSH_EEEvDpT0_)
        /*0068*/ 	.word	0x0000001e


	//----- nvinfo : EIATTR_FRAME_SIZE
	.align		4
.L_62:
        /*006c*/ 	.byte	0x04, 0x11
        /*006e*/ 	.short	(.L_64 - .L_63)
	.align		4
.L_63:
        /*0070*/ 	.word	index@(_ZN6thrust24THRUST_300001_SM_1000_NS8cuda_cub4core6detail13_kernel_agentINS1_8__reduce11ReduceAgentIPN4cuda3std3__45tupleIJflEEESC_SB_iNS1_9__extrema9arg_min_fIflNS9_4lessIfEEEEEEJSC_SC_iSH_EEEvDpT0_)
        /*0074*/ 	.word	0x00000000


	//----- nvinfo : EIATTR_REGCOUNT
	.align		4
.L_64:
        /*0078*/ 	.byte	0x04, 0x2f
        /*007a*/ 	.short	(.L_66 - .L_65)
	.align		4
.L_65:
        /*007c*/ 	.word	index@(_ZN6thrust24THRUST_300001_SM_1000_NS8cuda_cub4core6detail13_kernel_agentINS1_8__reduce11ReduceAgentINS0_12zip_iteratorIN4cuda3std3__45tupleIJNS0_6detail15normal_iteratorINS0_10device_ptrIfEEEENS0_17counting_iteratorIlNS0_11use_defaultESI_SI_EEEEEEEPNSB_IJflEEESM_lNS1_9__extrema9arg_min_fIflNSA_4lessIfEEEEEEJSL_SN_lSS_EEEvDpT0_)
        /*0080*/ 	.word	0x0000001c


	//----- nvinfo : EIATTR_FRAME_SIZE
	.align		4
.L_66:
        /*0084*/ 	.byte	0x04, 0x11
        /*0086*/ 	.short	(.L_68 - .L_67)
	.align		4
.L_67:
        /*0088*/ 	.word	index@(_ZN6thrust24THRUST_300001_SM_1000_NS8cuda_cub4core6detail13_kernel_agentINS1_8__reduce11ReduceAgentINS0_12zip_iteratorIN4cuda3std3__45tupleIJNS0_6detail15normal_iteratorINS0_10device_ptrIfEEEENS0_17counting_iteratorIlNS0_11use_defaultESI_SI_EEEEEEEPNSB_IJflEEESM_lNS1_9__extrema9arg_min_fIflNSA_4lessIfEEEEEEJSL_SN_lSS_EEEvDpT0_)
        /*008c*/ 	.word	0x00000000


	//----- nvinfo : EIATTR_REGCOUNT
	.align		4
.L_68:
        /*0090*/ 	.byte	0x04, 0x2f
        /*0092*/ 	.short	(.L_70 - .L_69)
	.align		4
.L_69:
        /*0094*/ 	.word	index@(_ZN6thrust24THRUST_300001_SM_1000_NS8cuda_cub4core6detail13_kernel_agentINS1_8__reduce11ReduceAgentINS0_12zip_iteratorIN4cuda3std3__45tupleIJNS0_6detail15normal_iteratorINS0_10device_ptrIfEEEENS0_17counting_iteratorIlNS0_11use_defaultESI_SI_EEEEEEEPNSB_IJflEEESM_lNS1_9__extrema9arg_min_fIflNSA_4lessIfEEEEEEJSL_SN_lN3cub18CUB_300001_SM_100013GridEvenShareIlEENSV_9GridQueueIyEESS_EEEvDpT0_)
        /*0098*/ 	.word	0x0000001e


	//----- nvinfo : EIATTR_FRAME_SIZE
	.align		4
.L_70:
        /*009c*/ 	.byte	0x04, 0x11
        /*009e*/ 	.short	(.L_72 - .L_71)
	.align		4
.L_71:
        /*00a0*/ 	.word	index@(_ZN6thrust24THRUST_300001_SM_1000_NS8cuda_cub4core6detail13_kernel_agentINS1_8__reduce11ReduceAgentINS0_12zip_iteratorIN4cuda3std3__45tupleIJNS0_6detail15normal_iteratorINS0_10device_ptrIfEEEENS0_17counting_iteratorIlNS0_11use_defaultESI_SI_EEEEEEEPNSB_IJflEEESM_lNS1_9__extrema9arg_min_fIflNSA_4lessIfEEEEEEJSL_SN_lN3cub18CUB_300001_SM_100013GridEvenShareIlEENSV_9GridQueueIyEESS_EEEvDpT0_)
        /*00a4*/ 	.word	0x00000000


	//----- nvinfo : EIATTR_REGCOUNT
	.align		4
.L_72:
        /*00a8*/ 	.byte	0x04, 0x2f
        /*00aa*/ 	.short	(.L_74 - .L_73)
	.align		4
.L_73:
        /*00ac*/ 	.word	index@(_ZN6thrust24THRUST_300001_SM_1000_NS8cuda_cub4core6detail13_kernel_agentINS1_8__reduce10DrainAgentIlEEJN3cub18CUB_300001_SM_10009GridQueueIyEElEEEvDpT0_)
        /*00b0*/ 	.word	0x00000008


	//----- nvinfo : EIATTR_FRAME_SIZE
	.align		4
.L_74:
        /*00b4*/ 	.byte	0x04, 0x11
        /*00b6*/ 	.short	(.L_76 - .L_75)
	.align		4
.L_75:
        /*00b8*/ 	.word	index@(_ZN6thrust24THRUST_300001_SM_1000_NS8cuda_cub4core6detail13_kernel_agentINS1_8__reduce10DrainAgentIlEEJN3cub18CUB_300001_SM_10009GridQueueIyEElEEEvDpT0_)
        /*00bc*/ 	.word	0x00000000


	//----- nvinfo : EIATTR_REGCOUNT
	.align		4
.L_76:
        /*00c0*/ 	.byte	0x04, 0x2f
        /*00c2*/ 	.short	(.L_78 - .L_77)
	.align		4
.L_77:
        /*00c4*/ 	.word	index@(_ZN6thrust24THRUST_300001_SM_1000_NS8cuda_cub4core6detail13_kernel_agentINS1_8__reduce11ReduceAgentIPN4cuda3std3__45tupleIJflEEESC_SB_lNS1_9__extrema9arg_min_fIflNS9_4lessIfEEEEEEJSC_SC_iSH_EEEvDpT0_)
        /*00c8*/ 	.word	0x00000020


	//----- nvinfo : EIATTR_FRAME_SIZE
	.align		4
.L_78:
        /*00cc*/ 	.byte	0x04, 0x11
        /*00ce*/ 	.short	(.L_80 - .L_79)
	.align		4
.L_79:
        /*00d0*/ 	.word	index@(_ZN6thrust24THRUST_300001_SM_1000_NS8cuda_cub4core6detail13_kernel_agentINS1_8__reduce11ReduceAgentIPN4cuda3std3__45tupleIJflEEESC_SB_lNS1_9__extrema9arg_min_fIflNS9_4lessIfEEEEEEJSC_SC_iSH_EEEvDpT0_)
        /*00d4*/ 	.word	0x00000000


	//----- nvinfo : EIATTR_REGCOUNT
	.align		4
.L_80:
        /*00d8*/ 	.byte	0x04, 0x2f
        /*00da*/ 	.short	(.L_82 - .L_81)
	.align		4
.L_81:
        /*00dc*/ 	.word	index@(_ZN3cub18CUB_300001_SM_10006detail11EmptyKernelIvEEvv)
        /*00e0*/ 	.word	0x00000004


	//----- nvinfo : EIATTR_FRAME_SIZE
	.align		4
.L_82:
        /*00e4*/ 	.byte	0x04, 0x11
        /*00e6*/ 	.short	(.L_84 - .L_83)
	.align		4
.L_83:
        /*00e8*/ 	.word	index@(_ZN3cub18CUB_300001_SM_10006detail11EmptyKernelIvEEvv)
        /*00ec*/ 	.word	0x00000000


	//----- nvinfo : EIATTR_REGCOUNT
	.align		4
.L_84:
        /*00f0*/ 	.byte	0x04, 0x2f
        /*00f2*/ 	.short	(.L_86 - .L_85)
	.align		4
.L_85:
        /*00f4*/ 	.word	index@(_ZN3cub18CUB_300001_SM_10006detail8for_each13static_kernelINS2_12policy_hub_t12policy_500_tEmN6thrust24THRUST_300001_SM_1000_NS8cuda_cub20__uninitialized_fill7functorINS7_10device_ptrIfEEfEEEEvT0_T1_)
        /*00f8*/ 	.word	0x00000008


	//----- nvinfo : EIATTR_FRAME_SIZE
	.align		4
.L_86:
        /*00fc*/ 	.byte	0x04, 0x11
        /*00fe*/ 	.short	(.L_88 - .L_87)
	.align		4
.L_87:
        /*0100*/ 	.word	index@(_ZN3cub18CUB_300001_SM_10006detail8for_each13static_kernelINS2_12policy_hub_t12policy_500_tEmN6thrust24THRUST_300001_SM_1000_NS8cuda_cub20__uninitialized_fill7functorINS7_10device_ptrIfEEfEEEEvT0_T1_)
        /*0104*/ 	.word	0x00000000


	//----- nvinfo : EIATTR_REGCOUNT
	.align		4
.L_88:
        /*0108*/ 	.byte	0x04, 0x2f
        /*010a*/ 	.short	(.L_90 - .L_89)
	.align		4
.L_89:
        /*010c*/ 	.word	index@(_ZN3cub18CUB_300001_SM_10006detail8for_each13static_kernelINS2_12policy_hub_t12policy_500_tElN6thrust24THRUST_300001_SM_1000_NS8cuda_cub10__tabulate7functorINS7_6detail15normal_iteratorINS7_10device_ptrIfEEEENS7_6system6detail7generic6detail22compute_sequence_valueIfvEElEEEEvT0_T1_)
        /*0110*/ 	.word	0x0000000e


	//----- nvinfo : EIATTR_FRAME_SIZE
	.align		4
.L_90:
        /*0114*/ 	.byte	0x04, 0x11
        /*0116*/ 	.short	(.L_92 - .L_91)
	.align		4
.L_91:
        /*0118*/ 	.word	index@(_ZN3cub18CUB_300001_SM_10006detail8for_each13static_kernelINS2_12policy_hub_t12policy_500_tElN6thrust24THRUST_300001_SM_1000_NS8cuda_cub10__tabulate7functorINS7_6detail15normal_iteratorINS7_10device_ptrIfEEEENS7_6system6detail7generic6detail22compute_sequence_valueIfvEElEEEEvT0_T1_)
        /*011c*/ 	.word	0x00000000


	//----- nvinfo : EIATTR_REGCOUNT
	.align		4
.L_92:
        /*0120*/ 	.byte	0x04, 0x2f
        /*0122*/ 	.short	(.L_94 - .L_93)
	.align		4
.L_93:
        /*0124*/ 	.word	index@(_ZN3cub18CUB_300001_SM_10006detail8for_each13static_kernelINS2_12policy_hub_t12policy_500_tEmN6thrust24THRUST_300001_SM_1000_NS8cuda_cub20__uninitialized_fill7functorINS7_10device_ptrIiEEiEEEEvT0_T1_)
        /*0128*/ 	.word	0x00000008


	//----- nvinfo : EIATTR_FRAME_SIZE
	.align		4
.L_94:
        /*012c*/ 	.byte	0x04, 0x11
        /*012e*/ 	.short	(.L_96 - .L_95)
	.align		4
.L_95:
        /*0130*/ 	.word	index@(_ZN3cub18CUB_300001_SM_10006detail8for_each13static_kernelINS2_12policy_hub_t12policy_500_tEmN6thrust24THRUST_300001_SM_1000_NS8cuda_cub20__uninitialized_fill7functorINS7_10device_ptrIiEEiEEEEvT0_T1_)
        /*0134*/ 	.word	0x00000000


	//----- nvinfo : EIATTR_REGCOUNT
	.align		4
.L_96:
        /*0138*/ 	.byte	0x04, 0x2f
        /*013a*/ 	.short	(.L_98 - .L_97)
	.align		4
.L_97:
        /*013c*/ 	.word	index@(_ZN3cub18CUB_300001_SM_10006detail9transform16transform_kernelINS2_10policy_hubILb1EN4cuda3std3__45tupleIJN6thrust24THRUST_300001_SM_1000_NS6detail15normal_iteratorINSA_10device_ptrIfEEEEEEEE10policy1000Ei7functorSF_JPfEEEvT0_iT1_T2_DpNS2_10kernel_argIT3_EE)
        /*0140*/ 	.word	0x0000001c


	//----- nvinfo : EIATTR_FRAME_SIZE
	.align		4
.L_98:
        /*0144*/ 	.byte	0x04, 0x11
        /*0146*/ 	.short	(.L_100 - .L_99)
	.align		4
.L_99:
        /*0148*/ 	.word	index@(_ZN3cub18CUB_300001_SM_10006detail9transform16transform_kernelINS2_10policy_hubILb1EN4cuda3std3__45tupleIJN6thrust24THRUST_300001_SM_1000_NS6detail15normal_iteratorINSA_10device_ptrIfEEEEEEEE10policy1000Ei7functorSF_JPfEEEvT0_iT1_T2_DpNS2_10kernel_argIT3_EE)
        /*014c*/ 	.word	0x00000000


	//----- nvinfo : EIATTR_REGCOUNT
	.align		4
.L_100:
        /*0150*/ 	.byte	0x04, 0x2f
        /*0152*/ 	.short	(.L_102 - .L_101)
	.align		4
.L_101:
        /*0154*/ 	.word	index@(_ZN3cub18CUB_300001_SM_10006detail9transform16transform_kernelINS2_10policy_hubILb1EN4cuda3std3__45tupleIJN6thrust24THRUST_300001_SM_1000_NS6detail15normal_iteratorINSA_10device_ptrIfEEEEEEEE10policy1000El7functorSF_JPfEEEvT0_iT1_T2_DpNS2_10kernel_argIT3_EE)
        /*0158*/ 	.word	0x0000001c


	//----- nvinfo : EIATTR_FRAME_SIZE
	.align		4
.L_102:
        /*015c*/ 	.byte	0x04, 0x11
        /*015e*/ 	.short	(.L_104 - .L_103)
	.align		4
.L_103:
        /*0160*/ 	.word	index@(_ZN3cub18CUB_300001_SM_10006detail9transform16transform_kernelINS2_10policy_hubILb1EN4cuda3std3__45tupleIJN6thrust24THRUST_300001_SM_1000_NS6detail15normal_iteratorINSA_10device_ptrIfEEEEEEEE10policy1000El7functorSF_JPfEEEvT0_iT1_T2_DpNS2_10kernel_argIT3_EE)
        /*0164*/ 	.word	0x00000000


	//----- nvinfo : EIATTR_MIN_STACK_SIZE
	.align		4
.L_104:
        /*0168*/ 	.byte	0x04, 0x12
        /*016a*/ 	.short	(.L_106 - .L_105)
	.align		4
.L_105:
        /*016c*/ 	.word	index@(_ZN3cub18CUB_300001_SM_10006detail9transform16transform_kernelINS2_10policy_hubILb1EN4cuda3std3__45tupleIJN6thrust24THRUST_300001_SM_1000_NS6detail15normal_iteratorINSA_10device_ptrIfEEEEEEEE10policy1000El7functorSF_JPfEEEvT0_iT1_T2_DpNS2_10kernel_argIT3_EE)
        /*0170*/ 	.word	0x00000000


	//----- nvinfo : EIATTR_MIN_STACK_SIZE
	.align		4
.L_106:
        /*0174*/ 	.byte	0x04, 0x12
        /*0176*/ 	.short	(.L_108 - .L_107)
	.align		4
.L_107:
        /*0178*/ 	.word	index@(_ZN3cub18CUB_300001_SM_10006detail9transform16transform_kernelINS2_10policy_hubILb1EN4cuda3std3__45tupleIJN6thrust24THRUST_300001_SM_1000_NS6detail15normal_iteratorINSA_10device_ptrIfEEEEEEEE10policy1000Ei7functorSF_JPfEEEvT0_iT1_T2_DpNS2_10kernel_argIT3_EE)
        /*017c*/ 	.word	0x00000000


	//----- nvinfo : EIATTR_MIN_STACK_SIZE
	.align		4
.L_108:
        /*0180*/ 	.byte	0x04, 0x12
        /*0182*/ 	.short	(.L_110 - .L_109)
	.align		4
.L_109:
        /*0184*/ 	.word	index@(_ZN3cub18CUB_300001_SM_10006detail8for_each13static_kernelINS2_12policy_hub_t12policy_500_tEmN6thrust24THRUST_300001_SM_1000_NS8cuda_cub20__uninitialized_fill7functorINS7_10device_ptrIiEEiEEEEvT0_T1_)
        /*0188*/ 	.word	0x00000000


	//----- nvinfo : EIATTR_MIN_STACK_SIZE
	.align		4
.L_110:
        /*018c*/ 	.byte	0x04, 0x12
        /*018e*/ 	.short	(.L_112 - .L_111)
	.align		4
.L_111:
        /*0190*/ 	.word	index@(_ZN3cub18CUB_300001_SM_10006detail8for_each13static_kernelINS2_12policy_hub_t12policy_500_tElN6thrust24THRUST_300001_SM_1000_NS8cuda_cub10__tabulate7functorINS7_6detail15normal_iteratorINS7_10device_ptrIfEEEENS7_6system6detail7generic6detail22compute_sequence_valueIfvEElEEEEvT0_T1_)
        /*0194*/ 	.word	0x00000000


	//----- nvinfo : EIATTR_MIN_STACK_SIZE
	.align		4
.L_112:
        /*0198*/ 	.byte	0x04, 0x12
        /*019a*/ 	.short	(.L_114 - .L_113)
	.align		4
.L_113:
        /*019c*/ 	.word	index@(_ZN3cub18CUB_300001_SM_10006detail8for_each13static_kernelINS2_12policy_hub_t12policy_500_tEmN6thrust24THRUST_300001_SM_1000_NS8cuda_cub20__uninitialized_fill7functorINS7_10device_ptrIfEEfEEEEvT0_T1_)
        /*01a0*/ 	.word	0x00000000


	//----- nvinfo : EIATTR_MIN_STACK_SIZE
	.align		4
.L_114:
        /*01a4*/ 	.byte	0x04, 0x12
        /*01a6*/ 	.short	(.L_116 - .L_115)
	.align		4
.L_115:
        /*01a8*/ 	.word	index@(_ZN3cub18CUB_300001_SM_10006detail11EmptyKernelIvEEvv)
        /*01ac*/ 	.word	0x00000000


	//----- nvinfo : EIATTR_MIN_STACK_SIZE
	.align		4
.L_116:
        /*01b0*/ 	.byte	0x04, 0x12
        /*01b2*/ 	.short	(.L_118 - .L_117)
	.align		4
.L_117:
        /*01b4*/ 	.word	index@(_ZN6thrust24THRUST_300001_SM_1000_NS8cuda_cub4core6detail13_kernel_agentINS1_8__reduce11ReduceAgentIPN4cuda3std3__45tupleIJflEEESC_SB_lNS1_9__extrema9arg_min_fIflNS9_4lessIfEEEEEEJSC_SC_iSH_EEEvDpT0_)
        /*01b8*/ 	.word	0x00000000


	//----- nvinfo : EIATTR_MIN_STACK_SIZE
	.align		4
.L_118:
        /*01bc*/ 	.byte	0x04, 0x12
        /*01be*/ 	.short	(.L_120 - .L_119)
	.align		4
.L_119:
        /*01c0*/ 	.word	index@(_ZN6thrust24THRUST_300001_SM_1000_NS8cuda_cub4core6detail13_kernel_agentINS1_8__reduce10DrainAgentIlEEJN3cub18CUB_300001_SM_10009GridQueueIyEElEEEvDpT0_)
        /*01c4*/ 	.word	0x00000000


	//----- nvinfo : EIATTR_MIN_STACK_SIZE
	.align		4
.L_120:
        /*01c8*/ 	.byte	0x04, 0x12
        /*01ca*/ 	.short	(.L_122 - .L_121)
	.align		4
.L_121:
        /*01cc*/ 	.word	index@(_ZN6thrust24THRUST_300001_SM_1000_NS8cuda_cub4core6detail13_kernel_agentINS1_8__reduce11ReduceAgentINS0_12zip_iteratorIN4cuda3std3__45tupleIJNS0_6detail15normal_iteratorINS0_10device_ptrIfEEEENS0_17counting_iteratorIlNS0_11use_defaultESI_SI_EEEEEEEPNSB_IJflEEESM_lNS1_9__extrema9arg_min_fIflNSA_4lessIfEEEEEEJSL_SN_lN3cub18CUB_300001_SM_100013GridEvenShareIlEENSV_9GridQueueIyEESS_EEEvDpT0_)
        /*01d0*/ 	.word	0x00000000


	//----- nvinfo : EIATTR_MIN_STACK_SIZE
	.align		4
.L_122:
        /*01d4*/ 	.byte	0x04, 0x12
        /*01d6*/ 	.short	(.L_124 - .L_123)
	.align		4
.L_123:
        /*01d8*/ 	.word	index@(_ZN6thrust24THRUST_300001_SM_1000_NS8cuda_cub4core6detail13_kernel_agentINS1_8__reduce11ReduceAgentINS0_12zip_iteratorIN4cuda3std3__45tupleIJNS0_6detail15normal_iteratorINS0_10device_ptrIfEEEENS0_17counting_iteratorIlNS0_11use_defaultESI_SI_EEEEEEEPNSB_IJflEEESM_lNS1_9__extrema9arg_min_fIflNSA_4lessIfEEEEEEJSL_SN_lSS_EEEvDpT0_)
        /*01dc*/ 	.word	0x00000000


	//----- nvinfo : EIATTR_MIN_STACK_SIZE
	.align		4
.L_124:
        /*01e0*/ 	.byte	0x04, 0x12
        /*01e2*/ 	.short	(.L_126 - .L_125)
	.align		4
.L_125:
        /*01e4*/ 	.word	index@(_ZN6thrust24THRUST_300001_SM_1000_NS8cuda_cub4core6detail13_kernel_agentINS1_8__reduce11ReduceAgentIPN4cuda3std3__45tupleIJflEEESC_SB_iNS1_9__extrema9arg_min_fIflNS9_4lessIfEEEEEEJSC_SC_iSH_EEEvDpT0_)
        /*01e8*/ 	.word	0x00000000


	//----- nvinfo : EIATTR_MIN_STACK_SIZE
	.align		4
.L_126:
        /*01ec*/ 	.byte	0x04, 0x12
        /*01ee*/ 	.short	(.L_128 - .L_127)
	.align		4
.L_127:
        /*01f0*/ 	.word	index@(_ZN6thrust24THRUST_300001_SM_1000_NS8cuda_cub4core6detail13_kernel_agentINS1_8__reduce10DrainAgentIiEEJN3cub18CUB_300001_SM_10009GridQueueIjEEiEEEvDpT0_)
        /*01f4*/ 	.word	0x00000000


	//----- nvinfo : EIATTR_MIN_STACK_SIZE
	.align		4
.L_128:
        /*01f8*/ 	.byte	0x04, 0x12
        /*01fa*/ 	.short	(.L_130 - .L_129)
	.align		4
.L_129:
        /*01fc*/ 	.word	index@(_ZN6thrust24THRUST_300001_SM_1000_NS8cuda_cub4core6detail13_kernel_agentINS1_8__reduce11ReduceAgentINS0_12zip_iteratorIN4cuda3std3__45tupleIJNS0_6detail15normal_iteratorINS0_10device_ptrIfEEEENS0_17counting_iteratorIlNS0_11use_defaultESI_SI_EEEEEEEPNSB_IJflEEESM_iNS1_9__extrema9arg_min_fIflNSA_4lessIfEEEEEEJSL_SN_iN3cub18CUB_300001_SM_100013GridEvenShareIiEENSV_9GridQueueIjEESS_EEEvDpT0_)
        /*0200*/ 	.word	0x00000000


	//----- nvinfo : EIATTR_MIN_STACK_SIZE
	.align		4
.L_130:
        /*0204*/ 	.byte	0x04, 0x12
        /*0206*/ 	.short	(.L_132 - .L_131)
	.align		4
.L_131:
        /*0208*/ 	.word	index@(_ZN6thrust24THRUST_300001_SM_1000_NS8cuda_cub4core6detail13_kernel_agentINS1_8__reduce11ReduceAgentINS0_12zip_iteratorIN4cuda3std3__45tupleIJNS0_6detail15normal_iteratorINS0_10device_ptrIfEEEENS0_17counting_iteratorIlNS0_11use_defaultESI_SI_EEEEEEEPNSB_IJflEEESM_iNS1_9__extrema9arg_min_fIflNSA_4lessIfEEEEEEJSL_SN_iSS_EEEvDpT0_)
        /*020c*/ 	.word	0x00000000


	//----- nvinfo : EIATTR_MIN_STACK_SIZE
	.align		4
.L_132:
        /*0210*/ 	.byte	0x04, 0x12
        /*0212*/ 	.short	(.L_134 - .L_133)
	.align		4
.L_133:
        /*0214*/ 	.word	index@(_Z8frontEndIN6thrust24THRUST_300001_SM_1000_NS6detail15normal_iteratorINS1_10device_ptrIfEEEE7functorNS4_IiEEEvT_S9_iT0_T1_)
        /*0218*/ 	.word	0x00000000
.L_134:


//--------------------- .nv.compat                --------------------------
	.section	.nv.compat,"",@"SHT_CUDA_COMPAT_INFO"
	.align	4
        /*0000*/ 	.byte	0x02, 0x09, 0x00, 0x00, 0x02, 0x02, 0x01, 0x00, 0x02, 0x05, 0x05, 0x00, 0x03, 0x07, 0x01, 0x01
        /*0010*/ 	.byte	0x02, 0x03, 0x00, 0x00, 0x02, 0x06, 0x01, 0x00, 0x04, 0x0b, 0x08, 0x00, 0x09, 0x00, 0x00, 0x00
        /*0020*/ 	.byte	0x00, 0x00, 0x00, 0x00


//--------------------- .nv.info._ZN3cub18CUB_300001_SM_10006detail9transform16transform_kernelINS2_10policy_hubILb1EN4cuda3std3__45tupleIJN6thrust24THRUST_300001_SM_1000_NS6detail15normal_iteratorINSA_10device_ptrIfEEEEEEEE10policy1000El7functorSF_JPfEEEvT0_iT1_T2_DpNS2_10kernel_argIT3_EE --------------------------
	.section	.nv.info._ZN3cub18CUB_300001_SM_10006detail9transform16transform_kernelINS2_10policy_hubILb1EN4cuda3std3__45tupleIJN6thrust24THRUST_300001_SM_1000_NS6detail15normal_iteratorINSA_10device_ptrIfEEEEEEEE10policy1000El7functorSF_JPfEEEvT0_iT1_T2_DpNS2_10kernel_argIT3_EE,"",@"SHT_CUDA_INFO"
	.sectionflags	@""
	.align	4


	//----- nvinfo : EIATTR_CUDA_API_VERSION
	.align		4
        /*0000*/ 	.byte	0x04, 0x37
        /*0002*/ 	.short	(.L_136 - .L_135)
.L_135:
        /*0004*/ 	.word	0x00000082


	//----- nvinfo : EIATTR_KPARAM_INFO
	.align		4
.L_136:
        /*0008*/ 	.byte	0x04, 0x17
        /*000a*/ 	.short	(.L_138 - .L_137)
.L_137:
        /*000c*/ 	.word	0x00000000
        /*0010*/ 	.short	0x0004
        /*0012*/ 	.short	0x0018
        /*0014*/ 	.byte	0x00, 0xf0, 0x41, 0x00


	//----- nvinfo : EIATTR_KPARAM_INFO
	.align		4
.L_138:
        /*0018*/ 	.byte	0x04, 0x17
        /*001a*/ 	.short	(.L_140 - .L_139)
.L_139:
        /*001c*/ 	.word	0x00000000
        /*0020*/ 	.short	0x0003
        /*0022*/ 	.short	0x0010
        /*0024*/ 	.byte	0x00, 0xf0, 0x21, 0x00


	//----- nvinfo : EIATTR_KPARAM_INFO
	.align		4
.L_140:
        /*0028*/ 	.byte	0x04, 0x17
        /*002a*/ 	.short	(.L_142 - .L_141)
.L_141:
        /*002c*/ 	.word	0x00000000
        /*0030*/ 	.short	0x0002
        /*0032*/ 	.short	0x000c
        /*0034*/ 	.byte	0x00, 0xf0, 0x05, 0x00


	//----- nvinfo : EIATTR_KPARAM_INFO
	.align		4
.L_142:
        /*0038*/ 	.byte	0x04, 0x17
        /*003a*/ 	.short	(.L_144 - .L_143)
.L_143:
        /*003c*/ 	.word	0x00000000
        /*0040*/ 	.short	0x0001
        /*0042*/ 	.short	0x0008
        /*0044*/ 	.byte	0x00, 0xf0, 0x11, 0x00


	//----- nvinfo : EIATTR_KPARAM_INFO
	.align		4
.L_144:
        /*0048*/ 	.byte	0x04, 0x17
        /*004a*/ 	.short	(.L_146 - .L_145)
.L_145:
        /*004c*/ 	.word	0x00000000
        /*0050*/ 	.short	0x0000
        /*0052*/ 	.short	0x0000
        /*0054*/ 	.byte	0x00, 0xf0, 0x21, 0x00


	//----- nvinfo : EIATTR_SPARSE_MMA_MASK
	.align		4
.L_146:
        /*0058*/ 	.byte	0x03, 0x50
        /*005a*/ 	.short	0x0000


	//----- nvinfo : EIATTR_MAXREG_COUNT
	.align		4
        /*005c*/ 	.byte	0x03, 0x1b
        /*005e*/ 	.short	0x00ff


	//----- nvinfo : EIATTR_MERCURY_ISA_VERSION
	.align		4
        /*0060*/ 	.byte	0x03, 0x5f
        /*0062*/ 	.short	0x0101


	//----- nvinfo : EIATTR_VRC_CTA_INIT_COUNT
	.align		4
        /*0064*/ 	.byte	0x02, 0x4a
	.zero		1
	.zero		1


	//----- nvinfo : EIATTR_EXIT_INSTR_OFFSETS
	.align		4
        /*0068*/ 	.byte	0x04, 0x1c
        /*006a*/ 	.short	(.L_148 - .L_147)


	//   ....[0]....
.L_147:
        /*006c*/ 	.word	0x000002a0


	//   ....[1]....
        /*0070*/ 	.word	0x00000a30


	//   ....[2]....
        /*0074*/ 	.word	0x00000c60


	//   ....[3]....
        /*0078*/ 	.word	0x00000da0


	//   ....[4]....
        /*007c*/ 	.word	0x00000dd0


	//   ....[5]....
        /*0080*/ 	.word	0x00000e30


	//   ....[6]....
        /*0084*/ 	.word	0x00000e50


	//   ....[7]....
        /*0088*/ 	.word	0x00001310


	//   ....[8]....
        /*008c*/ 	.word	0x00001520


	//   ....[9]....
        /*0090*/ 	.word	0x00001670


	//   ....[10]....
        /*0094*/ 	.word	0x00001710


	//----- nvinfo : EIATTR_MAX_THREADS
	.align		4
.L_148:
        /*0098*/ 	.byte	0x04, 0x05
        /*009a*/ 	.short	(.L_150 - .L_149)
.L_149:
        /*009c*/ 	.word	0x00000080
        /*00a0*/ 	.word	0x00000001
        /*00a4*/ 	.word	0x00000001


	//----- nvinfo : EIATTR_CRS_STACK_SIZE
	.align		4
.L_150:
        /*00a8*/ 	.byte	0x04, 0x1e
        /*00aa*/ 	.short	(.L_152 - .L_151)
.L_151:
        /*00ac*/ 	.word	0x00000000


	//----- nvinfo : EIATTR_CBANK_PARAM_SIZE
	.align		4
.L_152:
        /*00b0*/ 	.byte	0x03, 0x19
        /*00b2*/ 	.short	0x0028


	//----- nvinfo : EIATTR_PARAM_CBANK
	.align		4
        /*00b4*/ 	.byte	0x04, 0x0a
        /*00b6*/ 	.short	(.L_154 - .L_153)
	.align		4
.L_153:
        /*00b8*/ 	.word	index@(.nv.constant0._ZN3cub18CUB_300001_SM_10006detail9transform16transform_kernelINS2_10policy_hubILb1EN4cuda3std3__45tupleIJN6thrust24THRUST_300001_SM_1000_NS6detail15normal_iteratorINSA_10device_ptrIfEEEEEEEE10policy1000El7functorSF_JPfEEEvT0_iT1_T2_DpNS2_10kernel_argIT3_EE)
        /*00bc*/ 	.short	0x0380
        /*00be*/ 	.short	0x0028


	//----- nvinfo : EIATTR_SW_WAR
	.align		4
.L_154:
        /*00c0*/ 	.byte	0x04, 0x36
        /*00c2*/ 	.short	(.L_156 - .L_155)
.L_155:
        /*00c4*/ 	.word	0x00000008
.L_156:


//--------------------- .nv.info._ZN3cub18CUB_300001_SM_10006detail9transform16transform_kernelINS2_10policy_hubILb1EN4cuda3std3__45tupleIJN6thrust24THRUST_300001_SM_1000_NS6detail15normal_iteratorINSA_10device_ptrIfEEEEEEEE10policy1000Ei7functorSF_JPfEEEvT0_iT1_T2_DpNS2_10kernel_argIT3_EE --------------------------
	.section	.nv.info._ZN3cub18CUB_300001_SM_10006detail9transform16transform_kernelINS2_10policy_hubILb1EN4cuda3std3__45tupleIJN6thrust24THRUST_300001_SM_1000_NS6detail15normal_iteratorINSA_10device_ptrIfEEEEEEEE10policy1000Ei7functorSF_JPfEEEvT0_iT1_T2_DpNS2_10kernel_argIT3_EE,"",@"SHT_CUDA_INFO"
	.sectionflags	@""
	.align	4


	//----- nvinfo : EIATTR_CUDA_API_VERSION
	.align		4
        /*0000*/ 	.byte	0x04, 0x37
        /*0002*/ 	.short	(.L_158 - .L_157)
.L_157:
        /*0004*/ 	.word	0x00000082


	//----- nvinfo : EIATTR_KPARAM_INFO
	.align		4
.L_158:
        /*0008*/ 	.byte	0x04, 0x17
        /*000a*/ 	.short	(.L_160 - .L_159)
.L_159:
        /*000c*/ 	.word	0x00000000
        /*0010*/ 	.short	0x0004
        /*0012*/ 	.short	0x0018
        /*0014*/ 	.byte	0x00, 0xf0, 0x41, 0x00


	//----- nvinfo : EIATTR_KPARAM_INFO
	.align		4
.L_160:
        /*0018*/ 	.byte	0x04, 0x17
        /*001a*/ 	.short	(.L_162 - .L_161)
.L_161:
        /*001c*/ 	.word	0x00000000
        /*0020*/ 	.short	0x0003
        /*0022*/ 	.short	0x0010
        /*0024*/ 	.byte	0x00, 0xf0, 0x21, 0x00


	//----- nvinfo : EIATTR_KPARAM_INFO
	.align		4
.L_162:
        /*0028*/ 	.byte	0x04, 0x17
        /*002a*/ 	.short	(.L_164 - .L_163)
.L_163:
        /*002c*/ 	.word	0x00000000
        /*0030*/ 	.short	0x0002
        /*0032*/ 	.short	0x0008
        /*0034*/ 	.byte	0x00, 0xf0, 0x05, 0x00


	//----- nvinfo : EIATTR_KPARAM_INFO
	.align		4
.L_164:
        /*0038*/ 	.byte	0x04, 0x17
        /*003a*/ 	.short	(.L_166 - .L_165)
.L_165:
        /*003c*/ 	.word	0x00000000
        /*0040*/ 	.short	0x0001
        /*0042*/ 	.short	0x0004
        /*0044*/ 	.byte	0x00, 0xf0, 0x11, 0x00


	//----- nvinfo : EIATTR_KPARAM_INFO
	.align		4
.L_166:
        /*0048*/ 	.byte	0x04, 0x17
        /*004a*/ 	.short	(.L_168 - .L_167)
.L_167:
        /*004c*/ 	.word	0x00000000
        /*0050*/ 	.short	0x0000
        /*0052*/ 	.short	0x0000
        /*0054*/ 	.byte	0x00, 0xf0, 0x11, 0x00


	//----- nvinfo : EIATTR_SPARSE_MMA_MASK
	.align		4
.L_168:
        /*0058*/ 	.byte	0x03, 0x50
        /*005a*/ 	.short	0x0000


	//----- nvinfo : EIATTR_MAXREG_COUNT
	.align		4
        /*005c*/ 	.byte	0x03, 0x1b
        /*005e*/ 	.short	0x00ff


	//----- nvinfo : EIATTR_MERCURY_ISA_VERSION
	.align		4
        /*0060*/ 	.byte	0x03, 0x5f
        /*0062*/ 	.short	0x0101


	//----- nvinfo : EIATTR_VRC_CTA_INIT_COUNT
	.align		4
        /*0064*/ 	.byte	0x02, 0x4a
	.zero		1
	.zero		1


	//----- nvinfo : EIATTR_EXIT_INSTR_OFFSETS
	.align		4
        /*0068*/ 	.byte	0x04, 0x1c
        /*006a*/ 	.short	(.L_170 - .L_169)


	//   ....[0]....
.L_169:
        /*006c*/ 	.word	0x000001f0


	//   ....[1]....
        /*0070*/ 	.word	0x000006b0


	//   ....[2]....
        /*0074*/ 	.word	0x000008d0


	//   ....[3]....
        /*0078*/ 	.word	0x00000a20


	//   ....[4]....
        /*007c*/ 	.word	0x00000ae0


	//   ....[5]....
        /*0080*/ 	.word	0x00000b00


	//   ....[6]....
        /*0084*/ 	.word	0x00000ea0


	//   ....[7]....
        /*0088*/ 	.word	0x000010d0


	//   ....[8]....
        /*008c*/ 	.word	0x00001210


	//   ....[9]....
        /*0090*/ 	.word	0x00001240


	//   ....[10]....
        /*0094*/ 	.word	0x000012a0


	//----- nvinfo : EIATTR_MAX_THREADS
	.align		4
.L_170:
        /*0098*/ 	.byte	0x04, 0x05
        /*009a*/ 	.short	(.L_172 - .L_171)
.L_171:
        /*009c*/ 	.word	0x00000080
        /*00a0*/ 	.word	0x00000001
        /*00a4*/ 	.word	0x00000001


	//----- nvinfo : EIATTR_CRS_STACK_SIZE
	.align		4
.L_172:
        /*00a8*/ 	.byte	0x04, 0x1e
        /*00aa*/ 	.short	(.L_174 - .L_173)
.L_173:
        /*00ac*/ 	.word	0x00000000


	//----- nvinfo : EIATTR_CBANK_PARAM_SIZE
	.align		4
.L_174:
        /*00b0*/ 	.byte	0x03, 0x19
        /*00b2*/ 	.short	0x0028


	//----- nvinfo : EIATTR_PARAM_CBANK
	.align		4
        /*00b4*/ 	.byte	0x04, 0x0a
        /*00b6*/ 	.short	(.L_176 - .L_175)
	.align		4
.L_175:
        /*00b8*/ 	.word	index@(.nv.constant0._ZN3cub18CUB_300001_SM_10006detail9transform16transform_kernelINS2_10policy_hubILb1EN4cuda3std3__45tupleIJN6thrust24THRUST_300001_SM_1000_NS6detail15normal_iteratorINSA_10device_ptrIfEEEEEEEE10policy1000Ei7functorSF_JPfEEEvT0_iT1_T2_DpNS2_10kernel_argIT3_EE)
        /*00bc*/ 	.short	0x0380
        /*00be*/ 	.short	0x0028


	//----- nvinfo : EIATTR_SW_WAR
	.align		4
.L_176:
        /*00c0*/ 	.byte	0x04, 0x36
        /*00c2*/ 	.short	(.L_178 - .L_177)
.L_177:
        /*00c4*/ 	.word	0x00000008
.L_178:


//--------------------- .nv.info._ZN3cub18CUB_300001_SM_10006detail8for_each13static_kernelINS2_12policy_hub_t12policy_500_tEmN6thrust24THRUST_300001_SM_1000_NS8cuda_cub20__uninitialized_fill7functorINS7_10device_ptrIiEEiEEEEvT0_T1_ --------------------------
	.section	.nv.info._ZN3cub18CUB_300001_SM_10006detail8for_each13static_kernelINS2_12policy_hub_t12policy_500_tEmN6thrust24THRUST_300001_SM_1000_NS8cuda_cub20__uninitialized_fill7functorINS7_10device_ptrIiEEiEEEEvT0_T1_,"",@"SHT_CUDA_INFO"
	.sectionflags	@""
	.align	4


	//----- nvinfo : EIATTR_CUDA_API_VERSION
	.align		4
        /*0000*/ 	.byte	0x04, 0x37
        /*0002*/ 	.short	(.L_180 - .L_179)
.L_179:
        /*0004*/ 	.word	0x00000082


	//----- nvinfo : EIATTR_KPARAM_INFO
	.align		4
.L_180:
        /*0008*/ 	.byte	0x04, 0x17
        /*000a*/ 	.short	(.L_182 - .L_181)
.L_181:
        /*000c*/ 	.word	0x00000000
        /*0010*/ 	.short	0x0001
        /*0012*/ 	.short	0x0008
        /*0014*/ 	.byte	0x00, 0xf0, 0x41, 0x00


	//----- nvinfo : EIATTR_KPARAM_INFO
	.align		4
.L_182:
        /*0018*/ 	.byte	0x04, 0x17
        /*001a*/ 	.short	(.L_184 - .L_183)
.L_183:
        /*001c*/ 	.word	0x00000000
        /*0020*/ 	.short	0x0000
        /*0022*/ 	.short	0x0000
        /*0024*/ 	.byte	0x00, 0xf0, 0x21, 0x00


	//----- nvinfo : EIATTR_SPARSE_MMA_MASK
	.align		4
.L_184:
        /*0028*/ 	.byte	0x03, 0x50
        /*002a*/ 	.short	0x0000


	//----- nvinfo : EIATTR_MAXREG_COUNT
	.align		4
        /*002c*/ 	.byte	0x03, 0x1b
        /*002e*/ 	.short	0x00ff


	//----- nvinfo : EIATTR_MERCURY_ISA_VERSION
	.align		4
        /*0030*/ 	.byte	0x03, 0x5f
        /*0032*/ 	.short	0x0101


	//----- nvinfo : EIATTR_VRC_CTA_INIT_COUNT
	.align		4
        /*0034*/ 	.byte	0x02, 0x4a
	.zero		1
	.zero		1


	//----- nvinfo : EIATTR_EXIT_INSTR_OFFSETS
	.align		4
        /*0038*/ 	.byte	0x04, 0x1c
        /*003a*/ 	.short	(.L_186 - .L_185)


	//   ....[0]....
.L_185:
        /*003c*/ 	.word	0x00000130


	//   ....[1]....
        /*0040*/ 	.word	0x00000230


	//   ....[2]....
        /*0044*/ 	.word	0x00000260


	//----- nvinfo : EIATTR_MAX_THREADS
	.align		4
.L_186:
        /*0048*/ 	.byte	0x04, 0x05
        /*004a*/ 	.short	(.L_188 - .L_187)
.L_187:
        /*004c*/ 	.word	0x00000100
        /*0050*/ 	.word	0x00000001
        /*0054*/ 	.word	0x00000001


	//----- nvinfo : EIATTR_CBANK_PARAM_SIZE
	.align		4
.L_188:
        /*0058*/ 	.byte	0x03, 0x19
        /*005a*/ 	.short	0x0018


	//----- nvinfo : EIATTR_PARAM_CBANK
	.align		4
        /*005c*/ 	.byte	0x04, 0x0a
        /*005e*/ 	.short	(.L_190 - .L_189)
	.align		4
.L_189:
        /*0060*/ 	.word	index@(.nv.constant0._ZN3cub18CUB_300001_SM_10006detail8for_each13static_kernelINS2_12policy_hub_t12policy_500_tEmN6thrust24THRUST_300001_SM_1000_NS8cuda_cub20__uninitialized_fill7functorINS7_10device_ptrIiEEiEEEEvT0_T1_)
        /*0064*/ 	.short	0x0380
        /*0066*/ 	.short	0x0018


	//----- nvinfo : EIATTR_SW_WAR
	.align		4
.L_190:
        /*0068*/ 	.byte	0x04, 0x36
        /*006a*/ 	.short	(.L_192 - .L_191)
.L_191:
        /*006c*/ 	.word	0x00000008
.L_192:


//--------------------- .nv.info._ZN3cub18CUB_300001_SM_10006detail8for_each13static_kernelINS2_12policy_hub_t12policy_500_tElN6thrust24THRUST_300001_SM_1000_NS8cuda_cub10__tabulate7functorINS7_6detail15normal_iteratorINS7_10device_ptrIfEEEENS7_6system6detail7generic6detail22compute_sequence_valueIfvEElEEEEvT0_T1_ --------------------------
	.section	.nv.info._ZN3cub18CUB_300001_SM_10006detail8for_each13static_kernelINS2_12policy_hub_t12policy_500_tElN6thrust24THRUST_300001_SM_1000_NS8cuda_cub10__tabulate7functorINS7_6detail15normal_iteratorINS7_10device_ptrIfEEEENS7_6system6detail7generic6detail22compute_sequence_valueIfvEElEEEEvT0_T1_,"",@"SHT_CUDA_INFO"
	.sectionflags	@""
	.align	4


	//----- nvinfo : EIATTR_CUDA_API_VERSION
	.align		4
        /*0000*/ 	.byte	0x04, 0x37
        /*0002*/ 	.short	(.L_194 - .L_193)
.L_193:
        /*0004*/ 	.word	0x00000082


	//----- nvinfo : EIATTR_KPARAM_INFO
	.align		4
.L_194:
        /*0008*/ 	.byte	0x04, 0x17
        /*000a*/ 	.short	(.L_196 - .L_195)
.L_195:
        /*000c*/ 	.word	0x00000000
        /*0010*/ 	.short	0x0001
        /*0012*/ 	.short	0x0008
        /*0014*/ 	.byte	0x00, 0xf0, 0x41, 0x00


	//----- nvinfo : EIATTR_KPARAM_INFO
	.align		4
.L_196:
        /*0018*/ 	.byte	0x04, 0x17
        /*001a*/ 	.short	(.L_198 - .L_197)
.L_197:
        /*001c*/ 	.word	0x00000000
        /*0020*/ 	.short	0x0000
        /*0022*/ 	.short	0x0000
        /*0024*/ 	.byte	0x00, 0xf0, 0x21, 0x00


	//----- nvinfo : EIATTR_SPARSE_MMA_MASK
	.align		4
.L_198:
        /*0028*/ 	.byte	0x03, 0x50
        /*002a*/ 	.short	0x0000


	//----- nvinfo : EIATTR_MAXREG_COUNT
	.align		4
        /*002c*/ 	.byte	0x03, 0x1b
        /*002e*/ 	.short	0x00ff


	//----- nvinfo : EIATTR_MERCURY_ISA_VERSION
	.align		4
        /*0030*/ 	.byte	0x03, 0x5f
        /*0032*/ 	.short	0x0101


	//----- nvinfo : EIATTR_VRC_CTA_INIT_COUNT
	.align		4
        /*0034*/ 	.byte	0x02, 0x4a
	.zero		1
	.zero		1


	//----- nvinfo : EIATTR_EXIT_INSTR_OFFSETS
	.align		4
        /*0038*/ 	.byte	0x04, 0x1c
        /*003a*/ 	.short	(.L_200 - .L_199)


	//   ....[0]....
.L_199:
        /*003c*/ 	.word	0x00000190


	//   ....[1]....
        /*0040*/ 	.word	0x000002f0


	//   ....[2]....
        /*0044*/ 	.word	0x00000390


	//----- nvinfo : EIATTR_MAX_THREADS
	.align		4
.L_200:
        /*0048*/ 	.byte	0x04, 0x05
        /*004a*/ 	.short	(.L_202 - .L_201)
.L_201:
        /*004c*/ 	.word	0x00000100
        /*0050*/ 	.word	0x00000001
        /*0054*/ 	.word	0x00000001


	//----- nvinfo : EIATTR_CRS_STACK_SIZE
	.align		4
.L_202:
        /*0058*/ 	.byte	0x04, 0x1e
        /*005a*/ 	.short	(.L_204 - .L_203)
.L_203:
        /*005c*/ 	.word	0x00000000


	//----- nvinfo : EIATTR_CBANK_PARAM_SIZE
	.align		4
.L_204:
        /*0060*/ 	.byte	0x03, 0x19
        /*0062*/ 	.short	0x0018


	//----- nvinfo : EIATTR_PARAM_CBANK
	.align		4
        /*0064*/ 	.byte	0x04, 0x0a
        /*0066*/ 	.short	(.L_206 - .L_205)
	.align		4
.L_205:
        /*0068*/ 	.word	index@(.nv.constant0._ZN3cub18CUB_300001_SM_10006detail8for_each13static_kernelINS2_12policy_hub_t12policy_500_tElN6thrust24THRUST_300001_SM_1000_NS8cuda_cub10__tabulate7functorINS7_6detail15normal_iteratorINS7_10device_ptrIfEEEENS7_6system6detail7generic6detail22compute_sequence_valueIfvEElEEEEvT0_T1_)
        /*006c*/ 	.short	0x0380
        /*006e*/ 	.short	0x0018


	//----- nvinfo : EIATTR_SW_WAR
	.align		4
.L_206:
        /*0070*/ 	.byte	0x04, 0x36
        /*0072*/ 	.short	(.L_208 - .L_207)
.L_207:
        /*0074*/ 	.word	0x00000008
.L_208:


//--------------------- .nv.info._ZN3cub18CUB_300001_SM_10006detail8for_each13static_kernelINS2_12policy_hub_t12policy_500_tEmN6thrust24THRUST_300001_SM_1000_NS8cuda_cub20__uninitialized_fill7functorINS7_10device_ptrIfEEfEEEEvT0_T1_ --------------------------
	.section	.nv.info._ZN3cub18CUB_300001_SM_10006detail8for_each13static_kernelINS2_12policy_hub_t12policy_500_tEmN6thrust24THRUST_300001_SM_1000_NS8cuda_cub20__uninitialized_fill7functorINS7_10device_ptrIfEEfEEEEvT0_T1_,"",@"SHT_CUDA_INFO"
	.sectionflags	@""
	.align	4


	//----- nvinfo : EIATTR_CUDA_API_VERSION
	.align		4
        /*0000*/ 	.byte	0x04, 0x37
        /*0002*/ 	.short	(.L_210 - .L_209)
.L_209:
        /*0004*/ 	.word	0x00000082


	//----- nvinfo : EIATTR_KPARAM_INFO
	.align		4
.L_210:
        /*0008*/ 	.byte	0x04, 0x17
        /*000a*/ 	.short	(.L_212 - .L_211)
.L_211:
        /*000c*/ 	.word	0x00000000
        /*0010*/ 	.short	0x0001
        /*0012*/ 	.short	0x0008
        /*0014*/ 	.byte	0x00, 0xf0, 0x41, 0x00


	//----- nvinfo : EIATTR_KPARAM_INFO
	.align		4
.L_212:
        /*0018*/ 	.byte	0x04, 0x17
        /*001a*/ 	.short	(.L_214 - .L_213)
.L_213:
        /*001c*/ 	.word	0x00000000
        /*0020*/ 	.short	0x0000
        /*0022*/ 	.short	0x0000
        /*0024*/ 	.byte	0x00, 0xf0, 0x21, 0x00


	//----- nvinfo : EIATTR_SPARSE_MMA_MASK
	.align		4
.L_214:
        /*0028*/ 	.byte	0x03, 0x50
        /*002a*/ 	.short	0x0000


	//----- nvinfo : EIATTR_MAXREG_COUNT
	.align		4
        /*002c*/ 	.byte	0x03, 0x1b
        /*002e*/ 	.short	0x00ff


	//----- nvinfo : EIATTR_MERCURY_ISA_VERSION
	.align		4
        /*0030*/ 	.byte	0x03, 0x5f
        /*0032*/ 	.short	0x0101


	//----- nvinfo : EIATTR_VRC_CTA_INIT_COUNT
	.align		4
        /*0034*/ 	.byte	0x02, 0x4a
	.zero		1
	.zero		1


	//----- nvinfo : EIATTR_EXIT_INSTR_OFFSETS
	.align		4
        /*0038*/ 	.byte	0x04, 0x1c
        /*003a*/ 	.short	(.L_216 - .L_215)


	//   ....[0]....
.L_215:
        /*003c*/ 	.word	0x00000130


	//   ....[1]....
        /*0040*/ 	.word	0x00000230


	//   ....[2]....
        /*0044*/ 	.word	0x00000260


	//----- nvinfo : EIATTR_MAX_THREADS
	.align		4
.L_216:
        /*0048*/ 	.byte	0x04, 0x05
        /*004a*/ 	.short	(.L_218 - .L_217)
.L_217:
        /*004c*/ 	.word	0x00000100
        /*0050*/ 	.word	0x00000001
        /*0054*/ 	.word	0x00000001


	//----- nvinfo : EIATTR_CBANK_PARAM_SIZE
	.align		4
.L_218:
        /*0058*/ 	.byte	0x03, 0x19
        /*005a*/ 	.short	0x0018


	//----- nvinfo : EIATTR_PARAM_CBANK
	.align		4
        /*005c*/ 	.byte	0x04, 0x0a
        /*005e*/ 	.short	(.L_220 - .L_219)
	.align		4
.L_219:
        /*0060*/ 	.word	index@(.nv.constant0._ZN3cub18CUB_300001_SM_10006detail8for_each13static_kernelINS2_12policy_hub_t12policy_500_tEmN6thrust24THRUST_300001_SM_1000_NS8cuda_cub20__uninitialized_fill7functorINS7_10device_ptrIfEEfEEEEvT0_T1_)
        /*0064*/ 	.short	0x0380
        /*0066*/ 	.short	0x0018


	//----- nvinfo : EIATTR_SW_WAR
	.align		4
.L_220:
        /*0068*/ 	.byte	0x04, 0x36
        /*006a*/ 	.short	(.L_222 - .L_221)
.L_221:
        /*006c*/ 	.word	0x00000008
.L_222:


//--------------------- .nv.info._ZN3cub18CUB_300001_SM_10006detail11EmptyKernelIvEEvv --------------------------
	.section	.nv.info._ZN3cub18CUB_300001_SM_10006detail11EmptyKernelIvEEvv,"",@"SHT_CUDA_INFO"
	.sectionflags	@""
	.align	4


	//----- nvinfo : EIATTR_CUDA_API_VERSION
	.align		4
        /*0000*/ 	.byte	0x04, 0x37
        /*0002*/ 	.short	(.L_224 - .L_223)
.L_223:
        /*0004*/ 	.word	0x00000082


	//----- nvinfo : EIATTR_SPARSE_MMA_MASK
	.align		4
.L_224:
        /*0008*/ 	.byte	0x03, 0x50
        /*000a*/ 	.short	0x0000


	//----- nvinfo : EIATTR_MAXREG_COUNT
	.align		4
        /*000c*/ 	.byte	0x03, 0x1b
        /*000e*/ 	.short	0x00ff


	//----- nvinfo : EIATTR_MERCURY_ISA_VERSION
	.align		4
        /*0010*/ 	.byte	0x03, 0x5f
        /*0012*/ 	.short	0x0101


	//----- nvinfo : EIATTR_VRC_CTA_INIT_COUNT
	.align		4
        /*0014*/ 	.byte	0x02, 0x4a
	.zero		1
	.zero		1


	//----- nvinfo : EIATTR_EXIT_INSTR_OFFSETS
	.align		4
        /*0018*/ 	.byte	0x04, 0x1c
        /*001a*/ 	.short	(.L_226 - .L_225)


	//   ....[0]....
.L_225:
        /*001c*/ 	.word	0x00000010


	//----- nvinfo : EIATTR_SW_WAR
	.align		4
.L_226:
        /*0020*/ 	.byte	0x04, 0x36
        /*0022*/ 	.short	(.L_228 - .L_227)
.L_227:
        /*0024*/ 	.word	0x00000008
.L_228:


//--------------------- .nv.info._ZN6thrust24THRUST_300001_SM_1000_NS8cuda_cub4core6detail13_kernel_agentINS1_8__reduce11ReduceAgentIPN4cuda3std3__45tupleIJflEEESC_SB_lNS1_9__extrema9arg_min_fIflNS9_4lessIfEEEEEEJSC_SC_iSH_EEEvDpT0_ --------------------------
	.section	.nv.info._ZN6thrust24THRUST_300001_SM_1000_NS8cuda_cub4core6detail13_kernel_agentINS1_8__reduce11ReduceAgentIPN4cuda3std3__45tupleIJflEEESC_SB_lNS1_9__extrema9arg_min_fIflNS9_4lessIfEEEEEEJSC_SC_iSH_EEEvDpT0_,"",@"SHT_CUDA_INFO"
	.sectionflags	@""
	.align	4


	//----- nvinfo : EIATTR_CUDA_API_VERSION
	.align		4
        /*0000*/ 	.byte	0x04, 0x37
        /*0002*/ 	.short	(.L_230 - .L_229)
.L_229:
        /*0004*/ 	.word	0x00000082


	//----- nvinfo : EIATTR_KPARAM_INFO
	.align		4
.L_230:
        /*0008*/ 	.byte	0x04, 0x17
        /*000a*/ 	.short	(.L_232 - .L_231)
.L_231:
        /*000c*/ 	.word	0x00000000
        /*0010*/ 	.short	0x0003
        /*0012*/ 	.short	0x0014
        /*0014*/ 	.byte	0x00, 0xf0, 0x05, 0x00


	//----- nvinfo : EIATTR_KPARAM_INFO
	.align		4
.L_232:
        /*0018*/ 	.byte	0x04, 0x17
        /*001a*/ 	.short	(.L_234 - .L_233)
.L_233:
        /*001c*/ 	.word	0x00000000
        /*0020*/ 	.short	0x0002
        /*0022*/ 	.short	0x0010
        /*0024*/ 	.byte	0x00, 0xf0, 0x11, 0x00


	//----- nvinfo : EIATTR_KPARAM_INFO
	.align		4
.L_234:
        /*0028*/ 	.byte	0x04, 0x17
        /*002a*/ 	.short	(.L_236 - .L_235)
.L_235:
        /*002c*/ 	.word	0x00000000
        /*0030*/ 	.short	0x0001
        /*0032*/ 	.short	0x0008
        /*0034*/ 	.byte	0x00, 0xf5, 0x21, 0x00


	//----- nvinfo : EIATTR_KPARAM_INFO
	.align		4
.L_236:
        /*0038*/ 	.byte	0x04, 0x17
        /*003a*/ 	.short	(.L_238 - .L_237)
.L_237:
        /*003c*/ 	.word	0x00000000
        /*0040*/ 	.short	0x0000
        /*0042*/ 	.short	0x0000
        /*0044*/ 	.byte	0x00, 0xf5, 0x21, 0x00


	//----- nvinfo : EIATTR_SPARSE_MMA_MASK
	.align		4
.L_238:
        /*0048*/ 	.byte	0x03, 0x50
        /*004a*/ 	.short	0x0000


	//----- nvinfo : EIATTR_MAXREG_COUNT
	.align		4
        /*004c*/ 	.byte	0x03, 0x1b
        /*004e*/ 	.short	0x00ff


	//----- nvinfo : EIATTR_NUM_BARRIERS
	.align		4
        /*0050*/ 	.byte	0x02, 0x4c
        /*0052*/ 	.byte	0x01
	.zero		1


	//----- nvinfo : EIATTR_MERCURY_ISA_VERSION
	.align		4
        /*0054*/ 	.byte	0x03, 0x5f
        /*0056*/ 	.short	0x0101


	//----- nvinfo : EIATTR_COOP_GROUP_MASK_REGIDS
	.align		4
        /*0058*/ 	.byte	0x04, 0x29
        /*005a*/ 	.short	(.L_240 - .L_239)


	//   ....[0]....
.L_239:
        /*005c*/ 	.word	0xffffffff


	//   ....[1]....
        /*0060*/ 	.word	0xffffffff


	//   ....[2]....
        /*0064*/ 	.word	0xffffffff


	//   ....[3]....
        /*0068*/ 	.word	0xffffffff


	//   ....[4]....
        /*006c*/ 	.word	0xffffffff


	//   ....[5]....
        /*0070*/ 	.word	0xffffffff


	//   ....[6]....
        /*0074*/ 	.word	0xffffffff


	//   ....[7]....
        /*0078*/ 	.word	0xffffffff


	//   ....[8]....
        /*007c*/ 	.word	0xffffffff


	//   ....[9]....
        /*0080*/ 	.word	0xffffffff


	//   ....[10]....
        /*0084*/ 	.word	0xffffffff


	//   ....[11]....
        /*0088*/ 	.word	0xffffffff


	//   ....[12]....
        /*008c*/ 	.word	0xffffffff


	//   ....[13]....
        /*0090*/ 	.word	0xffffffff


	//   ....[14]....
        /*0094*/ 	.word	0xffffffff


	//   ....[15]....
        /*0098*/ 	.word	0xffffffff


	//   ....[16]....
        /*009c*/ 	.word	0xffffffff


	//   ....[17]....
        /*00a0*/ 	.word	0xffffffff


	//   ....[18]....
        /*00a4*/ 	.word	0xffffffff


	//   ....[19]....
        /*00a8*/ 	.word	0xffffffff


	//   ....[20]....
        /*00ac*/ 	.word	0xffffffff


	//   ....[21]....
        /*00b0*/ 	.word	0xffffffff


	//   ....[22]....
        /*00b4*/ 	.word	0xffffffff


	//   ....[23]....
        /*00b8*/ 	.word	0xffffffff


	//   ....[24]....
        /*00bc*/ 	.word	0xffffffff


	//   ....[25]....
        /*00c0*/ 	.word	0xffffffff


	//   ....[26]....
        /*00c4*/ 	.word	0xffffffff


	//   ....[27]....
        /*00c8*/ 	.word	0xffffffff


	//   ....[28]....
        /*00cc*/ 	.word	0xffffffff


	//   ....[29]....
        /*00d0*/ 	.word	0xffffffff


	//   ....[30]....
        /*00d4*/ 	.word	0xffffffff


	//   ....[31]....
        /*00d8*/ 	.word	0xffffffff


	//   ....[32]....
        /*00dc*/ 	.word	0xffffffff


	//   ....[33]....
        /*00e0*/ 	.word	0xffffffff


	//   ....[34]....
        /*00e4*/ 	.word	0xffffffff


	//   ....[35]....
        /*00e8*/ 	.word	0xffffffff


	//   ....[36]....
        /*00ec*/ 	.word	0xffffffff


	//   ....[37]....
        /*00f0*/ 	.word	0xffffffff


	//   ....[38]....
        /*00f4*/ 	.word	0xffffffff


	//   ....[39]....
        /*00f8*/ 	.word	0xffffffff


	//   ....[40]....
        /*00fc*/ 	.word	0xffffffff


	//   ....[41]....
        /*0100*/ 	.word	0xffffffff


	//   ....[42]....
        /*0104*/ 	.word	0xffffffff


	//   ....[43]....
        /*0108*/ 	.word	0xffffffff


	//   ....[44]....
        /*010c*/ 	.word	0xffffffff


	//----- nvinfo : EIATTR_COOP_GROUP_INSTR_OFFSETS
	.align		4
.L_240:
        /*0110*/ 	.byte	0x04, 0x28
        /*0112*/ 	.short	(.L_242 - .L_241)


	//   ....[0]....
.L_241:
        /*0114*/ 	.word	0x00000a00


	//   ....[1]....
        /*0118*/ 	.word	0x00000a30


	//   ....[2]....
        /*011c*/ 	.word	0x00000a40


	//   ....[3]....
        /*0120*/ 	.word	0x00000b40


	//   ....[4]....
        /*0124*/ 	.word	0x00000b70


	//   ....[5]....
        /*0128*/ 	.word	0x00000ba0


	//   ....[6]....
        /*012c*/ 	.word	0x00000ca0


	//   ....[7]....
        /*0130*/ 	.word	0x00000cd0


	//   ....[8]....
        /*0134*/ 	.word	0x00000d00


	//   ....[9]....
        /*0138*/ 	.word	0x00000e00


	//   ....[10]....
        /*013c*/ 	.word	0x00000e30


	//   ....[11]....
        /*0140*/ 	.word	0x00000e60


	//   ....[12]....
        /*0144*/ 	.word	0x00000f60


	//   ....[13]....
        /*0148*/ 	.word	0x00000fa0


	//   ....[14]....
        /*014c*/ 	.word	0x00000fd0


	//   ....[15]....
        /*0150*/ 	.word	0x00001b70


	//   ....[16]....
        /*0154*/ 	.word	0x00001b80


	//   ....[17]....
        /*0158*/ 	.word	0x00001b90


	//   ....[18]....
        /*015c*/ 	.word	0x00001c90


	//   ....[19]....
        /*0160*/ 	.word	0x00001cd0


	//   ....[20]....
        /*0164*/ 	.word	0x00001cf0


	//   ....[21]....
        /*0168*/ 	.word	0x00001e00


	//   ....[22]....
        /*016c*/ 	.word	0x00001e40


	//   ....[23]....
        /*0170*/ 	.word	0x00001e60


	//   ....[24]....
        /*0174*/ 	.word	0x00001f70


	//   ....[25]....
        /*0178*/ 	.word	0x00001fb0


	//   ....[26]....
        /*017c*/ 	.word	0x00001fe0


	//   ....[27]....
        /*0180*/ 	.word	0x000020e0


	//   ....[28]....
        /*0184*/ 	.word	0x00002120


	//   ....[29]....
        /*0188*/ 	.word	0x00002150


	//   ....[30]....
        /*018c*/ 	.word	0x00005430


	//   ....[31]....
        /*0190*/ 	.word	0x00005460


	//   ....[32]....
        /*0194*/ 	.word	0x00005470


	//   ....[33]....
        /*0198*/ 	.word	0x00005570


	//   ....[34]....
        /*019c*/ 	.word	0x000055a0


	//   ....[35]....
        /*01a0*/ 	.word	0x000055d0


	//   ....[36]....
        /*01a4*/ 	.word	0x000056d0


	//   ....[37]....
        /*01a8*/ 	.word	0x00005700


	//   ....[38]....
        /*01ac*/ 	.word	0x00005730


	//   ....[39]....
        /*01b0*/ 	.word	0x00005830


	//   ....[40]....
        /*01b4*/ 	.word	0x00005860


	//   ....[41]....
        /*01b8*/ 	.word	0x00005890


	//   ....[42]....
        /*01bc*/ 	.word	0x00005990


	//   ....[43]....
        /*01c0*/ 	.word	0x000059d0


	//   ....[44]....
        /*01c4*/ 	.word	0x00005a00


	//----- nvinfo : EIATTR_VRC_CTA_INIT_COUNT
	.align		4
.L_242:
        /*01c8*/ 	.byte	0x02, 0x4a
	.zero		1
	.zero		1


	//----- nvinfo : EIATTR_EXIT_INSTR_OFFSETS
	.align		4
        /*01cc*/ 	.byte	0x04, 0x1c
        /*01ce*/ 	.short	(.L_244 - .L_243)


	//   ....[0]....
.L_243:
        /*01d0*/ 	.word	0x00000030


	//   ....[1]....
        /*01d4*/ 	.word	0x000064e0


	//   ....[2]....
        /*01d8*/ 	.word	0x00006540


	//----- nvinfo : EIATTR_MAX_THREADS
	.align		4
.L_244:
        /*01dc*/ 	.byte	0x04, 0x05
        /*01de*/ 	.short	(.L_246 - .L_245)
.L_245:
        /*01e0*/ 	.word	0x00000100
        /*01e4*/ 	.word	0x00000001
        /*01e8*/ 	.word	0x00000001


	//----- nvinfo : EIATTR_CRS_STACK_SIZE
	.align		4
.L_246:
        /*01ec*/ 	.byte	0x04, 0x1e
        /*01ee*/ 	.short	(.L_248 - .L_247)
.L_247:
        /*01f0*/ 	.word	0x00000000


	//----- nvinfo : EIATTR_CBANK_PARAM_SIZE
	.align		4
.L_248:
        /*01f4*/ 	.byte	0x03, 0x19
        /*01f6*/ 	.short	0x0015


	//----- nvinfo : EIATTR_PARAM_CBANK
	.align		4
        /*01f8*/ 	.byte	0x04, 0x0a
        /*01fa*/ 	.short	(.L_250 - .L_249)
	.align		4
.L_249:
        /*01fc*/ 	.word	index@(.nv.constant0._ZN6thrust24THRUST_300001_SM_1000_NS8cuda_cub4core6detail13_kernel_agentINS1_8__reduce11ReduceAgentIPN4cuda3std3__45tupleIJflEEESC_SB_lNS1_9__extrema9arg_min_fIflNS9_4lessIfEEEEEEJSC_SC_iSH_EEEvDpT0_)
        /*0200*/ 	.short	0x0380
        /*0202*/ 	.short	0x0015


	//----- nvinfo : EIATTR_SW_WAR
	.align		4
.L_250:
        /*0204*/ 	.byte	0x04, 0x36
        /*0206*/ 	.short	(.L_252 - .L_251)
.L_251:
        /*0208*/ 	.word	0x00000008
.L_252:


//--------------------- .nv.info._ZN6thrust24THRUST_300001_SM_1000_NS8cuda_cub4core6detail13_kernel_agentINS1_8__reduce10DrainAgentIlEEJN3cub18CUB_300001_SM_10009GridQueueIyEElEEEvDpT0_ --------------------------
	.section	.nv.info._ZN6thrust24THRUST_300001_SM_1000_NS8cuda_cub4core6detail13_kernel_agentINS1_8__reduce10DrainAgentIlEEJN3cub18CUB_300001_SM_10009GridQueueIyEElEEEvDpT0_,"",@"SHT_CUDA_INFO"
	.sectionflags	@""
	.align	4


	//----- nvinfo : EIATTR_CUDA_API_VERSION
	.align		4
        /*0000*/ 	.byte	0x04, 0x37
        /*0002*/ 	.short	(.L_254 - .L_253)
.L_253:
        /*0004*/ 	.word	0x00000082


	//----- nvinfo : EIATTR_KPARAM_INFO
	.align		4
.L_254:
        /*0008*/ 	.byte	0x04, 0x17
        /*000a*/ 	.short	(.L_256 - .L_255)
.L_255:
        /*000c*/ 	.word	0x00000000
        /*0010*/ 	.short	0x0001
        /*0012*/ 	.short	0x0008
        /*0014*/ 	.byte	0x00, 0xf0, 0x21, 0x00


	//----- nvinfo : EIATTR_KPARAM_INFO
	.align		4
.L_256:
        /*0018*/ 	.byte	0x04, 0x17
        /*001a*/ 	.short	(.L_258 - .L_257)
.L_257:
        /*001c*/ 	.word	0x00000000
        /*0020*/ 	.short	0x0000
        /*0022*/ 	.short	0x0000
        /*0024*/ 	.byte	0x00, 0xf0, 0x21, 0x00


	//----- nvinfo : EIATTR_SPARSE_MMA_MASK
	.align		4
.L_258:
        /*0028*/ 	.byte	0x03, 0x50
        /*002a*/ 	.short	0x0000


	//----- nvinfo : EIATTR_MAXREG_COUNT
	.align		4
        /*002c*/ 	.byte	0x03, 0x1b
        /*002e*/ 	.short	0x00ff


	//----- nvinfo : EIATTR_MERCURY_ISA_VERSION
	.align		4
        /*0030*/ 	.byte	0x03, 0x5f
        /*0032*/ 	.short	0x0101


	//----- nvinfo : EIATTR_VRC_CTA_INIT_COUNT
	.align		4
        /*0034*/ 	.byte	0x02, 0x4a
	.zero		1
	.zero		1


	//----- nvinfo : EIATTR_EXIT_INSTR_OFFSETS
	.align		4
        /*0038*/ 	.byte	0x04, 0x1c
        /*003a*/ 	.short	(.L_260 - .L_259)


	//   ....[0]....
.L_259:
        /*003c*/ 	.word	0x00000060


	//----- nvinfo : EIATTR_MAX_THREADS
	.align		4
.L_260:
        /*0040*/ 	.byte	0x04, 0x05
        /*0042*/ 	.short	(.L_262 - .L_261)
.L_261:
        /*0044*/ 	.word	0x00000001
        /*0048*/ 	.word	0x00000001
        /*004c*/ 	.word	0x00000001


	//----- nvinfo : EIATTR_CBANK_PARAM_SIZE
	.align		4
.L_262:
        /*0050*/ 	.byte	0x03, 0x19
        /*0052*/ 	.short	0x0010


	//----- nvinfo : EIATTR_PARAM_CBANK
	.align		4
        /*0054*/ 	.byte	0x04, 0x0a
        /*0056*/ 	.short	(.L_264 - .L_263)
	.align		4
.L_263:
        /*0058*/ 	.word	index@(.nv.constant0._ZN6thrust24THRUST_300001_SM_1000_NS8cuda_cub4core6detail13_kernel_agentINS1_8__reduce10DrainAgentIlEEJN3cub18CUB_300001_SM_10009GridQueueIyEElEEEvDpT0_)
        /*005c*/ 	.short	0x0380
        /*005e*/ 	.short	0x0010


	//----- nvinfo : EIATTR_SW_WAR
	.align		4
.L_264:
        /*0060*/ 	.byte	0x04, 0x36
        /*0062*/ 	.short	(.L_266 - .L_265)
.L_265:
        /*0064*/ 	.word	0x00000008
.L_266:


//--------------------- .nv.info._ZN6thrust24THRUST_300001_SM_1000_NS8cuda_cub4core6detail13_kernel_agentINS1_8__reduce11ReduceAgentINS0_12zip_iteratorIN4cuda3std3__45tupleIJNS0_6detail15normal_iteratorINS0_10device_ptrIfEEEENS0_17counting_iteratorIlNS0_11use_defaultESI_SI_EEEEEEEPNSB_IJflEEESM_lNS1_9__extrema9arg_min_fIflNSA_4lessIfEEEEEEJSL_SN_lN3cub18CUB_300001_SM_100013GridEvenShareIlEENSV_9GridQueueIyEESS_EEEvDpT0_ --------------------------
	.section	.nv.info._ZN6thrust24THRUST_300001_SM_1000_NS8cuda_cub4core6detail13_kernel_agentINS1_8__reduce11ReduceAgentINS0_12zip_iteratorIN4cuda3std3__45tupleIJNS0_6detail15normal_iteratorINS0_10device_ptrIfEEEENS0_17counting_iteratorIlNS0_11use_defaultESI_SI_EEEEEEEPNSB_IJflEEESM_lNS1_9__extrema9arg_min_fIflNSA_4lessIfEEEEEEJSL_SN_lN3cub18CUB_300001_SM_100013GridEvenShareIlEENSV_9GridQueueIyEESS_EEEvDpT0_,"",@"SHT_CUDA_INFO"
	.sectionflags	@""
	.align	4


	//----- nvinfo : EIATTR_CUDA_API_VERSION
	.align		4
        /*0000*/ 	.byte	0x04, 0x37
        /*0002*/ 	.short	(.L_268 - .L_267)
.L_267:
        /*0004*/ 	.word	0x00000082


	//----- nvinfo : EIATTR_KPARAM_INFO
	.align		4
.L_268:
        /*0008*/ 	.byte	0x04, 0x17
        /*000a*/ 	.short	(.L_270 - .L_269)
.L_269:
        /*000c*/ 	.word	0x00000000
        /*0010*/ 	.short	0x0005
        /*0012*/ 	.short	0x0070
        /*0014*/ 	.byte	0x00, 0xf0, 0x05, 0x00


	//----- nvinfo : EIATTR_KPARAM_INFO
	.align		4
.L_270:
        /*0018*/ 	.byte	0x04, 0x17
        /*001a*/ 	.short	(.L_272 - .L_271)
.L_271:
        /*001c*/ 	.word	0x00000000
        /*0020*/ 	.short	0x0004
        /*0022*/ 	.short	0x0068
        /*0024*/ 	.byte	0x00, 0xf0, 0x21, 0x00


	//----- nvinfo : EIATTR_KPARAM_INFO
	.align		4
.L_272:
        /*0028*/ 	.byte	0x04, 0x17
        /*002a*/ 	.short	(.L_274 - .L_273)
.L_273:
        /*002c*/ 	.word	0x00000000
        /*0030*/ 	.short	0x0003
        /*0032*/ 	.short	0x0020
        /*0034*/ 	.byte	0x00, 0xf0, 0x21, 0x01


	//----- nvinfo : EIATTR_KPARAM_INFO
	.align		4
.L_274:
        /*0038*/ 	.byte	0x04, 0x17
        /*003a*/ 	.short	(.L_276 - .L_275)
.L_275:
        /*003c*/ 	.word	0x00000000
        /*0040*/ 	.short	0x0002
        /*0042*/ 	.short	0x0018
        /*0044*/ 	.byte	0x00, 0xf0, 0x21, 0x00


	//----- nvinfo : EIATTR_KPARAM_INFO
	.align		4
.L_276:
        /*0048*/ 	.byte	0x04, 0x17
        /*004a*/ 	.short	(.L_278 - .L_277)
.L_277:
        /*004c*/ 	.word	0x00000000
        /*0050*/ 	.short	0x0001
        /*0052*/ 	.short	0x0010
        /*0054*/ 	.byte	0x00, 0xf5, 0x21, 0x00


	//----- nvinfo : EIATTR_KPARAM_INFO
	.align		4
.L_278:
        /*0058*/ 	.byte	0x04, 0x17
        /*005a*/ 	.short	(.L_280 - .L_279)
.L_279:
        /*005c*/ 	.word	0x00000000
        /*0060*/ 	.short	0x0000
        /*0062*/ 	.short	0x0000
        /*0064*/ 	.byte	0x00, 0xf0, 0x41, 0x00


	//----- nvinfo : EIATTR_SPARSE_MMA_MASK
	.align		4
.L_280:
        /*0068*/ 	.byte	0x03, 0x50
        /*006a*/ 	.short	0x0000


	//----- nvinfo : EIATTR_MAXREG_COUNT
	.align		4
        /*006c*/ 	.byte	0x03, 0x1b
        /*006e*/ 	.short	0x00ff


	//----- nvinfo : EIATTR_NUM_BARRIERS
	.align		4
        /*0070*/ 	.byte	0x02, 0x4c
        /*0072*/ 	.byte	0x01
	.zero		1


	//----- nvinfo : EIATTR_MERCURY_ISA_VERSION
	.align		4
        /*0074*/ 	.byte	0x03, 0x5f
        /*0076*/ 	.short	0x0101


	//----- nvinfo : EIATTR_COOP_GROUP_MASK_REGIDS
	.align		4
        /*0078*/ 	.byte	0x04, 0x29
        /*007a*/ 	.short	(.L_282 - .L_281)


	//   ....[0]....
.L_281:
        /*007c*/ 	.word	0xffffffff


	//   ....[1]....
        /*0080*/ 	.word	0xffffffff


	//   ....[2]....
        /*0084*/ 	.word	0xffffffff


	//   ....[3]....
        /*0088*/ 	.word	0xffffffff


	//   ....[4]....
        /*008c*/ 	.word	0xffffffff


	//   ....[5]....
        /*0090*/ 	.word	0xffffffff


	//   ....[6]....
        /*0094*/ 	.word	0xffffffff


	//   ....[7]....
        /*0098*/ 	.word	0xffffffff


	//   ....[8]....
        /*009c*/ 	.word	0xffffffff


	//   ....[9]....
        /*00a0*/ 	.word	0xffffffff


	//   ....[10]....
        /*00a4*/ 	.word	0xffffffff


	//   ....[11]....
        /*00a8*/ 	.word	0xffffffff


	//   ....[12]....
        /*00ac*/ 	.word	0xffffffff


	//   ....[13]....
        /*00b0*/ 	.word	0xffffffff


	//   ....[14]....
        /*00b4*/ 	.word	0xffffffff


	//   ....[15]....
        /*00b8*/ 	.word	0xffffffff


	//   ....[16]....
        /*00bc*/ 	.word	0xffffffff


	//   ....[17]....
        /*00c0*/ 	.word	0xffffffff


	//   ....[18]....
        /*00c4*/ 	.word	0xffffffff


	//   ....[19]....
        /*00c8*/ 	.word	0xffffffff


	//   ....[20]....
        /*00cc*/ 	.word	0xffffffff


	//   ....[21]....
        /*00d0*/ 	.word	0xffffffff


	//   ....[22]....
        /*00d4*/ 	.word	0xffffffff


	//   ....[23]....
        /*00d8*/ 	.word	0xffffffff


	//   ....[24]....
        /*00dc*/ 	.word	0xffffffff


	//   ....[25]....
        /*00e0*/ 	.word	0xffffffff


	//   ....[26]....
        /*00e4*/ 	.word	0xffffffff


	//   ....[27]....
        /*00e8*/ 	.word	0xffffffff


	//   ....[28]....
        /*00ec*/ 	.word	0xffffffff


	//   ....[29]....
        /*00f0*/ 	.word	0xffffffff


	//   ....[30]....
        /*00f4*/ 	.word	0xffffffff


	//   ....[31]....
        /*00f8*/ 	.word	0xffffffff


	//   ....[32]....
        /*00fc*/ 	.word	0xffffffff


	//   ....[33]....
        /*0100*/ 	.word	0xffffffff


	//   ....[34]....
        /*0104*/ 	.word	0xffffffff


	//   ....[35]....
        /*0108*/ 	.word	0xffffffff


	//   ....[36]....
        /*010c*/ 	.word	0xffffffff


	//   ....[37]....
        /*0110*/ 	.word	0xffffffff


	//   ....[38]....
        /*0114*/ 	.word	0xffffffff


	//   ....[39]....
        /*0118*/ 	.word	0xffffffff


	//   ....[40]....
        /*011c*/ 	.word	0xffffffff


	//   ....[41]....
        /*0120*/ 	.word	0xffffffff


	//   ....[42]....
        /*0124*/ 	.word	0xffffffff


	//   ....[43]....
        /*0128*/ 	.word	0xffffffff


	//   ....[44]....
        /*012c*/ 	.word	0xffffffff


	//----- nvinfo : EIATTR_COOP_GROUP_INSTR_OFFSETS
	.align		4
.L_282:
        /*0130*/ 	.byte	0x04, 0x28
        /*0132*/ 	.short	(.L_284 - .L_283)


	//   ....[0]....
.L_283:
        /*0134*/ 	.word	0x00000bf0


	//   ....[1]....
        /*0138*/ 	.word	0x00000c20


	//   ....[2]....
        /*013c*/ 	.word	0x00000c30


	//   ....[3]....
        /*0140*/ 	.word	0x00000d30


	//   ....[4]....
        /*0144*/ 	.word	0x00000d60


	//   ....[5]....
        /*0148*/ 	.word	0x00000d90


	//   ....[6]....
        /*014c*/ 	.word	0x00000e90


	//   ....[7]....
        /*0150*/ 	.word	0x00000ec0


	//   ....[8]....
        /*0154*/ 	.word	0x00000ef0


	//   ....[9]....
        /*0158*/ 	.word	0x00000ff0


	//   ....[10]....
        /*015c*/ 	.word	0x00001020


	//   ....[11]....
        /*0160*/ 	.word	0x00001050


	//   ....[12]....
        /*0164*/ 	.word	0x00001150


	//   ....[13]....
        /*0168*/ 	.word	0x00001190


	//   ....[14]....
        /*016c*/ 	.word	0x000011c0


	//   ....[15]....
        /*0170*/ 	.word	0x00001d60


	//   ....[16]....
        /*0174*/ 	.word	0x00001d70


	//   ....[17]....
        /*0178*/ 	.word	0x00001d80


	//   ....[18]....
        /*017c*/ 	.word	0x00001e80


	//   ....[19]....
        /*0180*/ 	.word	0x00001ec0


	//   ....[20]....
        /*0184*/ 	.word	0x00001ee0


	//   ....[21]....
        /*0188*/ 	.word	0x00001ff0


	//   ....[22]....
        /*018c*/ 	.word	0x00002030


	//   ....[23]....
        /*0190*/ 	.word	0x00002050


	//   ....[24]....
        /*0194*/ 	.word	0x00002160


	//   ....[25]....
        /*0198*/ 	.word	0x000021a0


	//   ....[26]....
        /*019c*/ 	.word	0x000021c0


	//   ....[27]....
        /*01a0*/ 	.word	0x000022d0


	//   ....[28]....
        /*01a4*/ 	.word	0x00002310


	//   ....[29]....
        /*01a8*/ 	.word	0x00002340


	//   ....[30]....
        /*01ac*/ 	.word	0x00004a10


	//   ....[31]....
        /*01b0*/ 	.word	0x00004a40


	//   ....[32]....
        /*01b4*/ 	.word	0x00004a50


	//   ....[33]....
        /*01b8*/ 	.word	0x00004b50


	//   ....[34]....
        /*01bc*/ 	.word	0x00004b80


	//   ....[35]....
        /*01c0*/ 	.word	0x00004bb0


	//   ....[36]....
        /*01c4*/ 	.word	0x00004cb0


	//   ....[37]....
        /*01c8*/ 	.word	0x00004ce0


	//   ....[38]....
        /*01cc*/ 	.word	0x00004d10


	//   ....[39]....
        /*01d0*/ 	.word	0x00004e10


	//   ....[40]....
        /*01d4*/ 	.word	0x00004e40


	//   ....[41]....
        /*01d8*/ 	.word	0x00004e70


	//   ....[42]....
        /*01dc*/ 	.word	0x00004f70


	//   ....[43]....
        /*01e0*/ 	.word	0x00004fb0


	//   ....[44]....
        /*01e4*/ 	.word	0x00004fe0


	//----- nvinfo : EIATTR_VRC_CTA_INIT_COUNT
	.align		4
.L_284:
        /*01e8*/ 	.byte	0x02, 0x4a
	.zero		1
	.zero		1


	//----- nvinfo : EIATTR_EXIT_INSTR_OFFSETS
	.align		4
        /*01ec*/ 	.byte	0x04, 0x1c
        /*01ee*/ 	.short	(.L_286 - .L_285)


	//   ....[0]....
.L_285:
        /*01f0*/ 	.word	0x00005aa0


	//   ....[1]....
        /*01f4*/ 	.word	0x00005b20


	//----- nvinfo : EIATTR_MAX_THREADS
	.align		4
.L_286:
        /*01f8*/ 	.byte	0x04, 0x05
        /*01fa*/ 	.short	(.L_288 - .L_287)
.L_287:
        /*01fc*/ 	.word	0x00000100
        /*0200*/ 	.word	0x00000001
        /*0204*/ 	.word	0x00000001


	//----- nvinfo : EIATTR_CRS_STACK_SIZE
	.align		4
.L_288:
        /*0208*/ 	.byte	0x04, 0x1e
        /*020a*/ 	.short	(.L_290 - .L_289)
.L_289:
        /*020c*/ 	.word	0x00000000


	//----- nvinfo : EIATTR_CBANK_PARAM_SIZE
	.align		4
.L_290:
        /*0210*/ 	.byte	0x03, 0x19
        /*0212*/ 	.short	0x0071


	//----- nvinfo : EIATTR_PARAM_CBANK
	.align		4
        /*0214*/ 	.byte	0x04, 0x0a
        /*0216*/ 	.short	(.L_292 - .L_291)
	.align		4
.L_291:
        /*0218*/ 	.word	index@(.nv.constant0._ZN6thrust24THRUST_300001_SM_1000_NS8cuda_cub4core6detail13_kernel_agentINS1_8__reduce11ReduceAgentINS0_12zip_iteratorIN4cuda3std3__45tupleIJNS0_6detail15normal_iteratorINS0_10device_ptrIfEEEENS0_17counting_iteratorIlNS0_11use_defaultESI_SI_EEEEEEEPNSB_IJflEEESM_lNS1_9__extrema9arg_min_fIflNSA_4lessIfEEEEEEJSL_SN_lN3cub18CUB_300001_SM_100013GridEvenShareIlEENSV_9GridQueueIyEESS_EEEvDpT0_)
        /*021c*/ 	.short	0x0380
        /*021e*/ 	.short	0x0071


	//----- nvinfo : EIATTR_SW_WAR
	.align		4
.L_292:
        /*0220*/ 	.byte	0x04, 0x36
        /*0222*/ 	.short	(.L_294 - .L_293)
.L_293:
        /*0224*/ 	.word	0x00000008
.L_294:


//--------------------- .nv.info._ZN6thrust24THRUST_300001_SM_1000_NS8cuda_cub4core6detail13_kernel_agentINS1_8__reduce11ReduceAgentINS0_12zip_iteratorIN4cuda3std3__45tupleIJNS0_6detail15normal_iteratorINS0_10device_ptrIfEEEENS0_17counting_iteratorIlNS0_11use_defaultESI_SI_EEEEEEEPNSB_IJflEEESM_lNS1_9__extrema9arg_min_fIflNSA_4lessIfEEEEEEJSL_SN_lSS_EEEvDpT0_ --------------------------
	.section	.nv.info._ZN6thrust24THRUST_300001_SM_1000_NS8cuda_cub4core6detail13_kernel_agentINS1_8__reduce11ReduceAgentINS0_12zip_iteratorIN4cuda3std3__45tupleIJNS0_6detail15normal_iteratorINS0_10device_ptrIfEEEENS0_17counting_iteratorIlNS0_11use_defaultESI_SI_EEEEEEEPNSB_IJflEEESM_lNS1_9__extrema9arg_min_fIflNSA_4lessIfEEEEEEJSL_SN_lSS_EEEvDpT0_,"",@"SHT_CUDA_INFO"
	.sectionflags	@""
	.align	4


	//----- nvinfo : EIATTR_CUDA_API_VERSION
	.align		4
        /*0000*/ 	.byte	0x04, 0x37
        /*0002*/ 	.short	(.L_296 - .L_295)
.L_295:
        /*0004*/ 	.word	0x00000082


	//----- nvinfo : EIATTR_KPARAM_INFO
	.align		4
.L_296:
        /*0008*/ 	.byte	0x04, 0x17
        /*000a*/ 	.short	(.L_298 - .L_297)
.L_297:
        /*000c*/ 	.word	0x00000000
        /*0010*/ 	.short	0x0003
        /*0012*/ 	.short	0x0020
        /*0014*/ 	.byte	0x00, 0xf0, 0x05, 0x00


	//----- nvinfo : EIATTR_KPARAM_INFO
	.align		4
.L_298:
        /*0018*/ 	.byte	0x04, 0x17
        /*001a*/ 	.short	(.L_300 - .L_299)
.L_299:
        /*001c*/ 	.word	0x00000000
        /*0020*/ 	.short	0x0002
        /*0022*/ 	.short	0x0018
        /*0024*/ 	.byte	0x00, 0xf0, 0x21, 0x00


	//----- nvinfo : EIATTR_KPARAM_INFO
	.align		4
.L_300:
        /*0028*/ 	.byte	0x04, 0x17
        /*002a*/ 	.short	(.L_302 - .L_301)
.L_301:
        /*002c*/ 	.word	0x00000000
        /*0030*/ 	.short	0x0001
        /*0032*/ 	.short	0x0010
        /*0034*/ 	.byte	0x00, 0xf5, 0x21, 0x00


	//----- nvinfo : EIATTR_KPARAM_INFO
	.align		4
.L_302:
        /*0038*/ 	.byte	0x04, 0x17
        /*003a*/ 	.short	(.L_304 - .L_303)
.L_303:
        /*003c*/ 	.word	0x00000000
        /*0040*/ 	.short	0x0000
        /*0042*/ 	.short	0x0000
        /*0044*/ 	.byte	0x00, 0xf0, 0x41, 0x00


	//----- nvinfo : EIATTR_SPARSE_MMA_MASK
	.align		4
.L_304:
        /*0048*/ 	.byte	0x03, 0x50
        /*004a*/ 	.short	0x0000


	//----- nvinfo : EIATTR_MAXREG_COUNT
	.align		4
        /*004c*/ 	.byte	0x03, 0x1b
        /*004e*/ 	.short	0x00ff


	//----- nvinfo : EIATTR_NUM_BARRIERS
	.align		4
        /*0050*/ 	.byte	0x02, 0x4c
        /*0052*/ 	.byte	0x01
	.zero		1


	//----- nvinfo : EIATTR_MERCURY_ISA_VERSION
	.align		4
        /*0054*/ 	.byte	0x03, 0x5f
        /*0056*/ 	.short	0x0101


	//----- nvinfo : EIATTR_COOP_GROUP_MASK_REGIDS
	.align		4
        /*0058*/ 	.byte	0x04, 0x29
        /*005a*/ 	.short	(.L_306 - .L_305)


	//   ....[0]....
.L_305:
        /*005c*/ 	.word	0xffffffff


	//   ....[1]....
        /*0060*/ 	.word	0xffffffff


	//   ....[2]....
        /*0064*/ 	.word	0xffffffff


	//   ....[3]....
        /*0068*/ 	.word	0xffffffff


	//   ....[4]....
        /*006c*/ 	.word	0xffffffff


	//   ....[5]....
        /*0070*/ 	.word	0xffffffff


	//   ....[6]....
        /*0074*/ 	.word	0xffffffff


	//   ....[7]....
        /*0078*/ 	.word	0xffffffff


	//   ....[8]....
        /*007c*/ 	.word	0xffffffff


	//   ....[9]....
        /*0080*/ 	.word	0xffffffff


	//   ....[10]....
        /*0084*/ 	.word	0xffffffff


	//   ....[11]....
        /*0088*/ 	.word	0xffffffff


	//   ....[12]....
        /*008c*/ 	.word	0xffffffff


	//   ....[13]....
        /*0090*/ 	.word	0xffffffff


	//   ....[14]....
        /*0094*/ 	.word	0xffffffff


	//   ....[15]....
        /*0098*/ 	.word	0xffffffff


	//   ....[16]....
        /*009c*/ 	.word	0xffffffff


	//   ....[17]....
        /*00a0*/ 	.word	0xffffffff


	//   ....[18]....
        /*00a4*/ 	.word	0xffffffff


	//   ....[19]....
        /*00a8*/ 	.word	0xffffffff


	//   ....[20]....
        /*00ac*/ 	.word	0xffffffff


	//   ....[21]....
        /*00b0*/ 	.word	0xffffffff


	//   ....[22]....
        /*00b4*/ 	.word	0xffffffff


	//   ....[23]....
        /*00b8*/ 	.word	0xffffffff


	//   ....[24]....
        /*00bc*/ 	.word	0xffffffff


	//   ....[25]....
        /*00c0*/ 	.word	0xffffffff


	//   ....[26]....
        /*00c4*/ 	.word	0xffffffff


	//   ....[27]....
        /*00c8*/ 	.word	0xffffffff


	//   ....[28]....
        /*00cc*/ 	.word	0xffffffff


	//   ....[29]....
        /*00d0*/ 	.word	0xffffffff


	//   ....[30]....
        /*00d4*/ 	.word	0xffffffff


	//   ....[31]....
        /*00d8*/ 	.word	0xffffffff


	//   ....[32]....
        /*00dc*/ 	.word	0xffffffff


	//   ....[33]....
        /*00e0*/ 	.word	0xffffffff


	//   ....[34]....
        /*00e4*/ 	.word	0xffffffff


	//   ....[35]....
        /*00e8*/ 	.word	0xffffffff


	//   ....[36]....
        /*00ec*/ 	.word	0xffffffff


	//   ....[37]....
        /*00f0*/ 	.word	0xffffffff


	//   ....[38]....
        /*00f4*/ 	.word	0xffffffff


	//   ....[39]....
        /*00f8*/ 	.word	0xffffffff


	//   ....[40]....
        /*00fc*/ 	.word	0xffffffff


	//   ....[41]....
        /*0100*/ 	.word	0xffffffff


	//   ....[42]....
        /*0104*/ 	.word	0xffffffff


	//   ....[43]....
        /*0108*/ 	.word	0xffffffff


	//   ....[44]....
        /*010c*/ 	.word	0xffffffff


	//----- nvinfo : EIATTR_COOP_GROUP_INSTR_OFFSETS
	.align		4
.L_306:
        /*0110*/ 	.byte	0x04, 0x28
        /*0112*/ 	.short	(.L_308 - .L_307)


	//   ....[0]....
.L_307:
        /*0114*/ 	.word	0x00000b30


	//   ....[1]....
        /*0118*/ 	.word	0x00000b60


	//   ....[2]....
        /*011c*/ 	.word	0x00000b70


	//   ....[3]....
        /*0120*/ 	.word	0x00000c70


	//   ....[4]....
        /*0124*/ 	.word	0x00000ca0


	//   ....[5]....
        /*0128*/ 	.word	0x00000cd0


	//   ....[6]....
        /*012c*/ 	.word	0x00000dd0


	//   ....[7]....
        /*0130*/ 	.word	0x00000e00


	//   ....[8]....
        /*0134*/ 	.word	0x00000e30


	//   ....[9]....
        /*0138*/ 	.word	0x00000f30


	//   ....[10]....
        /*013c*/ 	.word	0x00000f60


	//   ....[11]....
        /*0140*/ 	.word	0x00000f90


	//   ....[12]....
        /*0144*/ 	.word	0x00001090


	//   ....[13]....
        /*0148*/ 	.word	0x000010d0


	//   ....[14]....
        /*014c*/ 	.word	0x00001100


	//   ....[15]....
        /*0150*/ 	.word	0x00001ca0


	//   ....[16]....
        /*0154*/ 	.word	0x00001cb0


	//   ....[17]....
        /*0158*/ 	.word	0x00001cc0


	//   ....[18]....
        /*015c*/ 	.word	0x00001dc0


	//   ....[19]....
        /*0160*/ 	.word	0x00001e00


	//   ....[20]....
        /*0164*/ 	.word	0x00001e20


	//   ....[21]....
        /*0168*/ 	.word	0x00001f30


	//   ....[22]....
        /*016c*/ 	.word	0x00001f70


	//   ....[23]....
        /*0170*/ 	.word	0x00001f90


	//   ....[24]....
        /*0174*/ 	.word	0x000020a0


	//   ....[25]....
        /*0178*/ 	.word	0x000020e0


	//   ....[26]....
        /*017c*/ 	.word	0x00002110


	//   ....[27]....
        /*0180*/ 	.word	0x00002210


	//   ....[28]....
        /*0184*/ 	.word	0x00002250


	//   ....[29]....
        /*0188*/ 	.word	0x00002280


	//   ....[30]....
        /*018c*/ 	.word	0x00004540


	//   ....[31]....
        /*0190*/ 	.word	0x00004570


	//   ....[32]....
        /*0194*/ 	.word	0x00004580


	//   ....[33]....
        /*0198*/ 	.word	0x00004680


	//   ....[34]....
        /*019c*/ 	.word	0x000046b0


	//   ....[35]....
        /*01a0*/ 	.word	0x000046e0


	//   ....[36]....
        /*01a4*/ 	.word	0x000047e0


	//   ....[37]....
        /*01a8*/ 	.word	0x00004810


	//   ....[38]....
        /*01ac*/ 	.word	0x00004840


	//   ....[39]....
        /*01b0*/ 	.word	0x00004940


	//   ....[40]....
        /*01b4*/ 	.word	0x00004970


	//   ....[41]....
        /*01b8*/ 	.word	0x000049a0


	//   ....[42]....
        /*01bc*/ 	.word	0x00004aa0


	//   ....[43]....
        /*01c0*/ 	.word	0x00004ae0


	//   ....[44]....
        /*01c4*/ 	.word	0x00004b10


	//----- nvinfo : EIATTR_VRC_CTA_INIT_COUNT
	.align		4
.L_308:
        /*01c8*/ 	.byte	0x02, 0x4a
	.zero		1
	.zero		1


	//----- nvinfo : EIATTR_EXIT_INSTR_OFFSETS
	.align		4
        /*01cc*/ 	.byte	0x04, 0x1c
        /*01ce*/ 	.short	(.L_310 - .L_309)


	//   ....[0]....
.L_309:
        /*01d0*/ 	.word	0x00000040


	//   ....[1]....
        /*01d4*/ 	.word	0x000055f0


	//   ....[2]....
        /*01d8*/ 	.word	0x00005650


	//----- nvinfo : EIATTR_MAX_THREADS
	.align		4
.L_310:
        /*01dc*/ 	.byte	0x04, 0x05
        /*01de*/ 	.short	(.L_312 - .L_311)
.L_311:
        /*01e0*/ 	.word	0x00000100
        /*01e4*/ 	.word	0x00000001
        /*01e8*/ 	.word	0x00000001


	//----- nvinfo : EIATTR_CRS_STACK_SIZE
	.align		4
.L_312:
        /*01ec*/ 	.byte	0x04, 0x1e
        /*01ee*/ 	.short	(.L_314 - .L_313)
.L_313:
        /*01f0*/ 	.word	0x00000000


	//----- nvinfo : EIATTR_CBANK_PARAM_SIZE
	.align		4
.L_314:
        /*01f4*/ 	.byte	0x03, 0x19
        /*01f6*/ 	.short	0x0021


	//----- nvinfo : EIATTR_PARAM_CBANK
	.align		4
        /*01f8*/ 	.byte	0x04, 0x0a
        /*01fa*/ 	.short	(.L_316 - .L_315)
	.align		4
.L_315:
        /*01fc*/ 	.word	index@(.nv.constant0._ZN6thrust24THRUST_300001_SM_1000_NS8cuda_cub4core6detail13_kernel_agentINS1_8__reduce11ReduceAgentINS0_12zip_iteratorIN4cuda3std3__45tupleIJNS0_6detail15normal_iteratorINS0_10device_ptrIfEEEENS0_17counting_iteratorIlNS0_11use_defaultESI_SI_EEEEEEEPNSB_IJflEEESM_lNS1_9__extrema9arg_min_fIflNSA_4lessIfEEEEEEJSL_SN_lSS_EEEvDpT0_)
        /*0200*/ 	.short	0x0380
        /*0202*/ 	.short	0x0021


	//----- nvinfo : EIATTR_SW_WAR
	.align		4
.L_316:
        /*0204*/ 	.byte	0x04, 0x36
        /*0206*/ 	.short	(.L_318 - .L_317)
.L_317:
        /*0208*/ 	.word	0x00000008
.L_318:


//--------------------- .nv.info._ZN6thrust24THRUST_300001_SM_1000_NS8cuda_cub4core6detail13_kernel_agentINS1_8__reduce11ReduceAgentIPN4cuda3std3__45tupleIJflEEESC_SB_iNS1_9__extrema9arg_min_fIflNS9_4lessIfEEEEEEJSC_SC_iSH_EEEvDpT0_ --------------------------
	.section	.nv.info._ZN6thrust24THRUST_300001_SM_1000_NS8cuda_cub4core6detail13_kernel_agentINS1_8__reduce11ReduceAgentIPN4cuda3std3__45tupleIJflEEESC_SB_iNS1_9__extrema9arg_min_fIflNS9_4lessIfEEEEEEJSC_SC_iSH_EEEvDpT0_,"",@"SHT_CUDA_INFO"
	.sectionflags	@""
	.align	4


	//----- nvinfo : EIATTR_CUDA_API_VERSION
	.align		4
        /*0000*/ 	.byte	0x04, 0x37
        /*0002*/ 	.short	(.L_320 - .L_319)
.L_319:
        /*0004*/ 	.word	0x00000082


	//----- nvinfo : EIATTR_KPARAM_INFO
	.align		4
.L_320:
        /*0008*/ 	.byte	0x04, 0x17
        /*000a*/ 	.short	(.L_322 - .L_321)
.L_321:
        /*000c*/ 	.word	0x00000000
        /*0010*/ 	.short	0x0003
        /*0012*/ 	.short	0x0014
        /*0014*/ 	.byte	0x00, 0xf0, 0x05, 0x00


	//----- nvinfo : EIATTR_KPARAM_INFO
	.align		4
.L_322:
        /*0018*/ 	.byte	0x04, 0x17
        /*001a*/ 	.short	(.L_324 - .L_323)
.L_323:
        /*001c*/ 	.word	0x00000000
        /*0020*/ 	.short	0x0002
        /*0022*/ 	.short	0x0010
        /*0024*/ 	.byte	0x00, 0xf0, 0x11, 0x00


	//----- nvinfo : EIATTR_KPARAM_INFO
	.align		4
.L_324:
        /*0028*/ 	.byte	0x04, 0x17
        /*002a*/ 	.short	(.L_326 - .L_325)
.L_325:
        /*002c*/ 	.word	0x00000000
        /*0030*/ 	.short	0x0001
        /*0032*/ 	.short	0x0008
        /*0034*/ 	.byte	0x00, 0xf5, 0x21, 0x00


	//----- nvinfo : EIATTR_KPARAM_INFO
	.align		4
.L_326:
        /*0038*/ 	.byte	0x04, 0x17
        /*003a*/ 	.short	(.L_328 - .L_327)
.L_327:
        /*003c*/ 	.word	0x00000000
        /*0040*/ 	.short	0x0000
        /*0042*/ 	.short	0x0000
        /*0044*/ 	.byte	0x00, 0xf5, 0x21, 0x00


	//----- nvinfo : EIATTR_SPARSE_MMA_MASK
	.align		4
.L_328:
        /*0048*/ 	.byte	0x03, 0x50
        /*004a*/ 	.short	0x0000


	//----- nvinfo : EIATTR_MAXREG_COUNT
	.align		4
        /*004c*/ 	.byte	0x03, 0x1b
        /*004e*/ 	.short	0x00ff


	//----- nvinfo : EIATTR_NUM_BARRIERS
	.align		4
        /*0050*/ 	.byte	0x02, 0x4c
        /*0052*/ 	.byte	0x01
	.zero		1


	//----- nvinfo : EIATTR_MERCURY_ISA_VERSION
	.align		4
        /*0054*/ 	.byte	0x03, 0x5f
        /*0056*/ 	.short	0x0101


	//----- nvinfo : EIATTR_COOP_GROUP_MASK_REGIDS
	.align		4
        /*0058*/ 	.byte	0x04, 0x29
        /*005a*/ 	.short	(.L_330 - .L_329)


	//   ....[0]....
.L_329:
        /*005c*/ 	.word	0xffffffff


	//   ....[1]....
        /*0060*/ 	.word	0xffffffff


	//   ....[2]....
        /*0064*/ 	.word	0xffffffff


	//   ....[3]....
        /*0068*/ 	.word	0xffffffff


	//   ....[4]....
        /*006c*/ 	.word	0xffffffff


	//   ....[5]....
        /*0070*/ 	.word	0xffffffff


	//   ....[6]....
        /*0074*/ 	.word	0xffffffff


	//   ....[7]....
        /*0078*/ 	.word	0xffffffff


	//   ....[8]....
        /*007c*/ 	.word	0xffffffff


	//   ....[9]....
        /*0080*/ 	.word	0xffffffff


	//   ....[10]....
        /*0084*/ 	.word	0xffffffff


	//   ....[11]....
        /*0088*/ 	.word	0xffffffff


	//   ....[12]....
        /*008c*/ 	.word	0xffffffff


	//   ....[13]....
        /*0090*/ 	.word	0xffffffff


	//   ....[14]....
        /*0094*/ 	.word	0xffffffff


	//   ....[15]....
        /*0098*/ 	.word	0xffffffff


	//   ....[16]....
        /*009c*/ 	.word	0xffffffff


	//   ....[17]....
        /*00a0*/ 	.word	0xffffffff


	//   ....[18]....
        /*00a4*/ 	.word	0xffffffff


	//   ....[19]....
        /*00a8*/ 	.word	0xffffffff


	//   ....[20]....
        /*00ac*/ 	.word	0xffffffff


	//   ....[21]....
        /*00b0*/ 	.word	0xffffffff


	//   ....[22]....
        /*00b4*/ 	.word	0xffffffff


	//   ....[23]....
        /*00b8*/ 	.word	0xffffffff


	//   ....[24]....
        /*00bc*/ 	.word	0xffffffff


	//   ....[25]....
        /*00c0*/ 	.word	0xffffffff


	//   ....[26]....
        /*00c4*/ 	.word	0xffffffff


	//   ....[27]....
        /*00c8*/ 	.word	0xffffffff


	//   ....[28]....
        /*00cc*/ 	.word	0xffffffff


	//   ....[29]....
        /*00d0*/ 	.word	0xffffffff


	//   ....[30]....
        /*00d4*/ 	.word	0xffffffff


	//   ....[31]....
        /*00d8*/ 	.word	0xffffffff


	//   ....[32]....
        /*00dc*/ 	.word	0xffffffff


	//   ....[33]....
        /*00e0*/ 	.word	0xffffffff


	//   ....[34]....
        /*00e4*/ 	.word	0xffffffff


	//   ....[35]....
        /*00e8*/ 	.word	0xffffffff


	//   ....[36]....
        /*00ec*/ 	.word	0xffffffff


	//   ....[37]....
        /*00f0*/ 	.word	0xffffffff


	//   ....[38]....
        /*00f4*/ 	.word	0xffffffff


	//   ....[39]....
        /*00f8*/ 	.word	0xffffffff


	//   ....[40]....
        /*00fc*/ 	.word	0xffffffff


	//   ....[41]....
        /*0100*/ 	.word	0xffffffff


	//   ....[42]....
        /*0104*/ 	.word	0xffffffff


	//   ....[43]....
        /*0108*/ 	.word	0xffffffff


	//   ....[44]....
        /*010c*/ 	.word	0xffffffff


	//----- nvinfo : EIATTR_COOP_GROUP_INSTR_OFFSETS
	.align		4
.L_330:
        /*0110*/ 	.byte	0x04, 0x28
        /*0112*/ 	.short	(.L_332 - .L_331)


	//   ....[0]....
.L_331:
        /*0114*/ 	.word	0x00000a00


	//   ....[1]....
        /*0118*/ 	.word	0x00000a30


	//   ....[2]....
        /*011c*/ 	.word	0x00000a40


	//   ....[3]....
        /*0120*/ 	.word	0x00000b40


	//   ....[4]....
        /*0124*/ 	.word	0x00000b70


	//   ....[5]....
        /*0128*/ 	.word	0x00000ba0


	//   ....[6]....
        /*012c*/ 	.word	0x00000ca0


	//   ....[7]....
        /*0130*/ 	.word	0x00000cd0


	//   ....[8]....
        /*0134*/ 	.word	0x00000d00


	//   ....[9]....
        /*0138*/ 	.word	0x00000e00


	//   ....[10]....
        /*013c*/ 	.word	0x00000e30


	//   ....[11]....
        /*0140*/ 	.word	0x00000e60


	//   ....[12]....
        /*0144*/ 	.word	0x00000f60


	//   ....[13]....
        /*0148*/ 	.word	0x00000fa0


	//   ....[14]....
        /*014c*/ 	.word	0x00000fd0


	//   ....[15]....
        /*0150*/ 	.word	0x00001b70


	//   ....[16]....
        /*0154*/ 	.word	0x00001b80


	//   ....[17]....
        /*0158*/ 	.word	0x00001b90


	//   ....[18]....
        /*015c*/ 	.word	0x00001c90


	//   ....[19]....
        /*0160*/ 	.word	0x00001cd0


	//   ....[20]....
        /*0164*/ 	.word	0x00001cf0


	//   ....[21]....
        /*0168*/ 	.word	0x00001e00


	//   ....[22]....
        /*016c*/ 	.word	0x00001e40


	//   ....[23]....
        /*0170*/ 	.word	0x00001e60


	//   ....[24]....
        /*0174*/ 	.word	0x00001f70


	//   ....[25]....
        /*0178*/ 	.word	0x00001fb0


	//   ....[26]....
        /*017c*/ 	.word	0x00001fe0


	//   ....[27]....
        /*0180*/ 	.word	0x000020e0


	//   ....[28]....
        /*0184*/ 	.word	0x00002120


	//   ....[29]....
        /*0188*/ 	.word	0x00002150


	//   ....[30]....
        /*018c*/ 	.word	0x00004530


	//   ....[31]....
        /*0190*/ 	.word	0x00004560


	//   ....[32]....
        /*0194*/ 	.word	0x00004570


	//   ....[33]....
        /*0198*/ 	.word	0x00004670


	//   ....[34]....
        /*019c*/ 	.word	0x000046a0


	//   ....[35]....
        /*01a0*/ 	.word	0x000046d0


	//   ....[36]....
        /*01a4*/ 	.word	0x000047d0


	//   ....[37]....
        /*01a8*/ 	.word	0x00004800


	//   ....[38]....
        /*01ac*/ 	.word	0x00004830


	//   ....[39]....
        /*01b0*/ 	.word	0x00004930


	//   ....[40]....
        /*01b4*/ 	.word	0x00004960


	//   ....[41]....
        /*01b8*/ 	.word	0x00004990


	//   ....[42]....
        /*01bc*/ 	.word	0x00004a90


	//   ....[43]....
        /*01c0*/ 	.word	0x00004ad0


	//   ....[44]....
        /*01c4*/ 	.word	0x00004b00


	//----- nvinfo : EIATTR_VRC_CTA_INIT_COUNT
	.align		4
.L_332:
        /*01c8*/ 	.byte	0x02, 0x4a
	.zero		1
	.zero		1


	//----- nvinfo : EIATTR_EXIT_INSTR_OFFSETS
	.align		4
        /*01cc*/ 	.byte	0x04, 0x1c
        /*01ce*/ 	.short	(.L_334 - .L_333)


	//   ....[0]....
.L_333:
        /*01d0*/ 	.word	0x00000030


	//   ....[1]....
        /*01d4*/ 	.word	0x000055e0


	//   ....[2]....
        /*01d8*/ 	.word	0x00005640


	//----- nvinfo : EIATTR_MAX_THREADS
	.align		4
.L_334:
        /*01dc*/ 	.byte	0x04, 0x05
        /*01de*/ 	.short	(.L_336 - .L_335)
.L_335:
        /*01e0*/ 	.word	0x00000100
        /*01e4*/ 	.word	0x00000001
        /*01e8*/ 	.word	0x00000001


	//----- nvinfo : EIATTR_CRS_STACK_SIZE
	.align		4
.L_336:
        /*01ec*/ 	.byte	0x04, 0x1e
        /*01ee*/ 	.short	(.L_338 - .L_337)
.L_337:
        /*01f0*/ 	.word	0x00000000


	//----- nvinfo : EIATTR_CBANK_PARAM_SIZE
	.align		4
.L_338:
        /*01f4*/ 	.byte	0x03, 0x19
        /*01f6*/ 	.short	0x0015


	//----- nvinfo : EIATTR_PARAM_CBANK
	.align		4
        /*01f8*/ 	.byte	0x04, 0x0a
        /*01fa*/ 	.short	(.L_340 - .L_339)
	.align		4
.L_339:
        /*01fc*/ 	.word	index@(.nv.constant0._ZN6thrust24THRUST_300001_SM_1000_NS8cuda_cub4core6detail13_kernel_agentINS1_8__reduce11ReduceAgentIPN4cuda3std3__45tupleIJflEEESC_SB_iNS1_9__extrema9arg_min_fIflNS9_4lessIfEEEEEEJSC_SC_iSH_EEEvDpT0_)
        /*0200*/ 	.short	0x0380
        /*0202*/ 	.short	0x0015


	//----- nvinfo : EIATTR_SW_WAR
	.align		4
.L_340:
        /*0204*/ 	.byte	0x04, 0x36
        /*0206*/ 	.short	(.L_342 - .L_341)
.L_341:
        /*0208*/ 	.word	0x00000008
.L_342:


//--------------------- .nv.info._ZN6thrust24THRUST_300001_SM_1000_NS8cuda_cub4core6detail13_kernel_agentINS1_8__reduce10DrainAgentIiEEJN3cub18CUB_300001_SM_10009GridQueueIjEEiEEEvDpT0_ --------------------------
	.section	.nv.info._ZN6thrust24THRUST_300001_SM_1000_NS8cuda_cub4core6detail13_kernel_agentINS1_8__reduce10DrainAgentIiEEJN3cub18CUB_300001_SM_10009GridQueueIjEEiEEEvDpT0_,"",@"SHT_CUDA_INFO"
	.sectionflags	@""
	.align	4


	//----- nvinfo : EIATTR_CUDA_API_VERSION
	.align		4
        /*0000*/ 	.byte	0x04, 0x37
        /*0002*/ 	.short	(.L_344 - .L_343)
.L_343:
        /*0004*/ 	.word	0x00000082


	//----- nvinfo : EIATTR_KPARAM_INFO
	.align		4
.L_344:
        /*0008*/ 	.byte	0x04, 0x17
        /*000a*/ 	.short	(.L_346 - .L_345)
.L_345:
        /*000c*/ 	.word	0x00000000
        /*0010*/ 	.short	0x0001
        /*0012*/ 	.short	0x0008
        /*0014*/ 	.byte	0x00, 0xf0, 0x11, 0x00


	//----- nvinfo : EIATTR_KPARAM_INFO
	.align		4
.L_346:
        /*0018*/ 	.byte	0x04, 0x17
        /*001a*/ 	.short	(.L_348 - .L_347)
.L_347:
        /*001c*/ 	.word	0x00000000
        /*0020*/ 	.short	0x0000
        /*0022*/ 	.short	0x0000
        /*0024*/ 	.byte	0x00, 0xf0, 0x21, 0x00


	//----- nvinfo : EIATTR_SPARSE_MMA_MASK
	.align		4
.L_348:
        /*0028*/ 	.byte	0x03, 0x50
        /*002a*/ 	.short	0x0000


	//----- nvinfo : EIATTR_MAXREG_COUNT
	.align		4
        /*002c*/ 	.byte	0x03, 0x1b
        /*002e*/ 	.short	0x00ff


	//----- nvinfo : EIATTR_MERCURY_ISA_VERSION
	.align		4
        /*0030*/ 	.byte	0x03, 0x5f
        /*0032*/ 	.short	0x0101


	//----- nvinfo : EIATTR_VRC_CTA_INIT_COUNT
	.align		4
        /*0034*/ 	.byte	0x02, 0x4a
	.zero		1
	.zero		1


	//----- nvinfo : EIATTR_EXIT_INSTR_OFFSETS
	.align		4
        /*0038*/ 	.byte	0x04, 0x1c
        /*003a*/ 	.short	(.L_350 - .L_349)


	//   ....[0]....
.L_349:
        /*003c*/ 	.word	0x00000060


	//----- nvinfo : EIATTR_MAX_THREADS
	.align		4
.L_350:
        /*0040*/ 	.byte	0x04, 0x05
        /*0042*/ 	.short	(.L_352 - .L_351)
.L_351:
        /*0044*/ 	.word	0x00000001
        /*0048*/ 	.word	0x00000001
        /*004c*/ 	.word	0x00000001


	//----- nvinfo : EIATTR_CBANK_PARAM_SIZE
	.align		4
.L_352:
        /*0050*/ 	.byte	0x03, 0x19
        /*0052*/ 	.short	0x000c


	//----- nvinfo : EIATTR_PARAM_CBANK
	.align		4
        /*0054*/ 	.byte	0x04, 0x0a
        /*0056*/ 	.short	(.L_354 - .L_353)
	.align		4
.L_353:
        /*0058*/ 	.word	index@(.nv.constant0._ZN6thrust24THRUST_300001_SM_1000_NS8cuda_cub4core6detail13_kernel_agentINS1_8__reduce10DrainAgentIiEEJN3cub18CUB_300001_SM_10009GridQueueIjEEiEEEvDpT0_)
        /*005c*/ 	.short	0x0380
        /*005e*/ 	.short	0x000c


	//----- nvinfo : EIATTR_SW_WAR
	.align		4
.L_354:
        /*0060*/ 	.byte	0x04, 0x36
        /*0062*/ 	.short	(.L_356 - .L_355)
.L_355:
        /*0064*/ 	.word	0x00000008
.L_356:


//--------------------- .nv.info._ZN6thrust24THRUST_300001_SM_1000_NS8cuda_cub4core6detail13_kernel_agentINS1_8__reduce11ReduceAgentINS0_12zip_iteratorIN4cuda3std3__45tupleIJNS0_6detail15normal_iteratorINS0_10device_ptrIfEEEENS0_17counting_iteratorIlNS0_11use_defaultESI_SI_EEEEEEEPNSB_IJflEEESM_iNS1_9__extrema9arg_min_fIflNSA_4lessIfEEEEEEJSL_SN_iN3cub18CUB_300001_SM_100013GridEvenShareIiEENSV_9GridQueueIjEESS_EEEvDpT0_ --------------------------
	.section	.nv.info._ZN6thrust24THRUST_300001_SM_1000_NS8cuda_cub4core6detail13_kernel_agentINS1_8__reduce11ReduceAgentINS0_12zip_iteratorIN4cuda3std3__45tupleIJNS0_6detail15normal_iteratorINS0_10device_ptrIfEEEENS0_17counting_iteratorIlNS0_11use_defaultESI_SI_EEEEEEEPNSB_IJflEEESM_iNS1_9__extrema9arg_min_fIflNSA_4lessIfEEEEEEJSL_SN_iN3cub18CUB_300001_SM_100013GridEvenShareIiEENSV_9GridQueueIjEESS_EEEvDpT0_,"",@"SHT_CUDA_INFO"
	.sectionflags	@""
	.align	4


	//----- nvinfo : EIATTR_CUDA_API_VERSION
	.align		4
        /*0000*/ 	.byte	0x04, 0x37
        /*0002*/ 	.short	(.L_358 - .L_357)
.L_357:
        /*0004*/ 	.word	0x00000082


	//----- nvinfo : EIATTR_KPARAM_INFO
	.align		4
.L_358:
        /*0008*/ 	.byte	0x04, 0x17
        /*000a*/ 	.short	(.L_360 - .L_359)
.L_359:
        /*000c*/ 	.word	0x00000000
        /*0010*/ 	.short	0x0005
        /*0012*/ 	.short	0x0050
        /*0014*/ 	.byte	0x00, 0xf0, 0x05, 0x00


	//----- nvinfo : EIATTR_KPARAM_INFO
	.align		4
.L_360:
        /*0018*/ 	.byte	0x04, 0x17
        /*001a*/ 	.short	(.L_362 - .L_361)
.L_361:
        /*001c*/ 	.word	0x00000000
        /*0020*/ 	.short	0x0004
        /*0022*/ 	.short	0x0048
        /*0024*/ 	.byte	0x00, 0xf0, 0x21, 0x00


	//----- nvinfo : EIATTR_KPARAM_INFO
	.align		4
.L_362:
        /*0028*/ 	.byte	0x04, 0x17
        /*002a*/ 	.short	(.L_364 - .L_363)
.L_363:
        /*002c*/ 	.word	0x00000000
        /*0030*/ 	.short	0x0003
        /*0032*/ 	.short	0x001c
        /*0034*/ 	.byte	0x00, 0xf0, 0xa1, 0x00


	//----- nvinfo : EIATTR_KPARAM_INFO
	.align		4
.L_364:
        /*0038*/ 	.byte	0x04, 0x17
        /*003a*/ 	.short	(.L_366 - .L_365)
.L_365:
        /*003c*/ 	.word	0x00000000
        /*0040*/ 	.short	0x0002
        /*0042*/ 	.short	0x0018
        /*0044*/ 	.byte	0x00, 0xf0, 0x11, 0x00


	//----- nvinfo : EIATTR_KPARAM_INFO
	.align		4
.L_366:
        /*0048*/ 	.byte	0x04, 0x17
        /*004a*/ 	.short	(.L_368 - .L_367)
.L_367:
        /*004c*/ 	.word	0x00000000
        /*0050*/ 	.short	0x0001
        /*0052*/ 	.short	0x0010
        /*0054*/ 	.byte	0x00, 0xf5, 0x21, 0x00


	//----- nvinfo : EIATTR_KPARAM_INFO
	.align		4
.L_368:
        /*0058*/ 	.byte	0x04, 0x17
        /*005a*/ 	.short	(.L_370 - .L_369)
.L_369:
        /*005c*/ 	.word	0x00000000
        /*0060*/ 	.short	0x0000
        /*0062*/ 	.short	0x0000
        /*0064*/ 	.byte	0x00, 0xf0, 0x41, 0x00


	//----- nvinfo : EIATTR_SPARSE_MMA_MASK
	.align		4
.L_370:
        /*0068*/ 	.byte	0x03, 0x50
        /*006a*/ 	.short	0x0000


	//----- nvinfo : EIATTR_MAXREG_COUNT
	.align		4
        /*006c*/ 	.byte	0x03, 0x1b
        /*006e*/ 	.short	0x00ff


	//----- nvinfo : EIATTR_NUM_BARRIERS
	.align		4
        /*0070*/ 	.byte	0x02, 0x4c
        /*0072*/ 	.byte	0x01
	.zero		1


	//----- nvinfo : EIATTR_MERCURY_ISA_VERSION
	.align		4
        /*0074*/ 	.byte	0x03, 0x5f
        /*0076*/ 	.short	0x0101


	//----- nvinfo : EIATTR_COOP_GROUP_MASK_REGIDS
	.align		4
        /*0078*/ 	.byte	0x04, 0x29
        /*007a*/ 	.short	(.L_372 - .L_371)


	//   ....[0]....
.L_371:
        /*007c*/ 	.word	0xffffffff


	//   ....[1]....
        /*0080*/ 	.word	0xffffffff


	//   ....[2]....
        /*0084*/ 	.word	0xffffffff


	//   ....[3]....
        /*0088*/ 	.word	0xffffffff


	//   ....[4]....
        /*008c*/ 	.word	0xffffffff


	//   ....[5]....
        /*0090*/ 	.word	0xffffffff


	//   ....[6]....
        /*0094*/ 	.word	0xffffffff


	//   ....[7]....
        /*0098*/ 	.word	0xffffffff


	//   ....[8]....
        /*009c*/ 	.word	0xffffffff


	//   ....[9]....
        /*00a0*/ 	.word	0xffffffff


	//   ....[10]....
        /*00a4*/ 	.word	0xffffffff


	//   ....[11]....
        /*00a8*/ 	.word	0xffffffff


	//   ....[12]....
        /*00ac*/ 	.word	0xffffffff


	//   ....[13]....
        /*00b0*/ 	.word	0xffffffff


	//   ....[14]....
        /*00b4*/ 	.word	0xffffffff


	//   ....[15]....
        /*00b8*/ 	.word	0xffffffff


	//   ....[16]....
        /*00bc*/ 	.word	0xffffffff


	//   ....[17]....
        /*00c0*/ 	.word	0xffffffff


	//   ....[18]....
        /*00c4*/ 	.word	0xffffffff


	//   ....[19]....
        /*00c8*/ 	.word	0xffffffff


	//   ....[20]....
        /*00cc*/ 	.word	0xffffffff


	//   ....[21]....
        /*00d0*/ 	.word	0xffffffff


	//   ....[22]....
        /*00d4*/ 	.word	0xffffffff


	//   ....[23]....
        /*00d8*/ 	.word	0xffffffff


	//   ....[24]....
        /*00dc*/ 	.word	0xffffffff


	//   ....[25]....
        /*00e0*/ 	.word	0xffffffff


	//   ....[26]....
        /*00e4*/ 	.word	0xffffffff


	//   ....[27]....
        /*00e8*/ 	.word	0xffffffff


	//   ....[28]....
        /*00ec*/ 	.word	0xffffffff


	//   ....[29]....
        /*00f0*/ 	.word	0xffffffff


	//   ....[30]....
        /*00f4*/ 	.word	0xffffffff


	//   ....[31]....
        /*00f8*/ 	.word	0xffffffff


	//   ....[32]....
        /*00fc*/ 	.word	0xffffffff


	//   ....[33]....
        /*0100*/ 	.word	0xffffffff


	//   ....[34]....
        /*0104*/ 	.word	0xffffffff


	//   ....[35]....
        /*0108*/ 	.word	0xffffffff


	//   ....[36]....
        /*010c*/ 	.word	0xffffffff


	//   ....[37]....
        /*0110*/ 	.word	0xffffffff


	//   ....[38]....
        /*0114*/ 	.word	0xffffffff


	//   ....[39]....
        /*0118*/ 	.word	0xffffffff


	//   ....[40]....
        /*011c*/ 	.word	0xffffffff


	//   ....[41]....
        /*0120*/ 	.word	0xffffffff


	//   ....[42]....
        /*0124*/ 	.word	0xffffffff


	//   ....[43]....
        /*0128*/ 	.word	0xffffffff


	//   ....[44]....
        /*012c*/ 	.word	0xffffffff


	//----- nvinfo : EIATTR_COOP_GROUP_INSTR_OFFSETS
	.align		4
.L_372:
        /*0130*/ 	.byte	0x04, 0x28
        /*0132*/ 	.short	(.L_374 - .L_373)


	//   ....[0]....
.L_373:
        /*0134*/ 	.word	0x00000b40


	//   ....[1]....
        /*0138*/ 	.word	0x00000b70


	//   ....[2]....
        /*013c*/ 	.word	0x00000b80


	//   ....[3]....
        /*0140*/ 	.word	0x00000c80


	//   ....[4]....
        /*0144*/ 	.word	0x00000cb0


	//   ....[5]....
        /*0148*/ 	.word	0x00000ce0


	//   ....[6]....
        /*014c*/ 	.word	0x00000de0


	//   ....[7]....
        /*0150*/ 	.word	0x00000e10


	//   ....[8]....
        /*0154*/ 	.word	0x00000e40


	//   ....[9]....
        /*0158*/ 	.word	0x00000f40


	//   ....[10]....
        /*015c*/ 	.word	0x00000f70


	//   ....[11]....
        /*0160*/ 	.word	0x00000fa0


	//   ....[12]....
        /*0164*/ 	.word	0x000010a0


	//   ....[13]....
        /*0168*/ 	.word	0x000010e0


	//   ....[14]....
        /*016c*/ 	.word	0x00001110


	//   ....[15]....
        /*0170*/ 	.word	0x00001cb0


	//   ....[16]....
        /*0174*/ 	.word	0x00001cc0


	//   ....[17]....
        /*0178*/ 	.word	0x00001cd0


	//   ....[18]....
        /*017c*/ 	.word	0x00001dd0


	//   ....[19]....
        /*0180*/ 	.word	0x00001e10


	//   ....[20]....
        /*0184*/ 	.word	0x00001e30


	//   ....[21]....
        /*0188*/ 	.word	0x00001f40


	//   ....[22]....
        /*018c*/ 	.word	0x00001f80


	//   ....[23]....
        /*0190*/ 	.word	0x00001fa0


	//   ....[24]....
        /*0194*/ 	.word	0x000020b0


	//   ....[25]....
        /*0198*/ 	.word	0x000020f0


	//   ....[26]....
        /*019c*/ 	.word	0x00002110


	//   ....[27]....
        /*01a0*/ 	.word	0x00002220


	//   ....[28]....
        /*01a4*/ 	.word	0x00002260


	//   ....[29]....
        /*01a8*/ 	.word	0x00002290


	//   ....[30]....
        /*01ac*/ 	.word	0x00004810


	//   ....[31]....
        /*01b0*/ 	.word	0x00004840


	//   ....[32]....
        /*01b4*/ 	.word	0x00004850


	//   ....[33]....
        /*01b8*/ 	.word	0x00004950


	//   ....[34]....
        /*01bc*/ 	.word	0x00004980


	//   ....[35]....
        /*01c0*/ 	.word	0x000049b0


	//   ....[36]....
        /*01c4*/ 	.word	0x00004ab0


	//   ....[37]....
        /*01c8*/ 	.word	0x00004ae0


	//   ....[38]....
        /*01cc*/ 	.word	0x00004b10


	//   ....[39]....
        /*01d0*/ 	.word	0x00004c10


	//   ....[40]....
        /*01d4*/ 	.word	0x00004c40


	//   ....[41]....
        /*01d8*/ 	.word	0x00004c70


	//   ....[42]....
        /*01dc*/ 	.word	0x00004d70


	//   ....[43]....
        /*01e0*/ 	.word	0x00004db0


	//   ....[44]....
        /*01e4*/ 	.word	0x00004de0


	//----- nvinfo : EIATTR_VRC_CTA_INIT_COUNT
	.align		4
.L_374:
        /*01e8*/ 	.byte	0x02, 0x4a
	.zero		1
	.zero		1


	//----- nvinfo : EIATTR_EXIT_INSTR_OFFSETS
	.align		4
        /*01ec*/ 	.byte	0x04, 0x1c
        /*01ee*/ 	.short	(.L_376 - .L_375)


	//   ....[0]....
.L_375:
        /*01f0*/ 	.word	0x000058a0


	//   ....[1]....
        /*01f4*/ 	.word	0x00005920


	//----- nvinfo : EIATTR_MAX_THREADS
	.align		4
.L_376:
        /*01f8*/ 	.byte	0x04, 0x05
        /*01fa*/ 	.short	(.L_378 - .L_377)
.L_377:
        /*01fc*/ 	.word	0x00000100
        /*0200*/ 	.word	0x00000001
        /*0204*/ 	.word	0x00000001


	//----- nvinfo : EIATTR_CRS_STACK_SIZE
	.align		4
.L_378:
        /*0208*/ 	.byte	0x04, 0x1e
        /*020a*/ 	.short	(.L_380 - .L_379)
.L_379:
        /*020c*/ 	.word	0x00000000


	//----- nvinfo : EIATTR_CBANK_PARAM_SIZE
	.align		4
.L_380:
        /*0210*/ 	.byte	0x03, 0x19
        /*0212*/ 	.short	0x0051


	//----- nvinfo : EIATTR_PARAM_CBANK
	.align		4
        /*0214*/ 	.byte	0x04, 0x0a
        /*0216*/ 	.short	(.L_382 - .L_381)
	.align		4
.L_381:
        /*0218*/ 	.word	index@(.nv.constant0._ZN6thrust24THRUST_300001_SM_1000_NS8cuda_cub4core6detail13_kernel_agentINS1_8__reduce11ReduceAgentINS0_12zip_iteratorIN4cuda3std3__45tupleIJNS0_6detail15normal_iteratorINS0_10device_ptrIfEEEENS0_17counting_iteratorIlNS0_11use_defaultESI_SI_EEEEEEEPNSB_IJflEEESM_iNS1_9__extrema9arg_min_fIflNSA_4lessIfEEEEEEJSL_SN_iN3cub18CUB_300001_SM_100013GridEvenShareIiEENSV_9GridQueueIjEESS_EEEvDpT0_)
        /*021c*/ 	.short	0x0380
        /*021e*/ 	.short	0x0051


	//----- nvinfo : EIATTR_SW_WAR
	.align		4
.L_382:
        /*0220*/ 	.byte	0x04, 0x36
        /*0222*/ 	.short	(.L_384 - .L_383)
.L_383:
        /*0224*/ 	.word	0x00000008
.L_384:


//--------------------- .nv.info._ZN6thrust24THRUST_300001_SM_1000_NS8cuda_cub4core6detail13_kernel_agentINS1_8__reduce11ReduceAgentINS0_12zip_iteratorIN4cuda3std3__45tupleIJNS0_6detail15normal_iteratorINS0_10device_ptrIfEEEENS0_17counting_iteratorIlNS0_11use_defaultESI_SI_EEEEEEEPNSB_IJflEEESM_iNS1_9__extrema9arg_min_fIflNSA_4lessIfEEEEEEJSL_SN_iSS_EEEvDpT0_ --------------------------
	.section	.nv.info._ZN6thrust24THRUST_300001_SM_1000_NS8cuda_cub4core6detail13_kernel_agentINS1_8__reduce11ReduceAgentINS0_12zip_iteratorIN4cuda3std3__45tupleIJNS0_6detail15normal_iteratorINS0_10device_ptrIfEEEENS0_17counting_iteratorIlNS0_11use_defaultESI_SI_EEEEEEEPNSB_IJflEEESM_iNS1_9__extrema9arg_min_fIflNSA_4lessIfEEEEEEJSL_SN_iSS_EEEvDpT0_,"",@"SHT_CUDA_INFO"
	.sectionflags	@""
	.align	4


	//----- nvinfo : EIATTR_CUDA_API_VERSION
	.align		4
        /*0000*/ 	.byte	0x04, 0x37
        /*0002*/ 	.short	(.L_386 - .L_385)
.L_385:
        /*0004*/ 	.word	0x00000082


	//----- nvinfo : EIATTR_KPARAM_INFO
	.align		4
.L_386:
        /*0008*/ 	.byte	0x04, 0x17
        /*000a*/ 	.short	(.L_388 - .L_387)
.L_387:
        /*000c*/ 	.word	0x00000000
        /*0010*/ 	.short	0x0003
        /*0012*/ 	.short	0x001c
        /*0014*/ 	.byte	0x00, 0xf0, 0x05, 0x00


	//----- nvinfo : EIATTR_KPARAM_INFO
	.align		4
.L_388:
        /*0018*/ 	.byte	0x04, 0x17
        /*001a*/ 	.short	(.L_390 - .L_389)
.L_389:
        /*001c*/ 	.word	0x00000000
        /*0020*/ 	.short	0x0002
        /*0022*/ 	.short	0x0018
        /*0024*/ 	.byte	0x00, 0xf0, 0x11, 0x00


	//----- nvinfo : EIATTR_KPARAM_INFO
	.align		4
.L_390:
        /*0028*/ 	.byte	0x04, 0x17
        /*002a*/ 	.short	(.L_392 - .L_391)
.L_391:
        /*002c*/ 	.word	0x00000000
        /*0030*/ 	.short	0x0001
        /*0032*/ 	.short	0x0010
        /*0034*/ 	.byte	0x00, 0xf5, 0x21, 0x00


	//----- nvinfo : EIATTR_KPARAM_INFO
	.align		4
.L_392:
        /*0038*/ 	.byte	0x04, 0x17
        /*003a*/ 	.short	(.L_394 - .L_393)
.L_393:
        /*003c*/ 	.word	0x00000000
        /*0040*/ 	.short	0x0000
        /*0042*/ 	.short	0x0000
        /*0044*/ 	.byte	0x00, 0xf0, 0x41, 0x00


	//----- nvinfo : EIATTR_SPARSE_MMA_MASK
	.align		4
.L_394:
        /*0048*/ 	.byte	0x03, 0x50
        /*004a*/ 	.short	0x0000


	//----- nvinfo : EIATTR_MAXREG_COUNT
	.align		4
        /*004c*/ 	.byte	0x03, 0x1b
        /*004e*/ 	.short	0x00ff


	//----- nvinfo : EIATTR_NUM_BARRIERS
	.align		4
        /*0050*/ 	.byte	0x02, 0x4c
        /*0052*/ 	.byte	0x01
	.zero		1


	//----- nvinfo : EIATTR_MERCURY_ISA_VERSION
	.align		4
        /*0054*/ 	.byte	0x03, 0x5f
        /*0056*/ 	.short	0x0101


	//----- nvinfo : EIATTR_COOP_GROUP_MASK_REGIDS
	.align		4
        /*0058*/ 	.byte	0x04, 0x29
        /*005a*/ 	.short	(.L_396 - .L_395)


	//   ....[0]....
.L_395:
        /*005c*/ 	.word	0xffffffff


	//   ....[1]....
        /*0060*/ 	.word	0xffffffff


	//   ....[2]....
        /*0064*/ 	.word	0xffffffff


	//   ....[3]....
        /*0068*/ 	.word	0xffffffff


	//   ....[4]....
        /*006c*/ 	.word	0xffffffff


	//   ....[5]....
        /*0070*/ 	.word	0xffffffff


	//   ....[6]....
        /*0074*/ 	.word	0xffffffff


	//   ....[7]....
        /*0078*/ 	.word	0xffffffff


	//   ....[8]....
        /*007c*/ 	.word	0xffffffff


	//   ....[9]....
        /*0080*/ 	.word	0xffffffff


	//   ....[10]....
        /*0084*/ 	.word	0xffffffff


	//   ....[11]....
        /*0088*/ 	.word	0xffffffff


	//   ....[12]....
        /*008c*/ 	.word	0xffffffff


	//   ....[13]....
        /*0090*/ 	.word	0xffffffff


	//   ....[14]....
        /*0094*/ 	.word	0xffffffff


	//   ....[15]....
        /*0098*/ 	.word	0xffffffff


	//   ....[16]....
        /*009c*/ 	.word	0xffffffff


	//   ....[17]....
        /*00a0*/ 	.word	0xffffffff


	//   ....[18]....
        /*00a4*/ 	.word	0xffffffff


	//   ....[19]....
        /*00a8*/ 	.word	0xffffffff


	//   ....[20]....
        /*00ac*/ 	.word	0xffffffff


	//   ....[21]....
        /*00b0*/ 	.word	0xffffffff


	//   ....[22]....
        /*00b4*/ 	.word	0xffffffff


	//   ....[23]....
        /*00b8*/ 	.word	0xffffffff


	//   ....[24]....
        /*00bc*/ 	.word	0xffffffff


	//   ....[25]....
        /*00c0*/ 	.word	0xffffffff


	//   ....[26]....
        /*00c4*/ 	.word	0xffffffff


	//   ....[27]....
        /*00c8*/ 	.word	0xffffffff


	//   ....[28]....
        /*00cc*/ 	.word	0xffffffff


	//   ....[29]....
        /*00d0*/ 	.word	0xffffffff


	//   ....[30]....
        /*00d4*/ 	.word	0xffffffff


	//   ....[31]....
        /*00d8*/ 	.word	0xffffffff


	//   ....[32]....
        /*00dc*/ 	.word	0xffffffff


	//   ....[33]....
        /*00e0*/ 	.word	0xffffffff


	//   ....[34]....
        /*00e4*/ 	.word	0xffffffff


	//   ....[35]....
        /*00e8*/ 	.word	0xffffffff


	//   ....[36]....
        /*00ec*/ 	.word	0xffffffff


	//   ....[37]....
        /*00f0*/ 	.word	0xffffffff


	//   ....[38]....
        /*00f4*/ 	.word	0xffffffff


	//   ....[39]....
        /*00f8*/ 	.word	0xffffffff


	//   ....[40]....
        /*00fc*/ 	.word	0xffffffff


	//   ....[41]....
        /*0100*/ 	.word	0xffffffff


	//   ....[42]....
        /*0104*/ 	.word	0xffffffff


	//   ....[43]....
        /*0108*/ 	.word	0xffffffff


	//   ....[44]....
        /*010c*/ 	.word	0xffffffff


	//----- nvinfo : EIATTR_COOP_GROUP_INSTR_OFFSETS
	.align		4
.L_396:
        /*0110*/ 	.byte	0x04, 0x28
        /*0112*/ 	.short	(.L_398 - .L_397)


	//   ....[0]....
.L_397:
        /*0114*/ 	.word	0x00000b10


	//   ....[1]....
        /*0118*/ 	.word	0x00000b40


	//   ....[2]....
        /*011c*/ 	.word	0x00000b50


	//   ....[3]....
        /*0120*/ 	.word	0x00000c50


	//   ....[4]....
        /*0124*/ 	.word	0x00000c80


	//   ....[5]....
        /*0128*/ 	.word	0x00000cb0


	//   ....[6]....
        /*012c*/ 	.word	0x00000db0


	//   ....[7]....
        /*0130*/ 	.word	0x00000de0


	//   ....[8]....
        /*0134*/ 	.word	0x00000e10


	//   ....[9]....
        /*0138*/ 	.word	0x00000f10


	//   ....[10]....
        /*013c*/ 	.word	0x00000f40


	//   ....[11]....
        /*0140*/ 	.word	0x00000f70


	//   ....[12]....
        /*0144*/ 	.word	0x00001070


	//   ....[13]....
        /*0148*/ 	.word	0x000010b0


	//   ....[14]....
        /*014c*/ 	.word	0x000010e0


	//   ....[15]....
        /*0150*/ 	.word	0x00001c80


	//   ....[16]....
        /*0154*/ 	.word	0x00001c90


	//   ....[17]....
        /*0158*/ 	.word	0x00001ca0


	//   ....[18]....
        /*015c*/ 	.word	0x00001da0


	//   ....[19]....
        /*0160*/ 	.word	0x00001de0


	//   ....[20]....
        /*0164*/ 	.word	0x00001e00


	//   ....[21]....
        /*0168*/ 	.word	0x00001f10


	//   ....[22]....
        /*016c*/ 	.word	0x00001f50


	//   ....[23]....
        /*0170*/ 	.word	0x00001f70


	//   ....[24]....
        /*0174*/ 	.word	0x00002080


	//   ....[25]....
        /*0178*/ 	.word	0x000020c0


	//   ....[26]....
        /*017c*/ 	.word	0x000020f0


	//   ....[27]....
        /*0180*/ 	.word	0x000021f0


	//   ....[28]....
        /*0184*/ 	.word	0x00002230


	//   ....[29]....
        /*0188*/ 	.word	0x00002260


	//   ....[30]....
        /*018c*/ 	.word	0x000045f0


	//   ....[31]....
        /*0190*/ 	.word	0x00004620


	//   ....[32]....
        /*0194*/ 	.word	0x00004630


	//   ....[33]....
        /*0198*/ 	.word	0x00004730


	//   ....[34]....
        /*019c*/ 	.word	0x00004760


	//   ....[35]....
        /*01a0*/ 	.word	0x00004790


	//   ....[36]....
        /*01a4*/ 	.word	0x00004890


	//   ....[37]....
        /*01a8*/ 	.word	0x000048c0


	//   ....[38]....
        /*01ac*/ 	.word	0x000048f0


	//   ....[39]....
        /*01b0*/ 	.word	0x000049f0


	//   ....[40]....
        /*01b4*/ 	.word	0x00004a20


	//   ....[41]....
        /*01b8*/ 	.word	0x00004a50


	//   ....[42]....
        /*01bc*/ 	.word	0x00004b50


	//   ....[43]....
        /*01c0*/ 	.word	0x00004b90


	//   ....[44]....
        /*01c4*/ 	.word	0x00004bc0


	//----- nvinfo : EIATTR_VRC_CTA_INIT_COUNT
	.align		4
.L_398:
        /*01c8*/ 	.byte	0x02, 0x4a
	.zero		1
	.zero		1


	//----- nvinfo : EIATTR_EXIT_INSTR_OFFSETS
	.align		4
        /*01cc*/ 	.byte	0x04, 0x1c
        /*01ce*/ 	.short	(.L_400 - .L_399)


	//   ....[0]....
.L_399:
        /*01d0*/ 	.word	0x00000030


	//   ....[1]....
        /*01d4*/ 	.word	0x000056a0


	//   ....[2]....
        /*01d8*/ 	.word	0x00005700


	//----- nvinfo : EIATTR_MAX_THREADS
	.align		4
.L_400:
        /*01dc*/ 	.byte	0x04, 0x05
        /*01de*/ 	.short	(.L_402 - .L_401)
.L_401:
        /*01e0*/ 	.word	0x00000100
        /*01e4*/ 	.word	0x00000001
        /*01e8*/ 	.word	0x00000001


	//----- nvinfo : EIATTR_CRS_STACK_SIZE
	.align		4
.L_402:
        /*01ec*/ 	.byte	0x04, 0x1e
        /*01ee*/ 	.short	(.L_404 - .L_403)
.L_403:
        /*01f0*/ 	.word	0x00000000


	//----- nvinfo : EIATTR_CBANK_PARAM_SIZE
	.align		4
.L_404:
        /*01f4*/ 	.byte	0x03, 0x19
        /*01f6*/ 	.short	0x001d


	//----- nvinfo : EIATTR_PARAM_CBANK
	.align		4
        /*01f8*/ 	.byte	0x04, 0x0a
        /*01fa*/ 	.short	(.L_406 - .L_405)
	.align		4
.L_405:
        /*01fc*/ 	.word	index@(.nv.constant0._ZN6thrust24THRUST_300001_SM_1000_NS8cuda_cub4core6detail13_kernel_agentINS1_8__reduce11ReduceAgentINS0_12zip_iteratorIN4cuda3std3__45tupleIJNS0_6detail15normal_iteratorINS0_10device_ptrIfEEEENS0_17counting_iteratorIlNS0_11use_defaultESI_SI_EEEEEEEPNSB_IJflEEESM_iNS1_9__extrema9arg_min_fIflNSA_4lessIfEEEEEEJSL_SN_iSS_EEEvDpT0_)
        /*0200*/ 	.short	0x0380
        /*0202*/ 	.short	0x001d


	//----- nvinfo : EIATTR_SW_WAR
	.align		4
.L_406:
        /*0204*/ 	.byte	0x04, 0x36
        /*0206*/ 	.short	(.L_408 - .L_407)
.L_407:
        /*0208*/ 	.word	0x00000008
.L_408:


//--------------------- .nv.info._Z8frontEndIN6thrust24THRUST_300001_SM_1000_NS6detail15normal_iteratorINS1_10device_ptrIfEEEE7functorNS4_IiEEEvT_S9_iT0_T1_ --------------------------
	.section	.nv.info._Z8frontEndIN6thrust24THRUST_300001_SM_1000_NS6detail15normal_iteratorINS1_10device_ptrIfEEEE7functorNS4_IiEEEvT_S9_iT0_T1_,"",@"SHT_CUDA_INFO"
	.sectionflags	@""
	.align	4


	//----- nvinfo : EIATTR_CUDA_API_VERSION
	.align		4
        /*0000*/ 	.byte	0x04, 0x37
        /*0002*/ 	.short	(.L_410 - .L_409)
.L_409:
        /*0004*/ 	.word	0x00000082


	//----- nvinfo : EIATTR_KPARAM_INFO
	.align		4
.L_410:
        /*0008*/ 	.byte	0x04, 0x17
        /*000a*/ 	.short	(.L_412 - .L_411)
.L_411:
        /*000c*/ 	.word	0x00000000
        /*0010*/ 	.short	0x0004
        /*0012*/ 	.short	0x0018
        /*0014*/ 	.byte	0x00, 0xf0, 0x21, 0x00


	//----- nvinfo : EIATTR_KPARAM_INFO
	.align		4
.L_412:
        /*0018*/ 	.byte	0x04, 0x17
        /*001a*/ 	.short	(.L_414 - .L_413)
.L_413:
        /*001c*/ 	.word	0x00000000
        /*0020*/ 	.short	0x0003
        /*0022*/ 	.short	0x0014
        /*0024*/ 	.byte	0x00, 0xf0, 0x05, 0x00


	//----- nvinfo : EIATTR_KPARAM_INFO
	.align		4
.L_414:
        /*0028*/ 	.byte	0x04, 0x17
        /*002a*/ 	.short	(.L_416 - .L_415)
.L_415:
        /*002c*/ 	.word	0x00000000
        /*0030*/ 	.short	0x0002
        /*0032*/ 	.short	0x0010
        /*0034*/ 	.byte	0x00, 0xf0, 0x11, 0x00


	//----- nvinfo : EIATTR_KPARAM_INFO
	.align		4
.L_416:
        /*0038*/ 	.byte	0x04, 0x17
        /*003a*/ 	.short	(.L_418 - .L_417)
.L_417:
        /*003c*/ 	.word	0x00000000
        /*0040*/ 	.short	0x0001
        /*0042*/ 	.short	0x0008
        /*0044*/ 	.byte	0x00, 0xf0, 0x21, 0x00


	//----- nvinfo : EIATTR_KPARAM_INFO
	.align		4
.L_418:
        /*0048*/ 	.byte	0x04, 0x17
        /*004a*/ 	.short	(.L_420 - .L_419)
.L_419:
        /*004c*/ 	.word	0x00000000
        /*0050*/ 	.short	0x0000
        /*0052*/ 	.short	0x0000
        /*0054*/ 	.byte	0x00, 0xf0, 0x21, 0x00


	//----- nvinfo : EIATTR_SPARSE_MMA_MASK
	.align		4
.L_420:
        /*0058*/ 	.byte	0x03, 0x50
        /*005a*/ 	.short	0x0000


	//----- nvinfo : EIATTR_MAXREG_COUNT
	.align		4
        /*005c*/ 	.byte	0x03, 0x1b
        /*005e*/ 	.short	0x00ff


	//----- nvinfo : EIATTR_MERCURY_ISA_VERSION
	.align		4
        /*0060*/ 	.byte	0x03, 0x5f
        /*0062*/ 	.short	0x0101


	//----- nvinfo : EIATTR_VRC_CTA_INIT_COUNT
	.align		4
        /*0064*/ 	.byte	0x02, 0x4a
	.zero		1
	.zero		1


	//----- nvinfo : EIATTR_EXIT_INSTR_OFFSETS
	.align		4
        /*0068*/ 	.byte	0x04, 0x1c
        /*006a*/ 	.short	(.L_422 - .L_421)


	//   ....[0]....
.L_421:
        /*006c*/ 	.word	0x00002240


	//----- nvinfo : EIATTR_CBANK_PARAM_SIZE
	.align		4
.L_422:
        /*0070*/ 	.byte	0x03, 0x19
        /*0072*/ 	.short	0x0020


	//----- nvinfo : EIATTR_PARAM_CBANK
	.align		4
        /*0074*/ 	.byte	0x04, 0x0a
        /*0076*/ 	.short	(.L_424 - .L_423)
	.align		4
.L_423:
        /*0078*/ 	.word	index@(.nv.constant0._Z8frontEndIN6thrust24THRUST_300001_SM_1000_NS6detail15normal_iteratorINS1_10device_ptrIfEEEE7functorNS4_IiEEEvT_S9_iT0_T1_)
        /*007c*/ 	.short	0x0380
        /*007e*/ 	.short	0x0020


	//----- nvinfo : EIATTR_SW_WAR
	.align		4
.L_424:
        /*0080*/ 	.byte	0x04, 0x36
        /*0082*/ 	.short	(.L_426 - .L_425)
.L_425:
        /*0084*/ 	.word	0x00000008
.L_426:


//--------------------- .nv.callgraph             --------------------------
	.section	.nv.callgraph,"",@"SHT_CUDA_CALLGRAPH"
	.align	4
	.sectionentsize	8
	.align		4
        /*0000*/ 	.word	0x00000000
	.align		4
        /*0004*/ 	.word	0xffffffff
	.align		4
        /*0008*/ 	.word	0x00000000
	.align		4
        /*000c*/ 	.word	0xfffffffe
	.align		4
        /*0010*/ 	.word	0x00000000
	.align		4
        /*0014*/ 	.word	0xfffffffd
	.align		4
        /*0018*/ 	.word	0x00000000
	.align		4
        /*001c*/ 	.word	0xfffffffc


//--------------------- .nv.constant4             --------------------------
	.section	.nv.constant4,"a",@progbits
	.align	8
	.align		8
.nv.constant4:
        /*0000*/ 	.dword	_ZN30_INTERNAL_cbc972fb_4_k_cu_main4cuda3std3__45__cpo5beginE
	.align		8
        /*0008*/ 	.dword	_ZN30_INTERNAL_cbc972fb_4_k_cu_main4cuda3std3__45__cpo3endE
	.align		8
        /*0010*/ 	.dword	_ZN30_INTERNAL_cbc972fb_4_k_cu_main4cuda3std3__45__cpo6cbeginE
	.align		8
        /*0018*/ 	.dword	_ZN30_INTERNAL_cbc972fb_4_k_cu_main4cuda3std3__45__cpo4cendE
	.align		8
        /*0020*/ 	.dword	_ZN30_INTERNAL_cbc972fb_4_k_cu_main4cuda3std3__45__cpo6rbeginE
	.align		8
        /*0028*/ 	.dword	_ZN30_INTERNAL_cbc972fb_4_k_cu_main4cuda3std3__45__cpo4rendE
	.align		8
        /*0030*/ 	.dword	_ZN30_INTERNAL_cbc972fb_4_k_cu_main4cuda3std3__45__cpo7crbeginE
	.align		8
        /*0038*/ 	.dword	_ZN30_INTERNAL_cbc972fb_4_k_cu_main4cuda3std3__45__cpo5crendE
	.align		8
        /*0040*/ 	.dword	_ZN30_INTERNAL_cbc972fb_4_k_cu_main4cuda3std3__432_GLOBAL__N__cbc972fb_4_k_cu_main6ignoreE
	.align		8
        /*0048*/ 	.dword	_ZN30_INTERNAL_cbc972fb_4_k_cu_main4cuda3std3__419piecewise_constructE
	.align		8
        /*0050*/ 	.dword	_ZN30_INTERNAL_cbc972fb_4_k_cu_main4cuda3std3__48in_placeE
	.align		8
        /*0058*/ 	.dword	_ZN30_INTERNAL_cbc972fb_4_k_cu_main4cuda3std3__420unreachable_sentinelE
	.align		8
        /*0060*/ 	.dword	_ZN30_INTERNAL_cbc972fb_4_k_cu_main4cuda3std3__47nulloptE
	.align		8
        /*0068*/ 	.dword	_ZN30_INTERNAL_cbc972fb_4_k_cu_main4cuda3std3__48unexpectE
	.align		8
        /*0070*/ 	.dword	_ZN30_INTERNAL_cbc972fb_4_k_cu_main4cuda3std6ranges3__45__cpo4swapE
	.align		8
        /*0078*/ 	.dword	_ZN30_INTERNAL_cbc972fb_4_k_cu_main4cuda3std6ranges3__45__cpo9iter_moveE
	.align		8
        /*0080*/ 	.dword	_ZN30_INTERNAL_cbc972fb_4_k_cu_main4cuda3std6ranges3__45__cpo5beginE
	.align		8
        /*0088*/ 	.dword	_ZN30_INTERNAL_cbc972fb_4_k_cu_main4cuda3std6ranges3__45__cpo3endE
	.align		8
        /*0090*/ 	.dword	_ZN30_INTERNAL_cbc972fb_4_k_cu_main4cuda3std6ranges3__45__cpo6cbeginE
	.align		8
        /*0098*/ 	.dword	_ZN30_INTERNAL_cbc972fb_4_k_cu_main4cuda3std6ranges3__45__cpo4cendE
	.align		8
        /*00a0*/ 	.dword	_ZN30_INTERNAL_cbc972fb_4_k_cu_main4cuda3std6ranges3__45__cpo7advanceE
	.align		8
        /*00a8*/ 	.dword	_ZN30_INTERNAL_cbc972fb_4_k_cu_main4cuda3std6ranges3__45__cpo9iter_swapE
	.align		8
        /*00b0*/ 	.dword	_ZN30_INTERNAL_cbc972fb_4_k_cu_main4cuda3std6ranges3__45__cpo4nextE
	.align		8
        /*00b8*/ 	.dword	_ZN30_INTERNAL_cbc972fb_4_k_cu_main4cuda3std6ranges3__45__cpo4prevE
	.align		8
        /*00c0*/ 	.dword	_ZN30_INTERNAL_cbc972fb_4_k_cu_main4cuda3std6ranges3__45__cpo4dataE
	.align		8
        /*00c8*/ 	.dword	_ZN30_INTERNAL_cbc972fb_4_k_cu_main4cuda3std6ranges3__45__cpo5cdataE
	.align		8
        /*00d0*/ 	.dword	_ZN30_INTERNAL_cbc972fb_4_k_cu_main4cuda3std6ranges3__45__cpo4sizeE
	.align		8
        /*00d8*/ 	.dword	_ZN30_INTERNAL_cbc972fb_4_k_cu_main4cuda3std6ranges3__45__cpo5ssizeE
	.align		8
        /*00e0*/ 	.dword	_ZN30_INTERNAL_cbc972fb_4_k_cu_main4cuda3std6ranges3__45__cpo8distanceE
	.align		8
        /*00e8*/ 	.dword	_ZN30_INTERNAL_cbc972fb_4_k_cu_main6thrust24THRUST_300001_SM_1000_NS8cuda_cub3parE
	.align		8
        /*00f0*/ 	.dword	_ZN30_INTERNAL_cbc972fb_4_k_cu_main6thrust24THRUST_300001_SM_1000_NS8cuda_cub10par_nosyncE
	.align		8
        /*00f8*/ 	.dword	_ZN30_INTERNAL_cbc972fb_4_k_cu_main6thrust24THRUST_300001_SM_1000_NS6system6detail10sequential3seqE
	.align		8
        /*0100*/ 	.dword	_ZN30_INTERNAL_cbc972fb_4_k_cu_main6thrust24THRUST_300001_SM_1000_NS6system3cpp3parE
	.align		8
        /*0108*/ 	.dword	_ZN30_INTERNAL_cbc972fb_4_k_cu_main6thrust24THRUST_300001_SM_1000_NS12placeholders2_1E
	.align		8
        /*0110*/ 	.dword	_ZN30_INTERNAL_cbc972fb_4_k_cu_main6thrust24THRUST_300001_SM_1000_NS12placeholders2_2E
	.align		8
        /*0118*/ 	.dword	_ZN30_INTERNAL_cbc972fb_4_k_cu_main6thrust24THRUST_300001_SM_1000_NS12placeholders2_3E
	.align		8
        /*0120*/ 	.dword	_ZN30_INTERNAL_cbc972fb_4_k_cu_main6thrust24THRUST_300001_SM_1000_NS12placeholders2_4E
	.align		8
        /*0128*/ 	.dword	_ZN30_INTERNAL_cbc972fb_4_k_cu_main6thrust24THRUST_300001_SM_1000_NS12placeholders2_5E
	.align		8
        /*0130*/ 	.dword	_ZN30_INTERNAL_cbc972fb_4_k_cu_main6thrust24THRUST_300001_SM_1000_NS12placeholders2_6E
	.align		8
        /*0138*/ 	.dword	_ZN30_INTERNAL_cbc972fb_4_k_cu_main6thrust24THRUST_300001_SM_1000_NS12placeholders2_7E
	.align		8
        /*0140*/ 	.dword	_ZN30_INTERNAL_cbc972fb_4_k_cu_main6thrust24THRUST_300001_SM_1000_NS12placeholders2_8E
	.align		8
        /*0148*/ 	.dword	_ZN30_INTERNAL_cbc972fb_4_k_cu_main6thrust24THRUST_300001_SM_1000_NS12placeholders2_9E
	.align		8
        /*0150*/ 	.dword	_ZN30_INTERNAL_cbc972fb_4_k_cu_main6thrust24THRUST_300001_SM_1000_NS12placeholders3_10E
	.align		8
        /*0158*/ 	.dword	_ZN30_INTERNAL_cbc972fb_4_k_cu_main6thrust24THRUST_300001_SM_1000_NS3seqE
	.align		8
        /*0160*/ 	.dword	_ZN30_INTERNAL_cbc972fb_4_k_cu_main6thrust24THRUST_300001_SM_1000_NS6deviceE


//--------------------- .text._ZN3cub18CUB_300001_SM_10006detail9transform16transform_kernelINS2_10policy_hubILb1EN4cuda3std3__45tupleIJN6thrust24THRUST_300001_SM_1000_NS6detail15normal_iteratorINSA_10device_ptrIfEEEEEEEE10policy1000El7functorSF_JPfEEEvT0_iT1_T2_DpNS2_10kernel_argIT3_EE --------------------------
	.section	.text._ZN3cub18CUB_300001_SM_10006detail9transform16transform_kernelINS2_10policy_hubILb1EN4cuda3std3__45tupleIJN6thrust24THRUST_300001_SM_1000_NS6detail15normal_iteratorINSA_10device_ptrIfEEEEEEEE10policy1000El7functorSF_JPfEEEvT0_iT1_T2_DpNS2_10kernel_argIT3_EE,"ax",@progbits
	.align	128
        .global         _ZN3cub18CUB_300001_SM_10006detail9transform16transform_kernelINS2_10policy_hubILb1EN4cuda3std3__45tupleIJN6thrust24THRUST_300001_SM_1000_NS6detail15normal_iteratorINSA_10device_ptrIfEEEEEEEE10policy1000El7functorSF_JPfEEEvT0_iT1_T2_DpNS2_10kernel_argIT3_EE
        .type           _ZN3cub18CUB_300001_SM_10006detail9transform16transform_kernelINS2_10policy_hubILb1EN4cuda3std3__45tupleIJN6thrust24THRUST_300001_SM_1000_NS6detail15normal_iteratorINSA_10device_ptrIfEEEEEEEE10policy1000El7functorSF_JPfEEEvT0_iT1_T2_DpNS2_10kernel_argIT3_EE,@function
        .size           _ZN3cub18CUB_300001_SM_10006detail9transform16transform_kernelINS2_10policy_hubILb1EN4cuda3std3__45tupleIJN6thrust24THRUST_300001_SM_1000_NS6detail15normal_iteratorINSA_10device_ptrIfEEEEEEEE10policy1000El7functorSF_JPfEEEvT0_iT1_T2_DpNS2_10kernel_argIT3_EE,(.L_x_869 - _ZN3cub18CUB_300001_SM_10006detail9transform16transform_kernelINS2_10policy_hubILb1EN4cuda3std3__45tupleIJN6thrust24THRUST_300001_SM_1000_NS6detail15normal_iteratorINSA_10device_ptrIfEEEEEEEE10policy1000El7functorSF_JPfEEEvT0_iT1_T2_DpNS2_10kernel_argIT3_EE)
        .other          _ZN3cub18CUB_300001_SM_10006detail9transform16transform_kernelINS2_10policy_hubILb1EN4cuda3std3__45tupleIJN6thrust24THRUST_300001_SM_1000_NS6detail15normal_iteratorINSA_10device_ptrIfEEEEEEEE10policy1000El7functorSF_JPfEEEvT0_iT1_T2_DpNS2_10kernel_argIT3_EE,@"STO_CUDA_ENTRY STV_DEFAULT"
_ZN3cub18CUB_300001_SM_10006detail9transform16transform_kernelINS2_10policy_hubILb1EN4cuda3std3__45tupleIJN6thrust24THRUST_300001_SM_1000_NS6detail15normal_iteratorINSA_10device_ptrIfEEEEEEEE10policy1000El7functorSF_JPfEEEvT0_iT1_T2_DpNS2_10kernel_argIT3_EE:
.text._ZN3cub18CUB_300001_SM_10006detail9transform16transform_kernelINS2_10policy_hubILb1EN4cuda3std3__45tupleIJN6thrust24THRUST_300001_SM_1000_NS6detail15normal_iteratorINSA_10device_ptrIfEEEEEEEE10policy1000El7functorSF_JPfEEEvT0_iT1_T2_DpNS2_10kernel_argIT3_EE:
[----:B------:R-:W-:Y:S08]  /*0000*/  LDC R1, c[0x0][0x37c] ;  /* 0x0000df00ff017b82 */ /* 0x000ff00000000800 */
[----:B------:R-:W0:Y:S01]  /*0010*/  LDC R0, c[0x0][0x388] ;  /* 0x0000e200ff007b82 */ /* 0x000e220000000800 */
[----:B------:R-:W1:Y:S01]  /*0020*/  LDCU.64 UR6, c[0x0][0x380] ;  /* 0x00007000ff0677ac */ /* 0x000e620008000a00 */
[----:B------:R-:W2:Y:S01]  /*0030*/  S2R R7, SR_TID.X ;  /* 0x0000000000077919 */ /* 0x000ea20000002100 */
[----:B------:R-:W-:Y:S05]  /*0040*/  BSSY.RECONVERGENT B0, `(.L_x_0) ;  /* 0x000001a000007945 */ /* 0x000fea0003800200 */
[----:B------:R-:W3:Y:S01]  /*0050*/  S2UR UR4, SR_CTAID.X ;  /* 0x00000000000479c3 */ /* 0x000ee20000002500 */
[----:B0-----:R-:W-:-:S04]  /*0060*/  SHF.L.U32 R5, R0, 0x7, RZ ;  /* 0x0000000700057819 */ /* 0x001fc800000006ff */
[----:B------:R-:W-:Y:S01]  /*0070*/  SHF.R.S32.HI R4, RZ, 0x1f, R5 ;  /* 0x0000001fff047819 */ /* 0x000fe20000011405 */
[----:B---3--:R-:W-:Y:S01]  /*0080*/  IMAD.WIDE.U32 R2, R5, UR4, RZ ;  /* 0x0000000405027c25 */ /* 0x008fe2000f8e00ff */
[----:B--2---:R-:W-:-:S03]  /*0090*/  SHF.L.U32 R11, R7, 0x7, RZ ;  /* 0x00000007070b7819 */ /* 0x004fc600000006ff */
[----:B------:R-:W-:Y:S01]  /*00a0*/  IMAD R13, R4, UR4, RZ ;  /* 0x00000004040d7c24 */ /* 0x000fe2000f8e02ff */
[----:B-1----:R-:W-:-:S03]  /*00b0*/  IADD3 R6, P1, PT, -R2, UR6, RZ ;  /* 0x0000000602067c10 */ /* 0x002fc6000ff3e1ff */
[----:B------:R-:W-:Y:S01]  /*00c0*/  IMAD.IADD R13, R3, 0x1, R13 ;  /* 0x00000001030d7824 */ /* 0x000fe200078e020d */
[----:B------:R-:W-:-:S04]  /*00d0*/  ISETP.LT.U32.AND P0, PT, R6, R5, PT ;  /* 0x000000050600720c */ /* 0x000fc80003f01070 */
[----:B------:R-:W-:-:S04]  /*00e0*/  IADD3.X R9, PT, PT, ~R13, UR7, RZ, P1, !PT ;  /* 0x000000070d097c10 */ /* 0x000fc80008ffe5ff */
[----:B------:R-:W-:-:S04]  /*00f0*/  ISETP.LT.AND.EX P0, PT, R9, R4, PT, P0 ;  /* 0x000000040900720c */ /* 0x000fc80003f01300 */
[----:B------:R-:W-:-:S05]  /*0100*/  SEL R6, R6, R5, P0 ;  /* 0x0000000506067207 */ /* 0x000fca0000000000 */
[----:B------:R-:W-:-:S05]  /*0110*/  IMAD.SHL.U32 R4, R6, 0x4, RZ ;  /* 0x0000000406047824 */ /* 0x000fca00078e00ff */
[----:B------:R-:W-:-:S13]  /*0120*/  ISETP.GE.AND P0, PT, R11, R4, PT ;  /* 0x000000040b00720c */ /* 0x000fda0003f06270 */
[----:B------:R-:W-:Y:S05]  /*0130*/  @P0 BRA `(.L_x_1) ;  /* 0x0000000000280947 */ /* 0x000fea0003800000 */
[----:B------:R-:W0:Y:S02]  /*0140*/  LDC.64 R8, c[0x0][0x398] ;  /* 0x0000e600ff087b82 */ /* 0x000e240000000a00 */
[----:B0-----:R-:W-:-:S04]  /*0150*/  LEA R8, P0, R2, R8, 0x2 ;  /* 0x0000000802087211 */ /* 0x001fc800078010ff */
[----:B------:R-:W-:-:S03]  /*0160*/  LEA.HI.X R9, R2, R9, R13, 0x2, P0 ;  /* 0x0000000902097211 */ /* 0x000fc600000f140d */
[----:B------:R-:W-:-:S07]  /*0170*/  IMAD.WIDE.U32 R8, R7, 0x80, R8 ;  /* 0x0000008007087825 */ /* 0x000fce00078e0008 */
.L_x_2:
[----:B------:R-:W-:Y:S01]  /*0180*/  IADD3 R11, PT, PT, R11, 0x4000, RZ ;  /* 0x000040000b0b7810 */ /* 0x000fe20007ffe0ff */
[----:B------:R0:W-:Y:S03]  /*0190*/  CCTL.E.PF2 [R8] ;  /* 0x000000000800798f */ /* 0x0001e60000800100 */
[----:B------:R-:W-:Y:S02]  /*01a0*/  ISETP.GE.AND P0, PT, R11, R4, PT ;  /* 0x000000040b00720c */ /* 0x000fe40003f06270 */
[----:B0-----:R-:W-:-:S05]  /*01b0*/  IADD3 R8, P1, PT, R8, 0x4000, RZ ;  /* 0x0000400008087810 */ /* 0x001fca0007f3e0ff */
[----:B------:R-:W-:-:S06]  /*01c0*/  IMAD.X R9, RZ, RZ, R9, P1 ;  /* 0x000000ffff097224 */ /* 0x000fcc00008e0609 */
[----:B------:R-:W-:Y:S05]  /*01d0*/  @!P0 BRA `(.L_x_2) ;  /* 0xfffffffc00e88947 */ /* 0x000fea000383ffff */
.L_x_1:
[----:B------:R-:W-:Y:S05]  /*01e0*/  BSYNC.RECONVERGENT B0 ;  /* 0x0000000000007941 */ /* 0x000fea0003800200 */
.L_x_0:
[----:B------:R-:W0:Y:S01]  /*01f0*/  LDCU.128 UR8, c[0x0][0x390] ;  /* 0x00007200ff0877ac */ /* 0x000e220008000c00 */
[----:B------:R-:W-:Y:S02]  /*0200*/  ISETP.NE.AND P0, PT, R5, R6, PT ;  /* 0x000000060500720c */ /* 0x000fe40003f05270 */
[C---:B------:R-:W-:Y:S01]  /*0210*/  SHF.L.U32 R3, R2.reuse, 0x2, RZ ;  /* 0x0000000202037819 */ /* 0x040fe200000006ff */
[----:B------:R-:W1:Y:S01]  /*0220*/  LDCU.64 UR4, c[0x0][0x358] ;  /* 0x00006b00ff0477ac */ /* 0x000e620008000a00 */
[----:B------:R-:W-:Y:S02]  /*0230*/  SHF.L.U64.HI R8, R2, 0x2, R13 ;  /* 0x0000000202087819 */ /* 0x000fe4000001020d */
[C---:B0-----:R-:W-:Y:S02]  /*0240*/  IADD3 R4, P1, PT, R3.reuse, UR10, RZ ;  /* 0x0000000a03047c10 */ /* 0x041fe4000ff3e0ff */
[----:B------:R-:W-:Y:S02]  /*0250*/  IADD3 R2, P2, PT, R3, UR8, RZ ;  /* 0x0000000803027c10 */ /* 0x000fe4000ff5e0ff */
[----:B------:R-:W-:-:S02]  /*0260*/  IADD3.X R5, PT, PT, R8, UR11, RZ, P1, !PT ;  /* 0x0000000b08057c10 */ /* 0x000fc40008ffe4ff */
[----:B------:R-:W-:Y:S01]  /*0270*/  IADD3.X R3, PT, PT, R8, UR9, RZ, P2, !PT ;  /* 0x0000000908037c10 */ /* 0x000fe200097fe4ff */
[----:B-1----:R-:W-:Y:S08]  /*0280*/  @!P0 BRA `(.L_x_3) ;  /* 0x0000000800ec8947 */ /* 0x002ff00003800000 */
[----:B------:R-:W-:-:S13]  /*0290*/  ISETP.GE.AND P0, PT, R0, 0x1, PT ;  /* 0x000000010000780c */ /* 0x000fda0003f06270 */
[----:B------:R-:W-:Y:S05]  /*02a0*/  @!P0 EXIT ;  /* 0x000000000000894d */ /* 0x000fea0003800000 */
[C---:B------:R-:W-:Y:S01]  /*02b0*/  ISETP.GE.U32.AND P0, PT, R0.reuse, 0x8, PT ;  /* 0x000000080000780c */ /* 0x040fe20003f06070 */
[----:B------:R-:W-:Y:S01]  /*02c0*/  IMAD.MOV.U32 R8, RZ, RZ, RZ ;  /* 0x000000ffff087224 */ /* 0x000fe200078e00ff */
[----:B------:R-:W-:-:S11]  /*02d0*/  LOP3.LUT R18, R0, 0x7, RZ, 0xc0, !PT ;  /* 0x0000000700127812 */ /* 0x000fd600078ec0ff */
[----:B------:R-:W-:Y:S05]  /*02e0*/  @!P0 BRA `(.L_x_4) ;  /* 0x0000000400cc8947 */ /* 0x000fea0003800000 */
[----:B------:R-:W-:-:S13]  /*02f0*/  ISETP.GE.AND P1, PT, R7, R6, PT ;  /* 0x000000060700720c */ /* 0x000fda0003f26270 */
[----:B------:R-:W-:-:S06]  /*0300*/  @!P1 IMAD.WIDE.U32 R8, R7, 0x4, R4 ;  /* 0x0000000407089825 */ /* 0x000fcc00078e0004 */
[----:B------:R-:W2:Y:S01]  /*0310*/  @!P1 LDG.E R8, desc[UR4][R8.64] ;  /* 0x0000000408089981 */ /* 0x000ea2000c1e1900 */
[C---:B------:R-:W-:Y:S01]  /*0320*/  IADD3 R17, PT, PT, R7.reuse, 0x80, RZ ;  /* 0x0000008007117810 */ /* 0x040fe20007ffe0ff */
[----:B------:R-:W-:-:S03]  /*0330*/  @!P1 IMAD.WIDE.U32 R12, R7, 0x4, R2 ;  /* 0x00000004070c9825 */ /* 0x000fc600078e0002 */
[C---:B------:R-:W-:Y:S01]  /*0340*/  ISETP.GE.AND P0, PT, R17.reuse, R6, PT ;  /* 0x000000061100720c */ /* 0x040fe20003f06270 */
[----:B------:R-:W-:-:S04]  /*0350*/  IMAD.WIDE R10, R17, 0x4, R4 ;  /* 0x00000004110a7825 */ /* 0x000fc800078e0204 */
[----:B--2---:R-:W-:-:S05]  /*0360*/  @!P1 FMUL R15, R8, R8 ;  /* 0x00000008080f9220 */ /* 0x004fca0000400000 */
[----:B------:R0:W-:Y:S04]  /*0370*/  @!P1 STG.E desc[UR4][R12.64], R15 ;  /* 0x0000000f0c009986 */ /* 0x0001e8000c101904 */
[----:B------:R-:W2:Y:S01]  /*0380*/  @!P0 LDG.E R14, desc[UR4][R10.64] ;  /* 0x000000040a0e8981 */ /* 0x000ea2000c1e1900 */
[C---:B------:R-:W-:Y:S01]  /*0390*/  VIADD R19, R7.reuse, 0x100 ;  /* 0x0000010007137836 */ /* 0x040fe20000000000 */
[C---:B------:R-:W-:Y:S01]  /*03a0*/  IADD3 R21, PT, PT, R7.reuse, 0x180, RZ ;  /* 0x0000018007157810 */ /* 0x040fe20007ffe0ff */
[----:B------:R-:W-:Y:S01]  /*03b0*/  VIADD R23, R7, 0x200 ;  /* 0x0000020007177836 */ /* 0x000fe20000000000 */
[----:B------:R-:W-:Y:S01]  /*03c0*/  LOP3.LUT R8, R0, 0x7ffffff8, RZ, 0xc0, !PT ;  /* 0x7ffffff800087812 */ /* 0x000fe200078ec0ff */
[----:B------:R-:W-:Y:S01]  /*03d0*/  BSSY.RECONVERGENT B0, `(.L_x_5) ;  /* 0x0000012000007945 */ /* 0x000fe20003800200 */
[----:B------:R-:W-:-:S02]  /*03e0*/  ISETP.GE.AND P6, PT, R19, R6, PT ;  /* 0x000000061300720c */ /* 0x000fc40003fc6270 */
[-C--:B------:R-:W-:Y:S01]  /*03f0*/  ISETP.GE.AND P5, PT, R21, R6.reuse, PT ;  /* 0x000000061500720c */ /* 0x080fe20003fa6270 */
[----:B0-----:R-:W-:Y:S01]  /*0400*/  IMAD.WIDE R12, R17, 0x4, R2 ;  /* 0x00000004110c7825 */ /* 0x001fe200078e0202 */
[-C--:B------:R-:W-:Y:S02]  /*0410*/  ISETP.GE.AND P4, PT, R23, R6.reuse, PT ;  /* 0x000000061700720c */ /* 0x080fe40003f86270 */
[C---:B------:R-:W-:Y:S01]  /*0420*/  IADD3 R19, PT, PT, R7.reuse, 0x280, RZ ;  /* 0x0000028007137810 */ /* 0x040fe20007ffe0ff */
[C---:B------:R-:W-:Y:S01]  /*0430*/  VIADD R21, R7.reuse, 0x300 ;  /* 0x0000030007157836 */ /* 0x040fe20000000000 */
[----:B------:R-:W-:Y:S02]  /*0440*/  IADD3 R23, PT, PT, R7, 0x380, RZ ;  /* 0x0000038007177810 */ /* 0x000fe40007ffe0ff */
[-C--:B------:R-:W-:Y:S02]  /*0450*/  ISETP.GE.AND P3, PT, R19, R6.reuse, PT ;  /* 0x000000061300720c */ /* 0x080fe40003f66270 */
[----:B------:R-:W-:-:S02]  /*0460*/  ISETP.GE.AND P2, PT, R21, R6, PT ;  /* 0x000000061500720c */ /* 0x000fc40003f46270 */
[----:B------:R-:W-:Y:S01]  /*0470*/  ISETP.GE.AND P1, PT, R23, R6, PT ;  /* 0x000000061700720c */ /* 0x000fe20003f26270 */
[----:B--2---:R-:W-:-:S05]  /*0480*/  @!P0 FMUL R9, R14, R14 ;  /* 0x0000000e0e098220 */ /* 0x004fca0000400000 */
[----:B------:R0:W-:Y:S01]  /*0490*/  @!P0 STG.E desc[UR4][R12.64], R9 ;  /* 0x000000090c008986 */ /* 0x0001e2000c101904 */
[----:B------:R-:W-:Y:S01]  /*04a0*/  ISETP.NE.AND P0, PT, R8, 0x8, PT ;  /* 0x000000080800780c */ /* 0x000fe20003f05270 */
[----:B------:R-:W-:-:S12]  /*04b0*/  @P6 BRA `(.L_x_6) ;  /* 0x00000000000c6947 */ /* 0x000fd80003800000 */
[----:B------:R-:W0:Y:S02]  /*04c0*/  LDG.E R0, desc[UR4][R10.64+0x200] ;  /* 0x000200040a007981 */ /* 0x000e24000c1e1900 */
[----:B0-----:R-:W-:-:S05]  /*04d0*/  FMUL R9, R0, R0 ;  /* 0x0000000000097220 */ /* 0x001fca0000400000 */
[----:B------:R1:W-:Y:S02]  /*04e0*/  STG.E desc[UR4][R12.64+0x200], R9 ;  /* 0x000200090c007986 */ /* 0x0003e4000c101904 */
.L_x_6:
[----:B------:R-:W-:Y:S05]  /*04f0*/  BSYNC.RECONVERGENT B0 ;  /* 0x0000000000007941 */ /* 0x000fea0003800200 */
.L_x_5:
[----:B------:R-:W-:Y:S04]  /*0500*/  BSSY.RECONVERGENT B0, `(.L_x_7) ;  /* 0x0000005000007945 */ /* 0x000fe80003800200 */
[----:B------:R-:W-:Y:S05]  /*0510*/  @P5 BRA `(.L_x_8) ;  /* 0x00000000000c5947 */ /* 0x000fea0003800000 */
[----:B------:R-:W0:Y:S02]  /*0520*/  LDG.E R0, desc[UR4][R10.64+0x400] ;  /* 0x000400040a007981 */ /* 0x000e24000c1e1900 */
[----:B01----:R-:W-:-:S05]  /*0530*/  FMUL R9, R0, R0 ;  /* 0x0000000000097220 */ /* 0x003fca0000400000 */
[----:B------:R2:W-:Y:S02]  /*0540*/  STG.E desc[UR4][R12.64+0x400], R9 ;  /* 0x000400090c007986 */ /* 0x0005e4000c101904 */
.L_x_8:
[----:B------:R-:W-:Y:S05]  /*0550*/  BSYNC.RECONVERGENT B0 ;  /* 0x0000000000007941 */ /* 0x000fea0003800200 */
.L_x_7:
[----:B------:R-:W-:Y:S04]  /*0560*/  BSSY.RECONVERGENT B0, `(.L_x_9) ;  /* 0x0000005000007945 */ /* 0x000fe80003800200 */
[----:B------:R-:W-:Y:S05]  /*0570*/  @P4 BRA `(.L_x_10) ;  /* 0x00000000000c4947 */ /* 0x000fea0003800000 */
[----:B------:R-:W0:Y:S02]  /*0580*/  LDG.E R0, desc[UR4][R10.64+0x600] ;  /* 0x000600040a007981 */ /* 0x000e24000c1e1900 */
[----:B012---:R-:W-:-:S05]  /*0590*/  FMUL R9, R0, R0 ;  /* 0x0000000000097220 */ /* 0x007fca0000400000 */
[----:B------:R3:W-:Y:S02]  /*05a0*/  STG.E desc[UR4][R12.64+0x600], R9 ;  /* 0x000600090c007986 */ /* 0x0007e4000c101904 */
.L_x_10:
[----:B------:R-:W-:Y:S05]  /*05b0*/  BSYNC.RECONVERGENT B0 ;  /* 0x0000000000007941 */ /* 0x000fea0003800200 */
.L_x_9:
[----:B------:R-:W-:Y:S04]  /*05c0*/  BSSY.RECONVERGENT B0, `(.L_x_11) ;  /* 0x0000005000007945 */ /* 0x000fe80003800200 */
[----:B------:R-:W-:Y:S05]  /*05d0*/  @P3 BRA `(.L_x_12) ;  /* 0x00000000000c3947 */ /* 0x000fea0003800000 */
[----:B------:R-:W0:Y:S02]  /*05e0*/  LDG.E R0, desc[UR4][R10.64+0x800] ;  /* 0x000800040a007981 */ /* 0x000e24000c1e1900 */
[----:B0123--:R-:W-:-:S05]  /*05f0*/  FMUL R9, R0, R0 ;  /* 0x0000000000097220 */ /* 0x00ffca0000400000 */
[----:B------:R4:W-:Y:S02]  /*0600*/  STG.E desc[UR4][R12.64+0x800], R9 ;  /* 0x000800090c007986 */ /* 0x0009e4000c101904 */
.L_x_12:
[----:B------:R-:W-:Y:S05]  /*0610*/  BSYNC.RECONVERGENT B0 ;  /* 0x0000000000007941 */ /* 0x000fea0003800200 */
.L_x_11:
[----:B------:R-:W-:Y:S04]  /*0620*/  BSSY.RECONVERGENT B0, `(.L_x_13) ;  /* 0x0000005000007945 */ /* 0x000fe80003800200 */
[----:B------:R-:W-:Y:S05]  /*0630*/  @P2 BRA `(.L_x_14) ;  /* 0x00000000000c2947 */ /* 0x000fea0003800000 */
[----:B------:R-:W0:Y:S02]  /*0640*/  LDG.E R0, desc[UR4][R10.64+0xa00] ;  /* 0x000a00040a007981 */ /* 0x000e24000c1e1900 */
[----:B01234-:R-:W-:-:S05]  /*0650*/  FMUL R9, R0, R0 ;  /* 0x0000000000097220 */ /* 0x01ffca0000400000 */
[----:B------:R0:W-:Y:S02]  /*0660*/  STG.E desc[UR4][R12.64+0xa00], R9 ;  /* 0x000a00090c007986 */ /* 0x0001e4000c101904 */
.L_x_14:
[----:B------:R-:W-:Y:S05]  /*0670*/  BSYNC.RECONVERGENT B0 ;  /* 0x0000000000007941 */ /* 0x000fea0003800200 */
.L_x_13:
[----:B------:R-:W-:Y:S04]  /*0680*/  BSSY.RECONVERGENT B0, `(.L_x_15) ;  /* 0x0000005000007945 */ /* 0x000fe80003800200 */
[----:B------:R-:W-:Y:S05]  /*0690*/  @P1 BRA `(.L_x_16) ;  /* 0x00000000000c1947 */ /* 0x000fea0003800000 */
[----:B------:R-:W0:Y:S02]  /*06a0*/  LDG.E R10, desc[UR4][R10.64+0xc00] ;  /* 0x000c00040a0a7981 */ /* 0x000e24000c1e1900 */
[----:B01234-:R-:W-:-:S05]  /*06b0*/  FMUL R9, R10, R10 ;  /* 0x0000000a0a097220 */ /* 0x01ffca0000400000 */
[----:B------:R0:W-:Y:S02]  /*06c0*/  STG.E desc[UR4][R12.64+0xc00], R9 ;  /* 0x000c00090c007986 */ /* 0x0001e4000c101904 */
.L_x_16:
[----:B------:R-:W-:Y:S05]  /*06d0*/  BSYNC.RECONVERGENT B0 ;  /* 0x0000000000007941 */ /* 0x000fea0003800200 */
.L_x_15:
[----:B------:R-:W-:Y:S05]  /*06e0*/  @!P0 BRA `(.L_x_4) ;  /* 0x0000000000cc8947 */ /* 0x000fea0003800000 */
[----:B------:R-:W-:-:S07]  /*06f0*/  IMAD.MOV.U32 R0, RZ, RZ, 0x8 ;  /* 0x00000008ff007424 */ /* 0x000fce00078e00ff */
.L_x_19:
[----:B01234-:R-:W-:-:S04]  /*0700*/  LEA R9, R0, R7, 0x7 ;  /* 0x0000000700097211 */ /* 0x01ffc800078e38ff */
        /* <DEDUP_REMOVED lines=8> */
[----:B------:R-:W-:Y:S04]  /*0790*/  @!P0 STG.E desc[UR4][R16.64], R25 ;  /* 0x0000001910008986 */ /* 0x000fe8000c101904 */
[----:B------:R-:W2:Y:S01]  /*07a0*/  @!P1 LDG.E R19, desc[UR4][R12.64] ;  /* 0x000000040c139981 */ /* 0x000ea2000c1e1900 */
[----:B------:R-:W-:-:S05]  /*07b0*/  VIADD R11, R9, 0x100 ;  /* 0x00000100090b7836 */ /* 0x000fca0000000000 */
[----:B------:R-:W-:Y:S01]  /*07c0*/  ISETP.GE.AND P0, PT, R11, R6, PT ;  /* 0x000000060b00720c */ /* 0x000fe20003f06270 */
[----:B------:R-:W-:-:S04]  /*07d0*/  IMAD.WIDE R10, R21, 0x4, R2 ;  /* 0x00000004150a7825 */ /* 0x000fc800078e0202 */
[----:B--2---:R-:W-:-:S05]  /*07e0*/  @!P1 FMUL R19, R19, R19 ;  /* 0x0000001313139220 */ /* 0x004fca0000400000 */
[----:B------:R0:W-:Y:S04]  /*07f0*/  @!P1 STG.E desc[UR4][R10.64], R19 ;  /* 0x000000130a009986 */ /* 0x0001e8000c101904 */
[----:B------:R-:W2:Y:S01]  /*0800*/  @!P0 LDG.E R14, desc[UR4][R12.64+0x200] ;  /* 0x000200040c0e8981 */ /* 0x000ea2000c1e1900 */
[----:B------:R-:W-:-:S04]  /*0810*/  IADD3 R15, PT, PT, R9, 0x180, RZ ;  /* 0x00000180090f7810 */ /* 0x000fc80007ffe0ff */
[----:B------:R-:W-:Y:S01]  /*0820*/  ISETP.GE.AND P1, PT, R15, R6, PT ;  /* 0x000000060f00720c */ /* 0x000fe20003f26270 */
[----:B--2---:R-:W-:-:S05]  /*0830*/  @!P0 FMUL R23, R14, R14 ;  /* 0x0000000e0e178220 */ /* 0x004fca0000400000 */
[----:B------:R1:W-:Y:S07]  /*0840*/  @!P0 STG.E desc[UR4][R10.64+0x200], R23 ;  /* 0x000200170a008986 */ /* 0x0003ee000c101904 */
[----:B------:R-:W2:Y:S01]  /*0850*/  @!P1 LDG.E R14, desc[UR4][R12.64+0x400] ;  /* 0x000400040c0e9981 */ /* 0x000ea2000c1e1900 */
[----:B------:R-:W-:-:S04]  /*0860*/  IADD3 R15, PT, PT, R9, 0x200, RZ ;  /* 0x00000200090f7810 */ /* 0x000fc80007ffe0ff */
[----:B------:R-:W-:Y:S01]  /*0870*/  ISETP.GE.AND P0, PT, R15, R6, PT ;  /* 0x000000060f00720c */ /* 0x000fe20003f06270 */
[----:B------:R-:W-:Y:S02]  /*0880*/  VIADD R15, R9, 0x280 ;  /* 0x00000280090f7836 */ /* 0x000fe40000000000 */
[----:B--2---:R-:W-:-:S05]  /*0890*/  @!P1 FMUL R21, R14, R14 ;  /* 0x0000000e0e159220 */ /* 0x004fca0000400000 */
[----:B------:R1:W-:Y:S05]  /*08a0*/  @!P1 STG.E desc[UR4][R10.64+0x400], R21 ;  /* 0x000400150a009986 */ /* 0x0003ea000c101904 */
[----:B------:R-:W0:Y:S01]  /*08b0*/  @!P0 LDG.E R14, desc[UR4][R12.64+0x600] ;  /* 0x000600040c0e8981 */ /* 0x000e22000c1e1900 */
[----:B------:R-:W-:Y:S02]  /*08c0*/  ISETP.GE.AND P1, PT, R15, R6, PT ;  /* 0x000000060f00720c */ /* 0x000fe40003f26270 */
[----:B------:R-:W-:Y:S01]  /*08d0*/  IADD3 R15, PT, PT, R9, 0x300, RZ ;  /* 0x00000300090f7810 */ /* 0x000fe20007ffe0ff */
[----:B0-----:R-:W-:-:S05]  /*08e0*/  @!P0 FMUL R19, R14, R14 ;  /* 0x0000000e0e138220 */ /* 0x001fca0000400000 */
[----:B------:R1:W-:Y:S05]  /*08f0*/  @!P0 STG.E desc[UR4][R10.64+0x600], R19 ;  /* 0x000600130a008986 */ /* 0x0003ea000c101904 */
[----:B------:R-:W2:Y:S01]  /*0900*/  @!P1 LDG.E R14, desc[UR4][R12.64+0x800] ;  /* 0x000800040c0e9981 */ /* 0x000ea2000c1e1900 */
[----:B------:R-:W-:Y:S01]  /*0910*/  ISETP.GE.AND P0, PT, R15, R6, PT ;  /* 0x000000060f00720c */ /* 0x000fe20003f06270 */
[----:B--2---:R-:W-:-:S05]  /*0920*/  @!P1 FMUL R17, R14, R14 ;  /* 0x0000000e0e119220 */ /* 0x004fca0000400000 */
[----:B------:R1:W-:Y:S07]  /*0930*/  @!P1 STG.E desc[UR4][R10.64+0x800], R17 ;  /* 0x000800110a009986 */ /* 0x0003ee000c101904 */
[----:B------:R-:W2:Y:S01]  /*0940*/  @!P0 LDG.E R14, desc[UR4][R12.64+0xa00] ;  /* 0x000a00040c0e8981 */ /* 0x000ea2000c1e1900 */
[----:B------:R-:W-:Y:S01]  /*0950*/  IADD3 R9, PT, PT, R9, 0x380, RZ ;  /* 0x0000038009097810 */ /* 0x000fe20007ffe0ff */
[----:B------:R-:W-:Y:S01]  /*0960*/  VIADD R0, R0, 0x8 ;  /* 0x0000000800007836 */ /* 0x000fe20000000000 */
[----:B------:R-:W-:Y:S04]  /*0970*/  BSSY.RECONVERGENT B0, `(.L_x_17) ;  /* 0x0000009000007945 */ /* 0x000fe80003800200 */
[----:B------:R-:W-:Y:S01]  /*0980*/  ISETP.NE.AND P1, PT, R0, R8, PT ;  /* 0x000000080000720c */ /* 0x000fe20003f25270 */
[----:B--2---:R-:W-:-:S05]  /*0990*/  @!P0 FMUL R15, R14, R14 ;  /* 0x0000000e0e0f8220 */ /* 0x004fca0000400000 */
[----:B------:R1:W-:Y:S01]  /*09a0*/  @!P0 STG.E desc[UR4][R10.64+0xa00], R15 ;  /* 0x000a000f0a008986 */ /* 0x0003e2000c101904 */
[----:B------:R-:W-:-:S13]  /*09b0*/  ISETP.GE.AND P0, PT, R9, R6, PT ;  /* 0x000000060900720c */ /* 0x000fda0003f06270 */
[----:B-1----:R-:W-:Y:S05]  /*09c0*/  @P0 BRA `(.L_x_18) ;  /* 0x00000000000c0947 */ /* 0x002fea0003800000 */
[----:B------:R-:W2:Y:S02]  /*09d0*/  LDG.E R12, desc[UR4][R12.64+0xc00] ;  /* 0x000c00040c0c7981 */ /* 0x000ea4000c1e1900 */
[----:B--2---:R-:W-:-:S05]  /*09e0*/  FMUL R9, R12, R12 ;  /* 0x0000000c0c097220 */ /* 0x004fca0000400000 */
[----:B------:R0:W-:Y:S02]  /*09f0*/  STG.E desc[UR4][R10.64+0xc00], R9 ;  /* 0x000c00090a007986 */ /* 0x0001e4000c101904 */
.L_x_18:
[----:B------:R-:W-:Y:S05]  /*0a00*/  BSYNC.RECONVERGENT B0 ;  /* 0x0000000000007941 */ /* 0x000fea0003800200 */
.L_x_17:
[----:B------:R-:W-:Y:S05]  /*0a10*/  @P1 BRA `(.L_x_19) ;  /* 0xfffffffc00381947 */ /* 0x000fea000383ffff */
.L_x_4:
[----:B------:R-:W-:-:S13]  /*0a20*/  ISETP.NE.AND P0, PT, R18, RZ, PT ;  /* 0x000000ff1200720c */ /* 0x000fda0003f05270 */
[----:B------:R-:W-:Y:S05]  /*0a30*/  @!P0 EXIT ;  /* 0x000000000000894d */ /* 0x000fea0003800000 */
[----:B------:R-:W5:Y:S01]  /*0a40*/  LDC R0, c[0x0][0x388] ;  /* 0x0000e200ff007b82 */ /* 0x000f620000000800 */
[----:B------:R-:W-:Y:S02]  /*0a50*/  ISETP.GE.U32.AND P0, PT, R18, 0x4, PT ;  /* 0x000000041200780c */ /* 0x000fe40003f06070 */
[----:B-----5:R-:W-:-:S04]  /*0a60*/  LOP3.LUT R20, R0, 0x3, RZ, 0xc0, !PT ;  /* 0x0000000300147812 */ /* 0x020fc800078ec0ff */
[----:B------:R-:W-:-:S07]  /*0a70*/  ISETP.NE.AND P2, PT, R20, RZ, PT ;  /* 0x000000ff1400720c */ /* 0x000fce0003f45270 */
[----:B------:R-:W-:Y:S06]  /*0a80*/  @!P0 BRA `(.L_x_20) ;  /* 0x0000000000748947 */ /* 0x000fec0003800000 */
[----:B------:R-:W-:-:S04]  /*0a90*/  LEA R19, R8, R7, 0x7 ;  /* 0x0000000708137211 */ /* 0x000fc800078e38ff */
[----:B------:R-:W-:-:S13]  /*0aa0*/  ISETP.GE.AND P0, PT, R19, R6, PT ;  /* 0x000000061300720c */ /* 0x000fda0003f06270 */
[----:B0-----:R-:W-:-:S06]  /*0ab0*/  @!P0 IMAD.WIDE R10, R19, 0x4, R4 ;  /* 0x00000004130a8825 */ /* 0x001fcc00078e0204 */
[----:B------:R-:W5:Y:S01]  /*0ac0*/  @!P0 LDG.E R10, desc[UR4][R10.64] ;  /* 0x000000040a0a8981 */ /* 0x000f62000c1e1900 */
[C---:B------:R-:W-:Y:S01]  /*0ad0*/  IADD3 R17, PT, PT, R19.reuse, 0x80, RZ ;  /* 0x0000008013117810 */ /* 0x040fe20007ffe0ff */
[----:B-1234-:R-:W-:-:S03]  /*0ae0*/  @!P0 IMAD.WIDE R12, R19, 0x4, R2 ;  /* 0x00000004130c8825 */ /* 0x01efc600078e0202 */
[----:B------:R-:W-:-:S13]  /*0af0*/  ISETP.GE.AND P1, PT, R17, R6, PT ;  /* 0x000000061100720c */ /* 0x000fda0003f26270 */
[----:B------:R-:W-:-:S04]  /*0b00*/  @!P1 IMAD.WIDE R14, R17, 0x4, R4 ;  /* 0x00000004110e9825 */ /* 0x000fc800078e0204 */
[----:B-----5:R-:W-:-:S05]  /*0b10*/  @!P0 FMUL R9, R10, R10 ;  /* 0x0000000a0a098220 */ /* 0x020fca0000400000 */
[----:B------:R0:W-:Y:S04]  /*0b20*/  @!P0 STG.E desc[UR4][R12.64], R9 ;  /* 0x000000090c008986 */ /* 0x0001e8000c101904 */
[----:B------:R-:W2:Y:S01]  /*0b30*/  @!P1 LDG.E R14, desc[UR4][R14.64] ;  /* 0x000000040e0e9981 */ /* 0x000ea2000c1e1900 */
[----:B------:R-:W-:Y:S02]  /*0b40*/  VIADD R23, R19, 0x100 ;  /* 0x0000010013177836 */ /* 0x000fe40000000000 */
[----:B------:R-:W-:-:S03]  /*0b50*/  @!P1 IMAD.WIDE R16, R17, 0x4, R2 ;  /* 0x0000000411109825 */ /* 0x000fc600078e0202 */
[----:B------:R-:W-:-:S13]  /*0b60*/  ISETP.GE.AND P0, PT, R23, R6, PT ;  /* 0x000000061700720c */ /* 0x000fda0003f06270 */
[----:B------:R-:W-:-:S04]  /*0b70*/  @!P0 IMAD.WIDE R10, R23, 0x4, R4 ;  /* 0x00000004170a8825 */ /* 0x000fc800078e0204 */
[----:B--2---:R-:W-:-:S05]  /*0b80*/  @!P1 FMUL R21, R14, R14 ;  /* 0x0000000e0e159220 */ /* 0x004fca0000400000 */
[----:B------:R1:W-:Y:S04]  /*0b90*/  @!P1 STG.E desc[UR4][R16.64], R21 ;  /* 0x0000001510009986 */ /* 0x0003e8000c101904 */
[----:B------:R-:W2:Y:S01]  /*0ba0*/  @!P0 LDG.E R10, desc[UR4][R10.64] ;  /* 0x000000040a0a8981 */ /* 0x000ea2000c1e1900 */
[----:B------:R-:W-:Y:S01]  /*0bb0*/  IADD3 R19, PT, PT, R19, 0x180, RZ ;  /* 0x0000018013137810 */ /* 0x000fe20007ffe0ff */
[----:B0-----:R-:W-:-:S03]  /*0bc0*/  @!P0 IMAD.WIDE R12, R23, 0x4, R2 ;  /* 0x00000004170c8825 */ /* 0x001fc600078e0202 */
[----:B------:R-:W-:-:S13]  /*0bd0*/  ISETP.GE.AND P1, PT, R19, R6, PT ;  /* 0x000000061300720c */ /* 0x000fda0003f26270 */
[----:B------:R-:W-:-:S04]  /*0be0*/  @!P1 IMAD.WIDE R14, R19, 0x4, R4 ;  /* 0x00000004130e9825 */ /* 0x000fc800078e0204 */
[----:B--2---:R-:W-:-:S05]  /*0bf0*/  @!P0 FMUL R9, R10, R10 ;  /* 0x0000000a0a098220 */ /* 0x004fca0000400000 */
[----:B------:R1:W-:Y:S04]  /*0c00*/  @!P0 STG.E desc[UR4][R12.64], R9 ;  /* 0x000000090c008986 */ /* 0x0003e8000c101904 */
[----:B------:R-:W2:Y:S01]  /*0c10*/  @!P1 LDG.E R14, desc[UR4][R14.64] ;  /* 0x000000040e0e9981 */ /* 0x000ea2000c1e1900 */
[----:B------:R-:W-:Y:S01]  /*0c20*/  @!P1 IMAD.WIDE R18, R19, 0x4, R2 ;  /* 0x0000000413129825 */ /* 0x000fe200078e0202 */
[----:B------:R-:W-:-:S03]  /*0c30*/  IADD3 R8, PT, PT, R8, 0x4, RZ ;  /* 0x0000000408087810 */ /* 0x000fc60007ffe0ff */
[----:B--2---:R-:W-:-:S05]  /*0c40*/  @!P1 FMUL R23, R14, R14 ;  /* 0x0000000e0e179220 */ /* 0x004fca0000400000 */
[----:B------:R1:W-:Y:S02]  /*0c50*/  @!P1 STG.E desc[UR4][R18.64], R23 ;  /* 0x0000001712009986 */ /* 0x0003e4000c101904 */
.L_x_20:
[----:B------:R-:W-:Y:S05]  /*0c60*/  @!P2 EXIT ;  /* 0x000000000000a94d */ /* 0x000fea0003800000 */
[----:B------:R-:W-:Y:S02]  /*0c70*/  ISETP.NE.AND P0, PT, R20, 0x1, PT ;  /* 0x000000011400780c */ /* 0x000fe40003f05270 */
[----:B------:R-:W-:-:S04]  /*0c80*/  LOP3.LUT R0, R0, 0x1, RZ, 0xc0, !PT ;  /* 0x0000000100007812 */ /* 0x000fc800078ec0ff */
[----:B------:R-:W-:-:S07]  /*0c90*/  ISETP.NE.U32.AND P2, PT, R0, 0x1, PT ;  /* 0x000000010000780c */ /* 0x000fce0003f45070 */
[----:B------:R-:W-:Y:S06]  /*0ca0*/  @!P0 BRA `(.L_x_21) ;  /* 0x00000000003c8947 */ /* 0x000fec0003800000 */
[----:B01234-:R-:W-:-:S05]  /*0cb0*/  IMAD R13, R8, 0x80, R7 ;  /* 0x00000080080d7824 */ /* 0x01ffca00078e0207 */
[----:B------:R-:W-:-:S13]  /*0cc0*/  ISETP.GE.AND P0, PT, R13, R6, PT ;  /* 0x000000060d00720c */ /* 0x000fda0003f06270 */
[----:B------:R-:W-:-:S06]  /*0cd0*/  @!P0 IMAD.WIDE R10, R13, 0x4, R4 ;  /* 0x000000040d0a8825 */ /* 0x000fcc00078e0204 */
[----:B------:R-:W2:Y:S01]  /*0ce0*/  @!P0 LDG.E R10, desc[UR4][R10.64] ;  /* 0x000000040a0a8981 */ /* 0x000ea2000c1e1900 */
[C---:B------:R-:W-:Y:S01]  /*0cf0*/  IADD3 R17, PT, PT, R13.reuse, 0x80, RZ ;  /* 0x000000800d117810 */ /* 0x040fe20007ffe0ff */
[----:B------:R-:W-:-:S03]  /*0d00*/  @!P0 IMAD.WIDE R12, R13, 0x4, R2 ;  /* 0x000000040d0c8825 */ /* 0x000fc600078e0202 */
        /* <DEDUP_REMOVED lines=9> */
.L_x_21:
[----:B------:R-:W-:Y:S05]  /*0da0*/  @P2 EXIT ;  /* 0x000000000000294d */ /* 0x000fea0003800000 */
[----:B------:R-:W-:-:S05]  /*0db0*/  IMAD R7, R8, 0x80, R7 ;  /* 0x0000008008077824 */ /* 0x000fca00078e0207 */
[----:B------:R-:W-:-:S13]  /*0dc0*/  ISETP.GE.AND P0, PT, R7, R6, PT ;  /* 0x000000060700720c */ /* 0x000fda0003f06270 */
[----:B------:R-:W-:Y:S05]  /*0dd0*/  @P0 EXIT ;  /* 0x000000000000094d */ /* 0x000fea0003800000 */
[----:B------:R-:W-:-:S06]  /*0de0*/  IMAD.WIDE R4, R7, 0x4, R4 ;  /* 0x0000000407047825 */ /* 0x000fcc00078e0204 */
[----:B------:R-:W5:Y:S01]  /*0df0*/  LDG.E R4, desc[UR4][R4.64] ;  /* 0x0000000404047981 */ /* 0x000f62000c1e1900 */
[----:B------:R-:W-:-:S04]  /*0e00*/  IMAD.WIDE R2, R7, 0x4, R2 ;  /* 0x0000000407027825 */ /* 0x000fc800078e0202 */
[----:B-----5:R-:W-:-:S05]  /*0e10*/  FMUL R7, R4, R4 ;  /* 0x0000000404077220 */ /* 0x020fca0000400000 */
[----:B------:R-:W-:Y:S01]  /*0e20*/  STG.E desc[UR4][R2.64], R7 ;  /* 0x0000000702007986 */ /* 0x000fe2000c101904 */
[----:B------:R-:W-:Y:S05]  /*0e30*/  EXIT ;  /* 0x000000000000794d */ /* 0x000fea0003800000 */
.L_x_3:
[----:B------:R-:W-:-:S13]  /*0e40*/  ISETP.GE.AND P0, PT, R0, 0x1, PT ;  /* 0x000000010000780c */ /* 0x000fda0003f06270 */
[----:B------:R-:W-:Y:S05]  /*0e50*/  @!P0 EXIT ;  /* 0x000000000000894d */ /* 0x000fea0003800000 */
[C---:B------:R-:W-:Y:S01]  /*0e60*/  ISETP.GE.U32.AND P1, PT, R0.reuse, 0x10, PT ;  /* 0x000000100000780c */ /* 0x040fe20003f26070 */
[----:B------:R-:W-:Y:S01]  /*0e70*/  HFMA2 R6, -RZ, RZ, 0, 0 ;  /* 0x00000000ff067431 */ /* 0x000fe200000001ff */
[----:B------:R-:W-:-:S04]  /*0e80*/  LOP3.LUT R20, R0, 0xf, RZ, 0xc0, !PT ;  /* 0x0000000f00147812 */ /* 0x000fc800078ec0ff */
[----:B------:R-:W-:-:S07]  /*0e90*/  ISETP.NE.AND P0, PT, R20, RZ, PT ;  /* 0x000000ff1400720c */ /* 0x000fce0003f05270 */
[----:B------:R-:W-:Y:S06]  /*0ea0*/  @!P1 BRA `(.L_x_22) ;  /* 0x0000000400189947 */ /* 0x000fec0003800000 */
[C---:B------:R-:W-:Y:S01]  /*0eb0*/  IMAD.WIDE.U32 R14, R7.reuse, 0x4, RZ ;  /* 0x00000004070e7825 */ /* 0x040fe200078e00ff */
[----:B------:R-:W-:Y:S02]  /*0ec0*/  LOP3.LUT R6, R0, 0x7ffffff0, RZ, 0xc0, !PT ;  /* 0x7ffffff000067812 */ /* 0x000fe400078ec0ff */
[----:B------:R-:W-:Y:S02]  /*0ed0*/  IADD3 R12, PT, PT, R7, 0x480, RZ ;  /* 0x00000480070c7810 */ /* 0x000fe40007ffe0ff */
[----:B------:R-:W-:Y:S01]  /*0ee0*/  LOP3.LUT R13, R14, 0x1000, RZ, 0xfc, !PT ;  /* 0x000010000e0d7812 */ /* 0x000fe200078efcff */
[----:B------:R-:W-:-:S07]  /*0ef0*/  IMAD.MOV R14, RZ, RZ, -R6 ;  /* 0x000000ffff0e7224 */ /* 0x000fce00078e0a06 */
.L_x_23:
[----:B------:R-:W-:-:S04]  /*0f00*/  IADD3 R10, P1, PT, R13, R4, RZ ;  /* 0x000000040d0a7210 */ /* 0x000fc80007f3e0ff */
[----:B0-----:R-:W-:-:S05]  /*0f10*/  IADD3.X R11, PT, PT, R15, R5, RZ, P1, !PT ;  /* 0x000000050f0b7210 */ /* 0x001fca0000ffe4ff */
[----:B------:R-:W2:Y:S01]  /*0f20*/  LDG.E R16, desc[UR4][R10.64+-0x1000] ;  /* 0xfff000040a107981 */ /* 0x000ea2000c1e1900 */
[----:B------:R-:W-:-:S04]  /*0f30*/  IADD3 R8, P1, PT, R13, R2, RZ ;  /* 0x000000020d087210 */ /* 0x000fc80007f3e0ff */
[----:B------:R-:W-:Y:S01]  /*0f40*/  IADD3.X R9, PT, PT, R15, R3, RZ, P1, !PT ;  /* 0x000000030f097210 */ /* 0x000fe20000ffe4ff */
[----:B--2---:R-:W-:-:S05]  /*0f50*/  FMUL R17, R16, R16 ;  /* 0x0000001010117220 */ /* 0x004fca0000400000 */
[----:B------:R0:W-:Y:S04]  /*0f60*/  STG.E desc[UR4][R8.64+-0x1000], R17 ;  /* 0xfff0001108007986 */ /* 0x0001e8000c101904 */
[----:B------:R-:W2:Y:S02]  /*0f70*/  LDG.E R16, desc[UR4][R10.64+-0xe00] ;  /* 0xfff200040a107981 */ /* 0x000ea4000c1e1900 */
[----:B--2---:R-:W-:-:S05]  /*0f80*/  FMUL R19, R16, R16 ;  /* 0x0000001010137220 */ /* 0x004fca0000400000 */
[----:B------:R-:W-:Y:S04]  /*0f90*/  STG.E desc[UR4][R8.64+-0xe00], R19 ;  /* 0xfff2001308007986 */ /* 0x000fe8000c101904 */
[----:B------:R-:W2:Y:S02]  /*0fa0*/  LDG.E R16, desc[UR4][R10.64+-0xc00] ;  /* 0xfff400040a107981 */ /* 0x000ea4000c1e1900 */
[----:B--2---:R-:W-:-:S05]  /*0fb0*/  FMUL R21, R16, R16 ;  /* 0x0000001010157220 */ /* 0x004fca0000400000 */
[----:B------:R1:W-:Y:S04]  /*0fc0*/  STG.E desc[UR4][R8.64+-0xc00], R21 ;  /* 0xfff4001508007986 */ /* 0x0003e8000c101904 */
[----:B------:R-:W2:Y:S02]  /*0fd0*/  LDG.E R16, desc[UR4][R10.64+-0xa00] ;  /* 0xfff600040a107981 */ /* 0x000ea4000c1e1900 */
[----:B--2---:R-:W-:-:S05]  /*0fe0*/  FMUL R23, R16, R16 ;  /* 0x0000001010177220 */ /* 0x004fca0000400000 */
[----:B------:R2:W-:Y:S04]  /*0ff0*/  STG.E desc[UR4][R8.64+-0xa00], R23 ;  /* 0xfff6001708007986 */ /* 0x0005e8000c101904 */
[----:B------:R-:W0:Y:S02]  /*1000*/  LDG.E R16, desc[UR4][R10.64+-0x800] ;  /* 0xfff800040a107981 */ /* 0x000e24000c1e1900 */
[----:B0-----:R-:W-:-:S05]  /*1010*/  FMUL R17, R16, R16 ;  /* 0x0000001010117220 */ /* 0x001fca0000400000 */
[----:B------:R0:W-:Y:S04]  /*1020*/  STG.E desc[UR4][R8.64+-0x800], R17 ;  /* 0xfff8001108007986 */ /* 0x0001e8000c101904 */
[----:B------:R-:W3:Y:S02]  /*1030*/  LDG.E R16, desc[UR4][R10.64+-0x600] ;  /* 0xfffa00040a107981 */ /* 0x000ee4000c1e1900 */
[----:B---3--:R-:W-:-:S05]  /*1040*/  FMUL R25, R16, R16 ;  /* 0x0000001010197220 */ /* 0x008fca0000400000 */
[----:B------:R3:W-:Y:S04]  /*1050*/  STG.E desc[UR4][R8.64+-0x600], R25 ;  /* 0xfffa001908007986 */ /* 0x0007e8000c101904 */
[----:B------:R-:W1:Y:S02]  /*1060*/  LDG.E R16, desc[UR4][R10.64+-0x400] ;  /* 0xfffc00040a107981 */ /* 0x000e64000c1e1900 */
[----:B-1----:R-:W-:-:S05]  /*1070*/  FMUL R21, R16, R16 ;  /* 0x0000001010157220 */ /* 0x002fca0000400000 */
[----:B------:R1:W-:Y:S04]  /*1080*/  STG.E desc[UR4][R8.64+-0x400], R21 ;  /* 0xfffc001508007986 */ /* 0x0003e8000c101904 */
[----:B------:R-:W2:Y:S01]  /*1090*/  LDG.E R16, desc[UR4][R10.64+-0x200] ;  /* 0xfffe00040a107981 */ /* 0x000ea2000c1e1900 */
[----:B------:R-:W-:Y:S01]  /*10a0*/  MOV R19, 0x0 ;  /* 0x0000000000137802 */ /* 0x000fe20000000f00 */
[----:B------:R-:W-:Y:S02]  /*10b0*/  IMAD.MOV.U32 R18, RZ, RZ, 0x600 ;  /* 0x00000600ff127424 */ /* 0x000fe400078e00ff */
[----:B--2---:R-:W-:-:S05]  /*10c0*/  FMUL R23, R16, R16 ;  /* 0x0000001010177220 */ /* 0x004fca0000400000 */
[----:B------:R2:W-:Y:S04]  /*10d0*/  STG.E desc[UR4][R8.64+-0x200], R23 ;  /* 0xfffe001708007986 */ /* 0x0005e8000c101904 */
[----:B------:R-:W3:Y:S01]  /*10e0*/  LDG.E R22, desc[UR4][R10.64] ;  /* 0x000000040a167981 */ /* 0x000ee2000c1e1900 */
[----:B------:R-:W-:-:S03]  /*10f0*/  IMAD.WIDE R18, R12, 0x4, R18 ;  /* 0x000000040c127825 */ /* 0x000fc600078e0212 */
[----:B------:R-:W-:-:S04]  /*1100*/  IADD3 R16, P1, PT, R18, R4, RZ ;  /* 0x0000000412107210 */ /* 0x000fc80007f3e0ff */
[----:B0-----:R-:W-:Y:S01]  /*1110*/  IADD3.X R17, PT, PT, R19, R5, RZ, P1, !PT ;  /* 0x0000000513117210 */ /* 0x001fe20000ffe4ff */
[----:B---3--:R-:W-:-:S05]  /*1120*/  FMUL R25, R22, R22 ;  /* 0x0000001616197220 */ /* 0x008fca0000400000 */
[----:B------:R0:W-:Y:S04]  /*1130*/  STG.E desc[UR4][R8.64], R25 ;  /* 0x0000001908007986 */ /* 0x0001e8000c101904 */
[----:B-1----:R-:W3:Y:S01]  /*1140*/  LDG.E R21, desc[UR4][R16.64+-0x600] ;  /* 0xfffa000410157981 */ /* 0x002ee2000c1e1900 */
[----:B------:R-:W-:-:S05]  /*1150*/  IADD3 R18, P1, PT, R18, R2, RZ ;  /* 0x0000000212127210 */ /* 0x000fca0007f3e0ff */
[----:B------:R-:W-:Y:S02]  /*1160*/  IMAD.X R19, R19, 0x1, R3, P1 ;  /* 0x0000000113137824 */ /* 0x000fe400008e0603 */
[----:B---3--:R-:W-:-:S05]  /*1170*/  FMUL R21, R21, R21 ;  /* 0x0000001515157220 */ /* 0x008fca0000400000 */
[----:B------:R1:W-:Y:S04]  /*1180*/  STG.E desc[UR4][R18.64+-0x600], R21 ;  /* 0xfffa001512007986 */ /* 0x0003e8000c101904 */
[----:B------:R-:W3:Y:S02]  /*1190*/  LDG.E R10, desc[UR4][R16.64+-0x400] ;  /* 0xfffc0004100a7981 */ /* 0x000ee4000c1e1900 */
[----:B---3--:R-:W-:-:S05]  /*11a0*/  FMUL R11, R10, R10 ;  /* 0x0000000a0a0b7220 */ /* 0x008fca0000400000 */
[----:B------:R3:W-:Y:S04]  /*11b0*/  STG.E desc[UR4][R18.64+-0x400], R11 ;  /* 0xfffc000b12007986 */ /* 0x0007e8000c101904 */
[----:B------:R-:W2:Y:S02]  /*11c0*/  LDG.E R10, desc[UR4][R16.64+-0x200] ;  /* 0xfffe0004100a7981 */ /* 0x000ea4000c1e1900 */
[----:B--2---:R-:W-:-:S05]  /*11d0*/  FMUL R23, R10, R10 ;  /* 0x0000000a0a177220 */ /* 0x004fca0000400000 */
[----:B------:R2:W-:Y:S04]  /*11e0*/  STG.E desc[UR4][R18.64+-0x200], R23 ;  /* 0xfffe001712007986 */ /* 0x0005e8000c101904 */
[----:B0-----:R-:W4:Y:S02]  /*11f0*/  LDG.E R8, desc[UR4][R16.64] ;  /* 0x0000000410087981 */ /* 0x001f24000c1e1900 */
[----:B----4-:R-:W-:-:S05]  /*1200*/  FMUL R9, R8, R8 ;  /* 0x0000000808097220 */ /* 0x010fca0000400000 */
[----:B------:R0:W-:Y:S04]  /*1210*/  STG.E desc[UR4][R18.64], R9 ;  /* 0x0000000912007986 */ /* 0x0001e8000c101904 */
[----:B------:R-:W1:Y:S02]  /*1220*/  LDG.E R8, desc[UR4][R16.64+0x200] ;  /* 0x0002000410087981 */ /* 0x000e64000c1e1900 */
[----:B-1----:R-:W-:-:S05]  /*1230*/  FMUL R21, R8, R8 ;  /* 0x0000000808157220 */ /* 0x002fca0000400000 */
[----:B------:R0:W-:Y:S04]  /*1240*/  STG.E desc[UR4][R18.64+0x200], R21 ;  /* 0x0002001512007986 */ /* 0x0001e8000c101904 */
[----:B------:R-:W3:Y:S02]  /*1250*/  LDG.E R8, desc[UR4][R16.64+0x400] ;  /* 0x0004000410087981 */ /* 0x000ee4000c1e1900 */
[----:B---3--:R-:W-:-:S05]  /*1260*/  FMUL R11, R8, R8 ;  /* 0x00000008080b7220 */ /* 0x008fca0000400000 */
[----:B------:R0:W-:Y:S04]  /*1270*/  STG.E desc[UR4][R18.64+0x400], R11 ;  /* 0x0004000b12007986 */ /* 0x0001e8000c101904 */
[----:B------:R-:W2:Y:S01]  /*1280*/  LDG.E R8, desc[UR4][R16.64+0x600] ;  /* 0x0006000410087981 */ /* 0x000ea2000c1e1900 */
[----:B------:R-:W-:Y:S01]  /*1290*/  IADD3 R14, PT, PT, R14, 0x10, RZ ;  /* 0x000000100e0e7810 */ /* 0x000fe20007ffe0ff */
[----:B------:R-:W-:Y:S01]  /*12a0*/  VIADD R12, R12, 0x800 ;  /* 0x000008000c0c7836 */ /* 0x000fe20000000000 */
[----:B------:R-:W-:Y:S02]  /*12b0*/  IADD3 R13, P2, PT, R13, 0x2000, RZ ;  /* 0x000020000d0d7810 */ /* 0x000fe40007f5e0ff */
[----:B------:R-:W-:Y:S02]  /*12c0*/  ISETP.NE.AND P1, PT, R14, RZ, PT ;  /* 0x000000ff0e00720c */ /* 0x000fe40003f25270 */
[----:B------:R-:W-:Y:S01]  /*12d0*/  IADD3.X R15, PT, PT, RZ, R15, RZ, P2, !PT ;  /* 0x0000000fff0f7210 */ /* 0x000fe200017fe4ff */
[----:B--2---:R-:W-:-:S05]  /*12e0*/  FMUL R23, R8, R8 ;  /* 0x0000000808177220 */ /* 0x004fca0000400000 */
[----:B------:R0:W-:Y:S05]  /*12f0*/  STG.E desc[UR4][R18.64+0x600], R23 ;  /* 0x0006001712007986 */ /* 0x0001ea000c101904 */
[----:B------:R-:W-:Y:S05]  /*1300*/  @P1 BRA `(.L_x_23) ;  /* 0xfffffff800fc1947 */ /* 0x000fea000383ffff */
.L_x_22:
[----:B------:R-:W-:Y:S05]  /*1310*/  @!P0 EXIT ;  /* 0x000000000000894d */ /* 0x000fea0003800000 */
[----:B------:R-:W-:Y:S02]  /*1320*/  ISETP.GE.U32.AND P0, PT, R20, 0x8, PT ;  /* 0x000000081400780c */ /* 0x000fe40003f06070 */
[----:B------:R-:W-:-:S04]  /*1330*/  LOP3.LUT R14, R0, 0x7, RZ, 0xc0, !PT ;  /* 0x00000007000e7812 */ /* 0x000fc800078ec0ff */
[----:B------:R-:W-:-:S07]  /*1340*/  ISETP.NE.AND P1, PT, R14, RZ, PT ;  /* 0x000000ff0e00720c */ /* 0x000fce0003f25270 */
[----:B------:R-:W-:Y:S06]  /*1350*/  @!P0 BRA `(.L_x_24) ;  /* 0x0000000000708947 */ /* 0x000fec0003800000 */
[----:B0-----:R-:W-:-:S05]  /*1360*/  LEA R11, R6, R7, 0x7 ;  /* 0x00000007060b7211 */ /* 0x001fca00078e38ff */
[----:B------:R-:W-:-:S05]  /*1370*/  IMAD.WIDE R8, R11, 0x4, R4 ;  /* 0x000000040b087825 */ /* 0x000fca00078e0204 */
[----:B------:R-:W2:Y:S01]  /*1380*/  LDG.E R12, desc[UR4][R8.64] ;  /* 0x00000004080c7981 */ /* 0x000ea2000c1e1900 */
[----:B------:R-:W-:-:S04]  /*1390*/  IMAD.WIDE R10, R11, 0x4, R2 ;  /* 0x000000040b0a7825 */ /* 0x000fc800078e0202 */
[----:B--2---:R-:W-:-:S05]  /*13a0*/  FMUL R13, R12, R12 ;  /* 0x0000000c0c0d7220 */ /* 0x004fca0000400000 */
[----:B------:R0:W-:Y:S04]  /*13b0*/  STG.E desc[UR4][R10.64], R13 ;  /* 0x0000000d0a007986 */ /* 0x0001e8000c101904 */
[----:B------:R-:W2:Y:S02]  /*13c0*/  LDG.E R12, desc[UR4][R8.64+0x200] ;  /* 0x00020004080c7981 */ /* 0x000ea4000c1e1900 */
[----:B--2---:R-:W-:-:S05]  /*13d0*/  FMUL R15, R12, R12 ;  /* 0x0000000c0c0f7220 */ /* 0x004fca0000400000 */
[----:B------:R1:W-:Y:S04]  /*13e0*/  STG.E desc[UR4][R10.64+0x200], R15 ;  /* 0x0002000f0a007986 */ /* 0x0003e8000c101904 */
[----:B------:R-:W2:Y:S02]  /*13f0*/  LDG.E R12, desc[UR4][R8.64+0x400] ;  /* 0x00040004080c7981 */ /* 0x000ea4000c1e1900 */
[----:B--2---:R-:W-:-:S05]  /*1400*/  FMUL R17, R12, R12 ;  /* 0x0000000c0c117220 */ /* 0x004fca0000400000 */
[----:B------:R2:W-:Y:S04]  /*1410*/  STG.E desc[UR4][R10.64+0x400], R17 ;  /* 0x000400110a007986 */ /* 0x0005e8000c101904 */
[----:B------:R-:W3:Y:S02]  /*1420*/  LDG.E R12, desc[UR4][R8.64+0x600] ;  /* 0x00060004080c7981 */ /* 0x000ee4000c1e1900 */
[----:B---3--:R-:W-:-:S05]  /*1430*/  FMUL R19, R12, R12 ;  /* 0x0000000c0c137220 */ /* 0x008fca0000400000 */
[----:B------:R3:W-:Y:S04]  /*1440*/  STG.E desc[UR4][R10.64+0x600], R19 ;  /* 0x000600130a007986 */ /* 0x0007e8000c101904 */
[----:B------:R-:W0:Y:S02]  /*1450*/  LDG.E R12, desc[UR4][R8.64+0x800] ;  /* 0x00080004080c7981 */ /* 0x000e24000c1e1900 */
[----:B0-----:R-:W-:-:S05]  /*1460*/  FMUL R13, R12, R12 ;  /* 0x0000000c0c0d7220 */ /* 0x001fca0000400000 */
[----:B------:R4:W-:Y:S04]  /*1470*/  STG.E desc[UR4][R10.64+0x800], R13 ;  /* 0x0008000d0a007986 */ /* 0x0009e8000c101904 */
[----:B------:R-:W1:Y:S02]  /*1480*/  LDG.E R12, desc[UR4][R8.64+0xa00] ;  /* 0x000a0004080c7981 */ /* 0x000e64000c1e1900 */
[----:B-1----:R-:W-:-:S05]  /*1490*/  FMUL R15, R12, R12 ;  /* 0x0000000c0c0f7220 */ /* 0x002fca0000400000 */
[----:B------:R4:W-:Y:S04]  /*14a0*/  STG.E desc[UR4][R10.64+0xa00], R15 ;  /* 0x000a000f0a007986 */ /* 0x0009e8000c101904 */
[----:B------:R-:W2:Y:S02]  /*14b0*/  LDG.E R12, desc[UR4][R8.64+0xc00] ;  /* 0x000c0004080c7981 */ /* 0x000ea4000c1e1900 */
[----:B--2---:R-:W-:-:S05]  /*14c0*/  FMUL R17, R12, R12 ;  /* 0x0000000c0c117220 */ /* 0x004fca0000400000 */
[----:B------:R4:W-:Y:S04]  /*14d0*/  STG.E desc[UR4][R10.64+0xc00], R17 ;  /* 0x000c00110a007986 */ /* 0x0009e8000c101904 */
[----:B------:R-:W3:Y:S01]  /*14e0*/  LDG.E R12, desc[UR4][R8.64+0xe00] ;  /* 0x000e0004080c7981 */ /* 0x000ee2000c1e1900 */
[----:B------:R-:W-:Y:S01]  /*14f0*/  IADD3 R6, PT, PT, R6, 0x8, RZ ;  /* 0x0000000806067810 */ /* 0x000fe20007ffe0ff */
[----:B---3--:R-:W-:-:S05]  /*1500*/  FMUL R19, R12, R12 ;  /* 0x0000000c0c137220 */ /* 0x008fca0000400000 */
[----:B------:R4:W-:Y:S02]  /*1510*/  STG.E desc[UR4][R10.64+0xe00], R19 ;  /* 0x000e00130a007986 */ /* 0x0009e4000c101904 */
.L_x_24:
[----:B------:R-:W-:Y:S05]  /*1520*/  @!P1 EXIT ;  /* 0x000000000000994d */ /* 0x000fea0003800000 */
[----:B------:R-:W-:Y:S02]  /*1530*/  ISETP.GE.U32.AND P0, PT, R14, 0x4, PT ;  /* 0x000000040e00780c */ /* 0x000fe40003f06070 */
[----:B------:R-:W-:-:S04]  /*1540*/  LOP3.LUT R12, R0, 0x3, RZ, 0xc0, !PT ;  /* 0x00000003000c7812 */ /* 0x000fc800078ec0ff */
[----:B------:R-:W-:-:S07]  /*1550*/  ISETP.NE.AND P1, PT, R12, RZ, PT ;  /* 0x000000ff0c00720c */ /* 0x000fce0003f25270 */
[----:B------:R-:W-:Y:S06]  /*1560*/  @!P0 BRA `(.L_x_25) ;  /* 0x0000000000408947 */ /* 0x000fec0003800000 */
[----:B0-----:R-:W-:-:S04]  /*1570*/  IMAD R9, R6, 0x80, R7 ;  /* 0x0000008006097824 */ /* 0x001fc800078e0207 */
[----:B----4-:R-:W-:-:S05]  /*1580*/  IMAD.WIDE R10, R9, 0x4, R4 ;  /* 0x00000004090a7825 */ /* 0x010fca00078e0204 */
        /* <DEDUP_REMOVED lines=10> */
[----:B------:R-:W2:Y:S01]  /*1630*/  LDG.E R0, desc[UR4][R10.64+0x600] ;  /* 0x000600040a007981 */ /* 0x000ea2000c1e1900 */
[----:B------:R-:W-:Y:S01]  /*1640*/  IADD3 R6, PT, PT, R6, 0x4, RZ ;  /* 0x0000000406067810 */ /* 0x000fe20007ffe0ff */
[----:B--2---:R-:W-:-:S05]  /*1650*/  FMUL R19, R0, R0 ;  /* 0x0000000000137220 */ /* 0x004fca0000400000 */
[----:B------:R1:W-:Y:S02]  /*1660*/  STG.E desc[UR4][R8.64+0x600], R19 ;  /* 0x0006001308007986 */ /* 0x0003e4000c101904 */
.L_x_25:
[----:B------:R-:W-:Y:S05]  /*1670*/  @!P1 EXIT ;  /* 0x000000000000994d */ /* 0x000fea0003800000 */
[----:B0---4-:R-:W-:Y:S01]  /*1680*/  LEA R11, R6, R7, 0x7 ;  /* 0x00000007060b7211 */ /* 0x011fe200078e38ff */
[----:B------:R-:W-:-:S07]  /*1690*/  IMAD.MOV R0, RZ, RZ, -R12 ;  /* 0x000000ffff007224 */ /* 0x000fce00078e0a0c */
.L_x_26:
[----:B-1----:R-:W-:-:S06]  /*16a0*/  IMAD.WIDE R8, R11, 0x4, R4 ;  /* 0x000000040b087825 */ /* 0x002fcc00078e0204 */
[----:B------:R-:W2:Y:S01]  /*16b0*/  LDG.E R8, desc[UR4][R8.64] ;  /* 0x0000000408087981 */ /* 0x000ea2000c1e1900 */
[----:B------:R-:W-:Y:S01]  /*16c0*/  IADD3 R0, PT, PT, R0, 0x1, RZ ;  /* 0x0000000100007810 */ /* 0x000fe20007ffe0ff */
[----:B0-----:R-:W-:-:S03]  /*16d0*/  IMAD.WIDE R6, R11, 0x4, R2 ;  /* 0x000000040b067825 */ /* 0x001fc600078e0202 */
[----:B------:R-:W-:Y:S01]  /*16e0*/  ISETP.NE.AND P0, PT, R0, RZ, PT ;  /* 0x000000ff0000720c */ /* 0x000fe20003f05270 */
[----:B--2---:R-:W-:-:S05]  /*16f0*/  FMUL R13, R8, R8 ;  /* 0x00000008080d7220 */ /* 0x004fca0000400000 */
[----:B------:R0:W-:Y:S07]  /*1700*/  STG.E desc[UR4][R6.64], R13 ;  /* 0x0000000d06007986 */ /* 0x0001ee000c101904 */
[----:B------:R-:W-:Y:S05]  /*1710*/  @!P0 EXIT ;  /* 0x000000000000894d */ /* 0x000fea0003800000 */
[----:B------:R-:W-:Y:S01]  /*1720*/  IADD3 R11, PT, PT, R11, 0x80, RZ ;  /* 0x000000800b0b7810 */ /* 0x000fe20007ffe0ff */
[----:B------:R-:W-:Y:S06]  /*1730*/  BRA `(.L_x_26) ;  /* 0xfffffffc00d87947 */ /* 0x000fec000383ffff */
.L_x_27:
[----:B------:R-:W-:-:S00]  /*1740*/  BRA `(.L_x_27) ;  /* 0xfffffffc00fc7947 */ /* 0x000fc0000383ffff */
[----:B------:R-:W-:-:S00]  /*1750*/  NOP ;  /* 0x0000000000007918 */ /* 0x000fc00000000000 */
        /* <DEDUP_REMOVED lines=10> */
.L_x_869:


//--------------------- .text._ZN3cub18CUB_300001_SM_10006detail9transform16transform_kernelINS2_10policy_hubILb1EN4cuda3std3__45tupleIJN6thrust24THRUST_300001_SM_1000_NS6detail15normal_iteratorINSA_10device_ptrIfEEEEEEEE10policy1000Ei7functorSF_JPfEEEvT0_iT1_T2_DpNS2_10kernel_argIT3_EE --------------------------
	.section	.text._ZN3cub18CUB_300001_SM_10006detail9transform16transform_kernelINS2_10policy_hubILb1EN4cuda3std3__45tupleIJN6thrust24THRUST_300001_SM_1000_NS6detail15normal_iteratorINSA_10device_ptrIfEEEEEEEE10policy1000Ei7functorSF_JPfEEEvT0_iT1_T2_DpNS2_10kernel_argIT3_EE,"ax",@progbits
	.align	128
        .global         _ZN3cub18CUB_300001_SM_10006detail9transform16transform_kernelINS2_10policy_hubILb1EN4cuda3std3__45tupleIJN6thrust24THRUST_300001_SM_1000_NS6detail15normal_iteratorINSA_10device_ptrIfEEEEEEEE10policy1000Ei7functorSF_JPfEEEvT0_iT1_T2_DpNS2_10kernel_argIT3_EE
        .type           _ZN3cub18CUB_300001_SM_10006detail9transform16transform_kernelINS2_10policy_hubILb1EN4cuda3std3__45tupleIJN6thrust24THRUST_300001_SM_1000_NS6detail15normal_iteratorINSA_10device_ptrIfEEEEEEEE10policy1000Ei7functorSF_JPfEEEvT0_iT1_T2_DpNS2_10kernel_argIT3_EE,@function
        .size           _ZN3cub18CUB_300001_SM_10006detail9transform16transform_kernelINS2_10policy_hubILb1EN4cuda3std3__45tupleIJN6thrust24THRUST_300001_SM_1000_NS6detail15normal_iteratorINSA_10device_ptrIfEEEEEEEE10policy1000Ei7functorSF_JPfEEEvT0_iT1_T2_DpNS2_10kernel_argIT3_EE,(.L_x_870 - _ZN3cub18CUB_300001_SM_10006detail9transform16transform_kernelINS2_10policy_hubILb1EN4cuda3std3__45tupleIJN6thrust24THRUST_300001_SM_1000_NS6detail15normal_iteratorINSA_10device_ptrIfEEEEEEEE10policy1000Ei7functorSF_JPfEEEvT0_iT1_T2_DpNS2_10kernel_argIT3_EE)
        .other          _ZN3cub18CUB_300001_SM_10006detail9transform16transform_kernelINS2_10policy_hubILb1EN4cuda3std3__45tupleIJN6thrust24THRUST_300001_SM_1000_NS6detail15normal_iteratorINSA_10device_ptrIfEEEEEEEE10policy1000Ei7functorSF_JPfEEEvT0_iT1_T2_DpNS2_10kernel_argIT3_EE,@"STO_CUDA_ENTRY STV_DEFAULT"
_ZN3cub18CUB_300001_SM_10006detail9transform16transform_kernelINS2_10policy_hubILb1EN4cuda3std3__45tupleIJN6thrust24THRUST_300001_SM_1000_NS6detail15normal_iteratorINSA_10device_ptrIfEEEEEEEE10policy1000Ei7functorSF_JPfEEEvT0_iT1_T2_DpNS2_10kernel_argIT3_EE:
.text._ZN3cub18CUB_300001_SM_10006detail9transform16transform_kernelINS2_10policy_hubILb1EN4cuda3std3__45tupleIJN6thrust24THRUST_300001_SM_1000_NS6detail15normal_iteratorINSA_10device_ptrIfEEEEEEEE10policy1000Ei7functorSF_JPfEEEvT0_iT1_T2_DpNS2_10kernel_argIT3_EE:
[----:B------:R-:W-:Y:S08]  /*0000*/  LDC R1, c[0x0][0x37c] ;  /* 0x0000df00ff017b82 */ /* 0x000ff00000000800 */
[----:B------:R-:W0:Y:S01]  /*0010*/  LDC.64 R8, c[0x0][0x380] ;  /* 0x0000e000ff087b82 */ /* 0x000e220000000a00 */
[----:B------:R-:W1:Y:S01]  /*0020*/  S2R R0, SR_TID.X ;  /* 0x0000000000007919 */ /* 0x000e620000002100 */
[----:B------:R-:W2:Y:S01]  /*0030*/  LDCU.64 UR6, c[0x0][0x358] ;  /* 0x00006b00ff0677ac */ /* 0x000ea20008000a00 */
[----:B------:R-:W-:Y:S05]  /*0040*/  BSSY.RECONVERGENT B0, `(.L_x_28) ;  /* 0x0000016000007945 */ /* 0x000fea0003800200 */
[----:B------:R-:W3:Y:S08]  /*0050*/  S2UR UR4, SR_CTAID.X ;  /* 0x00000000000479c3 */ /* 0x000ef00000002500 */
[----:B------:R-:W4:Y:S01]  /*0060*/  LDC.64 R2, c[0x0][0x398] ;  /* 0x0000e600ff027b82 */ /* 0x000f220000000a00 */
[----:B0-----:R-:W-:-:S07]  /*0070*/  SHF.L.U32 R7, R9, 0x7, RZ ;  /* 0x0000000709077819 */ /* 0x001fce00000006ff */
[----:B------:R-:W0:Y:S01]  /*0080*/  LDC.64 R4, c[0x0][0x390] ;  /* 0x0000e400ff047b82 */ /* 0x000e220000000a00 */
[----:B---3--:R-:W-:Y:S01]  /*0090*/  IMAD R13, R7, UR4, RZ ;  /* 0x00000004070d7c24 */ /* 0x008fe2000f8e02ff */
[----:B-1----:R-:W-:-:S04]  /*00a0*/  SHF.L.U32 R15, R0, 0x7, RZ ;  /* 0x00000007000f7819 */ /* 0x002fc800000006ff */
[----:B------:R-:W-:-:S04]  /*00b0*/  IADD3 R8, PT, PT, -R13, R8, RZ ;  /* 0x000000080d087210 */ /* 0x000fc80007ffe1ff */
[CC--:B------:R-:W-:Y:S02]  /*00c0*/  VIMNMX R6, PT, PT, R7.reuse, R8.reuse, PT ;  /* 0x0000000807067248 */ /* 0x0c0fe40003fe0100 */
[----:B------:R-:W-:Y:S02]  /*00d0*/  ISETP.GT.AND P0, PT, R7, R8, PT ;  /* 0x000000080700720c */ /* 0x000fe40003f04270 */
[----:B------:R-:W-:-:S04]  /*00e0*/  SHF.L.U32 R12, R6, 0x2, RZ ;  /* 0x00000002060c7819 */ /* 0x000fc800000006ff */
[----:B------:R-:W-:-:S13]  /*00f0*/  ISETP.GE.AND P1, PT, R15, R12, PT ;  /* 0x0000000c0f00720c */ /* 0x000fda0003f26270 */
[----:B--2-4-:R-:W-:Y:S05]  /*0100*/  @P1 BRA `(.L_x_29) ;  /* 0x0000000000241947 */ /* 0x014fea0003800000 */
[----:B------:R-:W1:Y:S02]  /*0110*/  LDC.64 R10, c[0x0][0x398] ;  /* 0x0000e600ff0a7b82 */ /* 0x000e640000000a00 */
[----:B-1----:R-:W-:-:S04]  /*0120*/  IMAD.WIDE.U32 R10, R0, 0x80, R10 ;  /* 0x00000080000a7825 */ /* 0x002fc800078e000a */
[----:B------:R-:W-:-:S07]  /*0130*/  IMAD.WIDE R10, R13, 0x4, R10 ;  /* 0x000000040d0a7825 */ /* 0x000fce00078e020a */
.L_x_30:
[----:B------:R-:W-:Y:S01]  /*0140*/  VIADD R15, R15, 0x4000 ;  /* 0x000040000f0f7836 */ /* 0x000fe20000000000 */
[----:B------:R1:W-:Y:S04]  /*0150*/  CCTL.E.PF2 [R10] ;  /* 0x000000000a00798f */ /* 0x0003e80000800100 */
[----:B------:R-:W-:Y:S02]  /*0160*/  ISETP.GE.AND P1, PT, R15, R12, PT ;  /* 0x0000000c0f00720c */ /* 0x000fe40003f26270 */
[----:B-1----:R-:W-:-:S04]  /*0170*/  IADD3 R10, P2, PT, R10, 0x4000, RZ ;  /* 0x000040000a0a7810 */ /* 0x002fc80007f5e0ff */
[----:B------:R-:W-:-:S07]  /*0180*/  IADD3.X R11, PT, PT, RZ, R11, RZ, P2, !PT ;  /* 0x0000000bff0b7210 */ /* 0x000fce00017fe4ff */
[----:B------:R-:W-:Y:S05]  /*0190*/  @!P1 BRA `(.L_x_30) ;  /* 0xfffffffc00e89947 */ /* 0x000fea000383ffff */
.L_x_29:
[----:B------:R-:W-:Y:S05]  /*01a0*/  BSYNC.RECONVERGENT B0 ;  /* 0x0000000000007941 */ /* 0x000fea0003800200 */
.L_x_28:
[----:B------:R-:W-:-:S04]  /*01b0*/  IMAD.WIDE R2, R13, 0x4, R2 ;  /* 0x000000040d027825 */ /* 0x000fc800078e0202 */
[----:B0-----:R-:W-:Y:S01]  /*01c0*/  IMAD.WIDE R4, R13, 0x4, R4 ;  /* 0x000000040d047825 */ /* 0x001fe200078e0204 */
[----:B------:R-:W-:Y:S06]  /*01d0*/  @P0 BRA `(.L_x_31) ;  /* 0x0000000800440947 */ /* 0x000fec0003800000 */
        /* <DEDUP_REMOVED lines=10> */
[----:B------:R-:W-:Y:S02]  /*0280*/  LOP3.LUT R13, R14, 0x1000, RZ, 0xfc, !PT ;  /* 0x000010000e0d7812 */ /* 0x000fe400078efcff */
[----:B------:R-:W-:-:S07]  /*0290*/  IADD3 R12, PT, PT, -R7, RZ, RZ ;  /* 0x000000ff070c7210 */ /* 0x000fce0007ffe1ff */
.L_x_33:
[----:B------:R-:W-:-:S05]  /*02a0*/  IADD3 R10, P1, PT, R2, R13, RZ ;  /* 0x0000000d020a7210 */ /* 0x000fca0007f3e0ff */
[----:B0-----:R-:W-:-:S05]  /*02b0*/  IMAD.X R11, R3, 0x1, R15, P1 ;  /* 0x00000001030b7824 */ /* 0x001fca00008e060f */
        /* <DEDUP_REMOVED lines=24> */
[----:B------:R-:W-:Y:S01]  /*0440*/  HFMA2 R19, -RZ, RZ, 0, 0 ;  /* 0x00000000ff137431 */ /* 0x000fe200000001ff */
[----:B------:R-:W-:Y:S01]  /*0450*/  MOV R18, 0x600 ;  /* 0x0000060000127802 */ /* 0x000fe20000000f00 */
        /* <DEDUP_REMOVED lines=8> */
[----:B------:R-:W1:Y:S01]  /*04e0*/  LDG.E R14, desc[UR6][R16.64+-0x600] ;  /* 0xfffa0006100e7981 */ /* 0x000e62000c1e1900 */
[----:B------:R-:W-:-:S05]  /*04f0*/  IADD3 R18, P1, PT, R4, R18, RZ ;  /* 0x0000001204127210 */ /* 0x000fca0007f3e0ff */
[----:B------:R-:W-:Y:S02]  /*0500*/  IMAD.X R19, R5, 0x1, R19, P1 ;  /* 0x0000000105137824 */ /* 0x000fe400008e0613 */
[----:B-1----:R-:W-:-:S05]  /*0510*/  FMUL R21, R14, R14 ;  /* 0x0000000e0e157220 */ /* 0x002fca0000400000 */
        /* <DEDUP_REMOVED lines=17> */
[----:B------:R-:W-:Y:S02]  /*0630*/  IADD3 R12, PT, PT, R12, 0x10, RZ ;  /* 0x000000100c0c7810 */ /* 0x000fe40007ffe0ff */
[----:B------:R-:W-:Y:S02]  /*0640*/  IADD3 R13, P2, PT, R13, 0x2000, RZ ;  /* 0x000020000d0d7810 */ /* 0x000fe40007f5e0ff */
[----:B------:R-:W-:Y:S02]  /*0650*/  ISETP.NE.AND P1, PT, R12, RZ, PT ;  /* 0x000000ff0c00720c */ /* 0x000fe40003f25270 */
[----:B------:R-:W-:-:S02]  /*0660*/  IADD3.X R15, PT, PT, RZ, R15, RZ, P2, !PT ;  /* 0x0000000fff0f7210 */ /* 0x000fc400017fe4ff */
[----:B------:R-:W-:Y:S01]  /*0670*/  IADD3 R6, PT, PT, R6, 0x800, RZ ;  /* 0x0000080006067810 */ /* 0x000fe20007ffe0ff */
[----:B--2---:R-:W-:-:S05]  /*0680*/  FMUL R23, R8, R8 ;  /* 0x0000000808177220 */ /* 0x004fca0000400000 */
[----:B------:R0:W-:Y:S03]  /*0690*/  STG.E desc[UR6][R18.64+0x600], R23 ;  /* 0x0006001712007986 */ /* 0x0001e6000c101906 */
[----:B------:R-:W-:Y:S05]  /*06a0*/  @P1 BRA `(.L_x_33) ;  /* 0xfffffff800fc1947 */ /* 0x000fea000383ffff */
.L_x_32:
[----:B------:R-:W-:Y:S05]  /*06b0*/  @!P0 EXIT ;  /* 0x000000000000894d */ /* 0x000fea0003800000 */
[----:B------:R-:W1:Y:S01]  /*06c0*/  LDCU UR4, c[0x0][0x384] ;  /* 0x00007080ff0477ac */ /* 0x000e620008000800 */
[----:B------:R-:W-:Y:S01]  /*06d0*/  ISETP.GE.U32.AND P0, PT, R20, 0x8, PT ;  /* 0x000000081400780c */ /* 0x000fe20003f06070 */
[----:B-1----:R-:W-:-:S06]  /*06e0*/  ULOP3.LUT UR5, UR4, 0x7, URZ, 0xc0, !UPT ;  /* 0x0000000704057892 */ /* 0x002fcc000f8ec0ff */
[----:B------:R-:W-:-:S06]  /*06f0*/  ISETP.NE.AND P1, PT, RZ, UR5, PT ;  /* 0x00000005ff007c0c */ /* 0x000fcc000bf25270 */
[----:B------:R-:W-:Y:S07]  /*0700*/  @!P0 BRA `(.L_x_34) ;  /* 0x0000000000708947 */ /* 0x000fee0003800000 */
        /* <DEDUP_REMOVED lines=25> */
[----:B------:R-:W-:Y:S02]  /*08a0*/  VIADD R7, R7, 0x8 ;  /* 0x0000000807077836 */ /* 0x000fe40000000000 */
[----:B---3--:R-:W-:-:S05]  /*08b0*/  FMUL R19, R6, R6 ;  /* 0x0000000606137220 */ /* 0x008fca0000400000 */
[----:B------:R4:W-:Y:S02]  /*08c0*/  STG.E desc[UR6][R10.64+0xe00], R19 ;  /* 0x000e00130a007986 */ /* 0x0009e4000c101906 */
.L_x_34:
[----:B------:R-:W-:Y:S05]  /*08d0*/  @!P1 EXIT ;  /* 0x000000000000994d */ /* 0x000fea0003800000 */
[----:B------:R-:W-:Y:S02]  /*08e0*/  UISETP.GE.U32.AND UP0, UPT, UR5, 0x4, UPT ;  /* 0x000000040500788c */ /* 0x000fe4000bf06070 */
[----:B------:R-:W-:-:S06]  /*08f0*/  ULOP3.LUT UR4, UR4, 0x3, URZ, 0xc0, !UPT ;  /* 0x0000000304047892 */ /* 0x000fcc000f8ec0ff */
[----:B------:R-:W-:Y:S01]  /*0900*/  ISETP.NE.AND P0, PT, RZ, UR4, PT ;  /* 0x00000004ff007c0c */ /* 0x000fe2000bf05270 */
[----:B------:R-:W-:-:S12]  /*0910*/  BRA.U !UP0, `(.L_x_35) ;  /* 0x0000000108407547 */ /* 0x000fd8000b800000 */
[----:B0---4-:R-:W-:-:S05]  /*0920*/  LEA R11, R7, R0, 0x7 ;  /* 0x00000000070b7211 */ /* 0x011fca00078e38ff */
        /* <DEDUP_REMOVED lines=15> */
.L_x_35:
[----:B------:R-:W-:Y:S05]  /*0a20*/  @!P0 EXIT ;  /* 0x000000000000894d */ /* 0x000fea0003800000 */
[----:B01--4-:R-:W-:Y:S01]  /*0a30*/  LEA R11, R7, R0, 0x7 ;  /* 0x00000000070b7211 */ /* 0x013fe200078e38ff */
[----:B------:R-:W-:-:S12]  /*0a40*/  UIADD3 UR4, UPT, UPT, -UR4, URZ, URZ ;  /* 0x000000ff04047290 */ /* 0x000fd8000fffe1ff */
.L_x_36:
[----:B------:R-:W-:-:S06]  /*0a50*/  IMAD.WIDE R8, R11, 0x4, R2 ;  /* 0x000000040b087825 */ /* 0x000fcc00078e0202 */
[----:B------:R-:W2:Y:S01]  /*0a60*/  LDG.E R8, desc[UR6][R8.64] ;  /* 0x0000000608087981 */ /* 0x000ea2000c1e1900 */
[C---:B0-----:R-:W-:Y:S01]  /*0a70*/  IMAD.WIDE R6, R11.reuse, 0x4, R4 ;  /* 0x000000040b067825 */ /* 0x041fe200078e0204 */
[----:B------:R-:W-:Y:S01]  /*0a80*/  UIADD3 UR4, UPT, UPT, UR4, 0x1, URZ ;  /* 0x0000000104047890 */ /* 0x000fe2000fffe0ff */
[----:B------:R-:W-:-:S03]  /*0a90*/  IADD3 R11, PT, PT, R11, 0x80, RZ ;  /* 0x000000800b0b7810 */ /* 0x000fc60007ffe0ff */
[----:B------:R-:W-:Y:S01]  /*0aa0*/  UISETP.NE.AND UP0, UPT, UR4, URZ, UPT ;  /* 0x000000ff0400728c */ /* 0x000fe2000bf05270 */
[----:B--2---:R-:W-:-:S05]  /*0ab0*/  FMUL R13, R8, R8 ;  /* 0x00000008080d7220 */ /* 0x004fca0000400000 */
[----:B------:R0:W-:Y:S03]  /*0ac0*/  STG.E desc[UR6][R6.64], R13 ;  /* 0x0000000d06007986 */ /* 0x0001e6000c101906 */
[----:B------:R-:W-:Y:S05]  /*0ad0*/  BRA.U UP0, `(.L_x_36) ;  /* 0xfffffffd00dc7547 */ /* 0x000fea000b83ffff */
[----:B------:R-:W-:Y:S05]  /*0ae0*/  EXIT ;  /* 0x000000000000794d */ /* 0x000fea0003800000 */
.L_x_31:
[----:B------:R-:W-:-:S13]  /*0af0*/  ISETP.GE.AND P0, PT, R9, 0x1, PT ;  /* 0x000000010900780c */ /* 0x000fda0003f06270 */
[----:B------:R-:W-:Y:S05]  /*0b00*/  @!P0 EXIT ;  /* 0x000000000000894d */ /* 0x000fea0003800000 */
[C---:B------:R-:W-:Y:S01]  /*0b10*/  ISETP.GE.U32.AND P0, PT, R9.reuse, 0x8, PT ;  /* 0x000000080900780c */ /* 0x040fe20003f06070 */
[----:B------:R-:W-:Y:S01]  /*0b20*/  IMAD.MOV.U32 R7, RZ, RZ, RZ ;  /* 0x000000ffff077224 */ /* 0x000fe200078e00ff */
[----:B------:R-:W-:-:S11]  /*0b30*/  LOP3.LUT R20, R9, 0x7, RZ, 0xc0, !PT ;  /* 0x0000000709147812 */ /* 0x000fd600078ec0ff */
[----:B------:R-:W-:Y:S05]  /*0b40*/  @!P0 BRA `(.L_x_37) ;  /* 0x0000000000d08947 */ /* 0x000fea0003800000 */
[----:B------:R-:W-:Y:S02]  /*0b50*/  LOP3.LUT R7, R9, 0x7ffffff8, RZ, 0xc0, !PT ;  /* 0x7ffffff809077812 */ /* 0x000fe400078ec0ff */
[----:B------:R-:W-:-:S07]  /*0b60*/  MOV R12, RZ ;  /* 0x000000ff000c7202 */ /* 0x000fce0000000f00 */
.L_x_40:
[----:B0-----:R-:W-:-:S04]  /*0b70*/  LEA R13, R12, R0, 0x7 ;  /* 0x000000000c0d7211 */ /* 0x001fc800078e38ff */
        /* <DEDUP_REMOVED lines=10> */
[----:B------:R-:W-:Y:S01]  /*0c20*/  IADD3 R21, PT, PT, R13, 0x100, RZ ;  /* 0x000001000d157810 */ /* 0x000fe20007ffe0ff */
[----:B------:R-:W-:-:S03]  /*0c30*/  IMAD.WIDE R10, R11, 0x4, R4 ;  /* 0x000000040b0a7825 */ /* 0x000fc600078e0204 */
[----:B------:R-:W-:Y:S01]  /*0c40*/  ISETP.GE.AND P0, PT, R21, R6, PT ;  /* 0x000000061500720c */ /* 0x000fe20003f06270 */
[----:B------:R-:W-:Y:S02]  /*0c50*/  VIADD R21, R13, 0x180 ;  /* 0x000001800d157836 */ /* 0x000fe40000000000 */
[----:B--2---:R-:W-:-:S05]  /*0c60*/  @!P1 FMUL R15, R18, R18 ;  /* 0x00000012120f9220 */ /* 0x004fca0000400000 */
[----:B------:R1:W-:Y:S05]  /*0c70*/  @!P1 STG.E desc[UR6][R10.64], R15 ;  /* 0x0000000f0a009986 */ /* 0x0003ea000c101906 */
[----:B------:R-:W2:Y:S01]  /*0c80*/  @!P0 LDG.E R14, desc[UR6][R8.64+0x200] ;  /* 0x00020006080e8981 */ /* 0x000ea2000c1e1900 */
[----:B------:R-:W-:Y:S02]  /*0c90*/  ISETP.GE.AND P1, PT, R21, R6, PT ;  /* 0x000000061500720c */ /* 0x000fe40003f26270 */
[----:B0-----:R-:W-:Y:S01]  /*0ca0*/  IADD3 R17, PT, PT, R13, 0x200, RZ ;  /* 0x000002000d117810 */ /* 0x001fe20007ffe0ff */
[----:B--2---:R-:W-:-:S05]  /*0cb0*/  @!P0 FMUL R21, R14, R14 ;  /* 0x0000000e0e158220 */ /* 0x004fca0000400000 */
[----:B------:R-:W-:Y:S05]  /*0cc0*/  @!P0 STG.E desc[UR6][R10.64+0x200], R21 ;  /* 0x000200150a008986 */ /* 0x000fea000c101906 */
[----:B------:R-:W2:Y:S01]  /*0cd0*/  @!P1 LDG.E R14, desc[UR6][R8.64+0x400] ;  /* 0x00040006080e9981 */ /* 0x000ea2000c1e1900 */
[----:B------:R-:W-:Y:S02]  /*0ce0*/  ISETP.GE.AND P0, PT, R17, R6, PT ;  /* 0x000000061100720c */ /* 0x000fe40003f06270 */
[----:B-1----:R-:W-:Y:S01]  /*0cf0*/  IADD3 R15, PT, PT, R13, 0x280, RZ ;  /* 0x000002800d0f7810 */ /* 0x002fe20007ffe0ff */
[----:B--2---:R-:W-:-:S05]  /*0d00*/  @!P1 FMUL R17, R14, R14 ;  /* 0x0000000e0e119220 */ /* 0x004fca0000400000 */
[----:B------:R0:W-:Y:S05]  /*0d10*/  @!P1 STG.E desc[UR6][R10.64+0x400], R17 ;  /* 0x000400110a009986 */ /* 0x0001ea000c101906 */
[----:B------:R-:W2:Y:S01]  /*0d20*/  @!P0 LDG.E R14, desc[UR6][R8.64+0x600] ;  /* 0x00060006080e8981 */ /* 0x000ea2000c1e1900 */
[----:B------:R-:W-:Y:S02]  /*0d30*/  ISETP.GE.AND P1, PT, R15, R6, PT ;  /* 0x000000060f00720c */ /* 0x000fe40003f26270 */
[----:B------:R-:W-:Y:S01]  /*0d40*/  IADD3 R19, PT, PT, R13, 0x300, RZ ;  /* 0x000003000d137810 */ /* 0x000fe20007ffe0ff */
[----:B--2---:R-:W-:-:S05]  /*0d50*/  @!P0 FMUL R15, R14, R14 ;  /* 0x0000000e0e0f8220 */ /* 0x004fca0000400000 */
[----:B------:R1:W-:Y:S05]  /*0d60*/  @!P0 STG.E desc[UR6][R10.64+0x600], R15 ;  /* 0x0006000f0a008986 */ /* 0x0003ea000c101906 */
[----:B------:R-:W2:Y:S01]  /*0d70*/  @!P1 LDG.E R14, desc[UR6][R8.64+0x800] ;  /* 0x00080006080e9981 */ /* 0x000ea2000c1e1900 */
[----:B------:R-:W-:Y:S01]  /*0d80*/  ISETP.GE.AND P0, PT, R19, R6, PT ;  /* 0x000000061300720c */ /* 0x000fe20003f06270 */
[----:B--2---:R-:W-:-:S05]  /*0d90*/  @!P1 FMUL R19, R14, R14 ;  /* 0x0000000e0e139220 */ /* 0x004fca0000400000 */
[----:B------:R1:W-:Y:S07]  /*0da0*/  @!P1 STG.E desc[UR6][R10.64+0x800], R19 ;  /* 0x000800130a009986 */ /* 0x0003ee000c101906 */
[----:B------:R-:W0:Y:S01]  /*0db0*/  @!P0 LDG.E R14, desc[UR6][R8.64+0xa00] ;  /* 0x000a0006080e8981 */ /* 0x000e22000c1e1900 */
[----:B------:R-:W-:Y:S01]  /*0dc0*/  IADD3 R13, PT, PT, R13, 0x380, RZ ;  /* 0x000003800d0d7810 */ /* 0x000fe20007ffe0ff */
[----:B------:R-:W-:Y:S01]  /*0dd0*/  VIADD R12, R12, 0x8 ;  /* 0x000000080c0c7836 */ /* 0x000fe20000000000 */
[----:B------:R-:W-:Y:S04]  /*0de0*/  BSSY.RECONVERGENT B0, `(.L_x_38) ;  /* 0x0000009000007945 */ /* 0x000fe80003800200 */
[----:B------:R-:W-:Y:S01]  /*0df0*/  ISETP.NE.AND P1, PT, R12, R7, PT ;  /* 0x000000070c00720c */ /* 0x000fe20003f25270 */
[----:B0-----:R-:W-:-:S05]  /*0e00*/  @!P0 FMUL R17, R14, R14 ;  /* 0x0000000e0e118220 */ /* 0x001fca0000400000 */
[----:B------:R1:W-:Y:S01]  /*0e10*/  @!P0 STG.E desc[UR6][R10.64+0xa00], R17 ;  /* 0x000a00110a008986 */ /* 0x0003e2000c101906 */
[----:B------:R-:W-:-:S13]  /*0e20*/  ISETP.GE.AND P0, PT, R13, R6, PT ;  /* 0x000000060d00720c */ /* 0x000fda0003f06270 */
[----:B-1----:R-:W-:Y:S05]  /*0e30*/  @P0 BRA `(.L_x_39) ;  /* 0x00000000000c0947 */ /* 0x002fea0003800000 */
[----:B------:R-:W2:Y:S02]  /*0e40*/  LDG.E R8, desc[UR6][R8.64+0xc00] ;  /* 0x000c000608087981 */ /* 0x000ea4000c1e1900 */
[----:B--2---:R-:W-:-:S05]  /*0e50*/  FMUL R13, R8, R8 ;  /* 0x00000008080d7220 */ /* 0x004fca0000400000 */
[----:B------:R0:W-:Y:S02]  /*0e60*/  STG.E desc[UR6][R10.64+0xc00], R13 ;  /* 0x000c000d0a007986 */ /* 0x0001e4000c101906 */
.L_x_39:
[----:B------:R-:W-:Y:S05]  /*0e70*/  BSYNC.RECONVERGENT B0 ;  /* 0x0000000000007941 */ /* 0x000fea0003800200 */
.L_x_38:
[----:B------:R-:W-:Y:S05]  /*0e80*/  @P1 BRA `(.L_x_40) ;  /* 0xfffffffc00381947 */ /* 0x000fea000383ffff */
.L_x_37:
[----:B------:R-:W-:-:S13]  /*0e90*/  ISETP.NE.AND P0, PT, R20, RZ, PT ;  /* 0x000000ff1400720c */ /* 0x000fda0003f05270 */
[----:B------:R-:W-:Y:S05]  /*0ea0*/  @!P0 EXIT ;  /* 0x000000000000894d */ /* 0x000fea0003800000 */
[----:B------:R-:W1:Y:S01]  /*0eb0*/  LDC R8, c[0x0][0x384] ;  /* 0x0000e100ff087b82 */ /* 0x000e620000000800 */
[----:B------:R-:W-:Y:S02]  /*0ec0*/  ISETP.GE.U32.AND P1, PT, R20, 0x4, PT ;  /* 0x000000041400780c */ /* 0x000fe40003f26070 */
[----:B-1----:R-:W-:-:S04]  /*0ed0*/  LOP3.LUT R21, R8, 0x3, RZ, 0xc0, !PT ;  /* 0x0000000308157812 */ /* 0x002fc800078ec0ff */
[----:B------:R-:W-:-:S07]  /*0ee0*/  ISETP.NE.AND P0, PT, R21, RZ, PT ;  /* 0x000000ff1500720c */ /* 0x000fce0003f05270 */
[----:B------:R-:W-:Y:S06]  /*0ef0*/  @!P1 BRA `(.L_x_41) ;  /* 0x0000000000749947 */ /* 0x000fec0003800000 */
[----:B------:R-:W-:-:S04]  /*0f00*/  LEA R19, R7, R0, 0x7 ;  /* 0x0000000007137211 */ /* 0x000fc800078e38ff */
[----:B------:R-:W-:-:S13]  /*0f10*/  ISETP.GE.AND P2, PT, R19, R6, PT ;  /* 0x000000061300720c */ /* 0x000fda0003f46270 */
[----:B0-----:R-:W-:-:S06]  /*0f20*/  @!P2 IMAD.WIDE R10, R19, 0x4, R2 ;  /* 0x00000004130aa825 */ /* 0x001fcc00078e0202 */
        /* <DEDUP_REMOVED lines=8> */
[----:B------:R-:W-:Y:S01]  /*0fb0*/  IADD3 R25, PT, PT, R19, 0x100, RZ ;  /* 0x0000010013197810 */ /* 0x000fe20007ffe0ff */
        /* <DEDUP_REMOVED lines=13> */
[----:B------:R-:W-:-:S04]  /*1090*/  @!P1 IMAD.WIDE R18, R19, 0x4, R4 ;  /* 0x0000000413129825 */ /* 0x000fc800078e0204 */
[----:B------:R-:W-:Y:S02]  /*10a0*/  VIADD R7, R7, 0x4 ;  /* 0x0000000407077836 */ /* 0x000fe40000000000 */
[----:B--2---:R-:W-:-:S05]  /*10b0*/  @!P1 FMUL R25, R14, R14 ;  /* 0x0000000e0e199220 */ /* 0x004fca0000400000 */
[----:B------:R1:W-:Y:S02]  /*10c0*/  @!P1 STG.E desc[UR6][R18.64], R25 ;  /* 0x0000001912009986 */ /* 0x0003e4000c101906 */
.L_x_41:
[----:B------:R-:W-:Y:S05]  /*10d0*/  @!P0 EXIT ;  /* 0x000000000000894d */ /* 0x000fea0003800000 */
[----:B------:R-:W-:Y:S02]  /*10e0*/  ISETP.NE.AND P1, PT, R21, 0x1, PT ;  /* 0x000000011500780c */ /* 0x000fe40003f25270 */
[----:B------:R-:W-:-:S04]  /*10f0*/  LOP3.LUT R8, R8, 0x1, RZ, 0xc0, !PT ;  /* 0x0000000108087812 */ /* 0x000fc800078ec0ff */
[----:B------:R-:W-:-:S07]  /*1100*/  ISETP.NE.U32.AND P0, PT, R8, 0x1, PT ;  /* 0x000000010800780c */ /* 0x000fce0003f05070 */
[----:B------:R-:W-:Y:S06]  /*1110*/  @!P1 BRA `(.L_x_42) ;  /* 0x00000000003c9947 */ /* 0x000fec0003800000 */
[----:B0-----:R-:W-:-:S04]  /*1120*/  LEA R11, R7, R0, 0x7 ;  /* 0x00000000070b7211 */ /* 0x001fc800078e38ff */
[----:B------:R-:W-:-:S13]  /*1130*/  ISETP.GE.AND P1, PT, R11, R6, PT ;  /* 0x000000060b00720c */ /* 0x000fda0003f26270 */
[----:B-1----:R-:W-:-:S06]  /*1140*/  @!P1 IMAD.WIDE R8, R11, 0x4, R2 ;  /* 0x000000040b089825 */ /* 0x002fcc00078e0202 */
[----:B------:R-:W2:Y:S01]  /*1150*/  @!P1 LDG.E R8, desc[UR6][R8.64] ;  /* 0x0000000608089981 */ /* 0x000ea2000c1e1900 */
[C---:B------:R-:W-:Y:S01]  /*1160*/  IADD3 R15, PT, PT, R11.reuse, 0x80, RZ ;  /* 0x000000800b0f7810 */ /* 0x040fe20007ffe0ff */
[----:B------:R-:W-:-:S03]  /*1170*/  @!P1 IMAD.WIDE R10, R11, 0x4, R4 ;  /* 0x000000040b0a9825 */ /* 0x000fc600078e0204 */
[----:B------:R-:W-:-:S13]  /*1180*/  ISETP.GE.AND P2, PT, R15, R6, PT ;  /* 0x000000060f00720c */ /* 0x000fda0003f46270 */
[----:B------:R-:W-:-:S04]  /*1190*/  @!P2 IMAD.WIDE R12, R15, 0x4, R2 ;  /* 0x000000040f0ca825 */ /* 0x000fc800078e0202 */
[----:B--2---:R-:W-:-:S05]  /*11a0*/  @!P1 FMUL R17, R8, R8 ;  /* 0x0000000808119220 */ /* 0x004fca0000400000 */
[----:B------:R2:W-:Y:S04]  /*11b0*/  @!P1 STG.E desc[UR6][R10.64], R17 ;  /* 0x000000110a009986 */ /* 0x0005e8000c101906 */
[----:B------:R-:W3:Y:S01]  /*11c0*/  @!P2 LDG.E R12, desc[UR6][R12.64] ;  /* 0x000000060c0ca981 */ /* 0x000ee2000c1e1900 */
[----:B------:R-:W-:Y:S01]  /*11d0*/  @!P2 IMAD.WIDE R14, R15, 0x4, R4 ;  /* 0x000000040f0ea825 */ /* 0x000fe200078e0204 */
[----:B------:R-:W-:-:S03]  /*11e0*/  IADD3 R7, PT, PT, R7, 0x2, RZ ;  /* 0x0000000207077810 */ /* 0x000fc60007ffe0ff */
[----:B---3--:R-:W-:-:S05]  /*11f0*/  @!P2 FMUL R19, R12, R12 ;  /* 0x0000000c0c13a220 */ /* 0x008fca0000400000 */
[----:B------:R2:W-:Y:S02]  /*1200*/  @!P2 STG.E desc[UR6][R14.64], R19 ;  /* 0x000000130e00a986 */ /* 0x0005e4000c101906 */
.L_x_42:
[----:B------:R-:W-:Y:S05]  /*1210*/  @P0 EXIT ;  /* 0x000000000000094d */ /* 0x000fea0003800000 */
[----:B------:R-:W-:-:S04]  /*1220*/  LEA R7, R7, R0, 0x7 ;  /* 0x0000000007077211 */ /* 0x000fc800078e38ff */
[----:B------:R-:W-:-:S13]  /*1230*/  ISETP.GE.AND P0, PT, R7, R6, PT ;  /* 0x000000060700720c */ /* 0x000fda0003f06270 */
[----:B------:R-:W-:Y:S05]  /*1240*/  @P0 EXIT ;  /* 0x000000000000094d */ /* 0x000fea0003800000 */
[----:B------:R-:W-:-:S06]  /*1250*/  IMAD.WIDE R2, R7, 0x4, R2 ;  /* 0x0000000407027825 */ /* 0x000fcc00078e0202 */
[----:B------:R-:W3:Y:S01]  /*1260*/  LDG.E R2, desc[UR6][R2.64] ;  /* 0x0000000602027981 */ /* 0x000ee2000c1e1900 */
[----:B------:R-:W-:-:S04]  /*1270*/  IMAD.WIDE R4, R7, 0x4, R4 ;  /* 0x0000000407047825 */ /* 0x000fc800078e0204 */
[----:B---3--:R-:W-:-:S05]  /*1280*/  FMUL R7, R2, R2 ;  /* 0x0000000202077220 */ /* 0x008fca0000400000 */
[----:B------:R-:W-:Y:S01]  /*1290*/  STG.E desc[UR6][R4.64], R7 ;  /* 0x0000000704007986 */ /* 0x000fe2000c101906 */
[----:B------:R-:W-:Y:S05]  /*12a0*/  EXIT ;  /* 0x000000000000794d */ /* 0x000fea0003800000 */
.L_x_43:
        /* <DEDUP_REMOVED lines=13> */
.L_x_870:


//--------------------- .text._ZN3cub18CUB_300001_SM_10006detail8for_each13static_kernelINS2_12policy_hub_t12policy_500_tEmN6thrust24THRUST_300001_SM_1000_NS8cuda_cub20__uninitialized_fill7functorINS7_10device_ptrIiEEiEEEEvT0_T1_ --------------------------
	.section	.text._ZN3cub18CUB_300001_SM_10006detail8for_each13static_kernelINS2_12policy_hub_t12policy_500_tEmN6thrust24THRUST_300001_SM_1000_NS8cuda_cub20__uninitialized_fill7functorINS7_10device_ptrIiEEiEEEEvT0_T1_,"ax",@progbits
	.align	128
        .global         _ZN3cub18CUB_300001_SM_10006detail8for_each13static_kernelINS2_12policy_hub_t12policy_500_tEmN6thrust24THRUST_300001_SM_1000_NS8cuda_cub20__uninitialized_fill7functorINS7_10device_ptrIiEEiEEEEvT0_T1_
        .type           _ZN3cub18CUB_300001_SM_10006detail8for_each13static_kernelINS2_12policy_hub_t12policy_500_tEmN6thrust24THRUST_300001_SM_1000_NS8cuda_cub20__uninitialized_fill7functorINS7_10device_ptrIiEEiEEEEvT0_T1_,@function
        .size           _ZN3cub18CUB_300001_SM_10006detail8for_each13static_kernelINS2_12policy_hub_t12policy_500_tEmN6thrust24THRUST_300001_SM_1000_NS8cuda_cub20__uninitialized_fill7functorINS7_10device_ptrIiEEiEEEEvT0_T1_,(.L_x_871 - _ZN3cub18CUB_300001_SM_10006detail8for_each13static_kernelINS2_12policy_hub_t12policy_500_tEmN6thrust24THRUST_300001_SM_1000_NS8cuda_cub20__uninitialized_fill7functorINS7_10device_ptrIiEEiEEEEvT0_T1_)
        .other          _ZN3cub18CUB_300001_SM_10006detail8for_each13static_kernelINS2_12policy_hub_t12policy_500_tEmN6thrust24THRUST_300001_SM_1000_NS8cuda_cub20__uninitialized_fill7functorINS7_10device_ptrIiEEiEEEEvT0_T1_,@"STO_CUDA_ENTRY STV_DEFAULT"
_ZN3cub18CUB_300001_SM_10006detail8for_each13static_kernelINS2_12policy_hub_t12policy_500_tEmN6thrust24THRUST_300001_SM_1000_NS8cuda_cub20__uninitialized_fill7functorINS7_10device_ptrIiEEiEEEEvT0_T1_:
.text._ZN3cub18CUB_300001_SM_10006detail8for_each13static_kernelINS2_12policy_hub_t12policy_500_tEmN6thrust24THRUST_300001_SM_1000_NS8cuda_cub20__uninitialized_fill7functorINS7_10device_ptrIiEEiEEEEvT0_T1_:
[----:B------:R-:W-:Y:S08]  /*0000*/  LDC R1, c[0x0][0x37c] ;  /* 0x0000df00ff017b82 */ /* 0x000ff00000000800 */
[----:B------:R-:W0:Y:S01]  /*0010*/  S2UR UR4, SR_CTAID.X ;  /* 0x00000000000479c3 */ /* 0x000e220000002500 */
[----:B------:R-:W1:Y:S01]  /*0020*/  LDCU.64 UR6, c[0x0][0x380] ;  /* 0x00007000ff0677ac */ /* 0x000e620008000a00 */
[----:B------:R-:W2:Y:S01]  /*0030*/  LDCU.64 UR8, c[0x0][0x358] ;  /* 0x00006b00ff0877ac */ /* 0x000ea20008000a00 */
[----:B0-----:R-:W-:-:S04]  /*0040*/  UIMAD.WIDE.U32 UR4, UR4, 0x200, URZ ;  /* 0x00000200040478a5 */ /* 0x001fc8000f8e00ff */
[----:B-1----:R-:W-:-:S04]  /*0050*/  UIADD3 UR6, UP0, UPT, -UR4, UR6, URZ ;  /* 0x0000000604067290 */ /* 0x002fc8000ff1e1ff */
[----:B------:R-:W-:Y:S02]  /*0060*/  UIADD3.X UR7, UPT, UPT, ~UR5, UR7, URZ, UP0, !UPT ;  /* 0x0000000705077290 */ /* 0x000fe400087fe5ff */
[----:B------:R-:W-:-:S04]  /*0070*/  UISETP.GE.U32.AND UP0, UPT, UR6, 0x200, UPT ;  /* 0x000002000600788c */ /* 0x000fc8000bf06070 */
[----:B------:R-:W-:-:S09]  /*0080*/  UISETP.GE.U32.AND.EX UP0, UPT, UR7, URZ, UPT, UP0 ;  /* 0x000000ff0700728c */ /* 0x000fd2000bf06100 */
[----:B--2---:R-:W-:Y:S05]  /*0090*/  BRA.U !UP0, `(.L_x_44) ;  /* 0x0000000108287547 */ /* 0x004fea000b800000 */
[----:B------:R-:W0:Y:S01]  /*00a0*/  S2R R0, SR_TID.X ;  /* 0x0000000000007919 */ /* 0x000e220000002100 */
[----:B------:R-:W1:Y:S01]  /*00b0*/  LDCU.64 UR6, c[0x0][0x388] ;  /* 0x00007100ff0677ac */ /* 0x000e620008000a00 */
[----:B------:R-:W2:Y:S01]  /*00c0*/  LDC R5, c[0x0][0x390] ;  /* 0x0000e400ff057b82 */ /* 0x000ea20000000800 */
[----:B0-----:R-:W-:-:S05]  /*00d0*/  IADD3 R0, P0, PT, R0, UR4, RZ ;  /* 0x0000000400007c10 */ /* 0x001fca000ff1e0ff */
[----:B------:R-:W-:Y:S01]  /*00e0*/  IMAD.X R3, RZ, RZ, UR5, P0 ;  /* 0x00000005ff037e24 */ /* 0x000fe200080e06ff */
[----:B-1----:R-:W-:-:S04]  /*00f0*/  LEA R2, P0, R0, UR6, 0x2 ;  /* 0x0000000600027c11 */ /* 0x002fc8000f8010ff */
[----:B------:R-:W-:-:S05]  /*0100*/  LEA.HI.X R3, R0, UR7, R3, 0x2, P0 ;  /* 0x0000000700037c11 */ /* 0x000fca00080f1403 */
[----:B--2---:R-:W-:Y:S04]  /*0110*/  STG.E desc[UR8][R2.64], R5 ;  /* 0x0000000502007986 */ /* 0x004fe8000c101908 */
[----:B------:R-:W-:Y:S01]  /*0120*/  STG.E desc[UR8][R2.64+0x400], R5 ;  /* 0x0004000502007986 */ /* 0x000fe2000c101908 */
[----:B------:R-:W-:Y:S05]  /*0130*/  EXIT ;  /* 0x000000000000794d */ /* 0x000fea0003800000 */
.L_x_44:
[----:B------:R-:W0:Y:S01]  /*0140*/  S2R R0, SR_TID.X ;  /* 0x0000000000007919 */ /* 0x000e220000002100 */
[----:B------:R-:W-:Y:S01]  /*0150*/  IMAD.U32 R2, RZ, RZ, UR7 ;  /* 0x00000007ff027e24 */ /* 0x000fe2000f8e00ff */
[----:B------:R-:W1:Y:S01]  /*0160*/  LDCU.64 UR10, c[0x0][0x388] ;  /* 0x00007100ff0a77ac */ /* 0x000e620008000a00 */
[----:B------:R-:W-:Y:S01]  /*0170*/  IMAD.U32 R4, RZ, RZ, UR7 ;  /* 0x00000007ff047e24 */ /* 0x000fe2000f8e00ff */
[----:B0-----:R-:W-:-:S04]  /*0180*/  ISETP.LT.U32.AND P0, PT, R0, UR6, PT ;  /* 0x0000000600007c0c */ /* 0x001fc8000bf01070 */
[----:B------:R-:W-:Y:S01]  /*0190*/  ISETP.GT.U32.AND.EX P0, PT, R2, RZ, PT, P0 ;  /* 0x000000ff0200720c */ /* 0x000fe20003f04100 */
[C---:B------:R-:W-:Y:S01]  /*01a0*/  VIADD R2, R0.reuse, 0x100 ;  /* 0x0000010000027836 */ /* 0x040fe20000000000 */
[----:B------:R-:W-:-:S04]  /*01b0*/  IADD3 R0, P2, PT, R0, UR4, RZ ;  /* 0x0000000400007c10 */ /* 0x000fc8000ff5e0ff */
[----:B------:R-:W-:Y:S01]  /*01c0*/  ISETP.LT.U32.AND P1, PT, R2, UR6, PT ;  /* 0x0000000602007c0c */ /* 0x000fe2000bf21070 */
[----:B------:R-:W-:Y:S01]  /*01d0*/  IMAD.X R3, RZ, RZ, UR5, P2 ;  /* 0x00000005ff037e24 */ /* 0x000fe200090e06ff */
[----:B-1----:R-:W-:Y:S02]  /*01e0*/  LEA R2, P2, R0, UR10, 0x2 ;  /* 0x0000000a00027c11 */ /* 0x002fe4000f8410ff */
[----:B------:R-:W-:Y:S02]  /*01f0*/  ISETP.GT.U32.AND.EX P1, PT, R4, RZ, PT, P1 ;  /* 0x000000ff0400720c */ /* 0x000fe40003f24110 */
[----:B------:R-:W-:Y:S01]  /*0200*/  LEA.HI.X R3, R0, UR11, R3, 0x2, P2 ;  /* 0x0000000b00037c11 */ /* 0x000fe200090f1403 */
[----:B------:R-:W0:Y:S04]  /*0210*/  @P0 LDC R5, c[0x0][0x390] ;  /* 0x0000e400ff050b82 */ /* 0x000e280000000800 */
[----:B0-----:R0:W-:Y:S06]  /*0220*/  @P0 STG.E desc[UR8][R2.64], R5 ;  /* 0x0000000502000986 */ /* 0x0011ec000c101908 */
[----:B------:R-:W-:Y:S05]  /*0230*/  @!P1 EXIT ;  /* 0x000000000000994d */ /* 0x000fea0003800000 */
[----:B0-----:R-:W0:Y:S02]  /*0240*/  LDC R5, c[0x0][0x390] ;  /* 0x0000e400ff057b82 */ /* 0x001e240000000800 */
[----:B0-----:R-:W-:Y:S01]  /*0250*/  STG.E desc[UR8][R2.64+0x400], R5 ;  /* 0x0004000502007986 */ /* 0x001fe2000c101908 */
[----:B------:R-:W-:Y:S05]  /*0260*/  EXIT ;  /* 0x000000000000794d */ /* 0x000fea0003800000 */
.L_x_45:
        /* <DEDUP_REMOVED lines=9> */
.L_x_871:


//--------------------- .text._ZN3cub18CUB_300001_SM_10006detail8for_each13static_kernelINS2_12policy_hub_t12policy_500_tElN6thrust24THRUST_300001_SM_1000_NS8cuda_cub10__tabulate7functorINS7_6detail15normal_iteratorINS7_10device_ptrIfEEEENS7_6system6detail7generic6detail22compute_sequence_valueIfvEElEEEEvT0_T1_ --------------------------
	.section	.text._ZN3cub18CUB_300001_SM_10006detail8for_each13static_kernelINS2_12policy_hub_t12policy_500_tElN6thrust24THRUST_300001_SM_1000_NS8cuda_cub10__tabulate7functorINS7_6detail15normal_iteratorINS7_10device_ptrIfEEEENS7_6system6detail7generic6detail22compute_sequence_valueIfvEElEEEEvT0_T1_,"ax",@progbits
	.align	128
        .global         _ZN3cub18CUB_300001_SM_10006detail8for_each13static_kernelINS2_12policy_hub_t12policy_500_tElN6thrust24THRUST_300001_SM_1000_NS8cuda_cub10__tabulate7functorINS7_6detail15normal_iteratorINS7_10device_ptrIfEEEENS7_6system6detail7generic6detail22compute_sequence_valueIfvEElEEEEvT0_T1_
        .type           _ZN3cub18CUB_300001_SM_10006detail8for_each13static_kernelINS2_12policy_hub_t12policy_500_tElN6thrust24THRUST_300001_SM_1000_NS8cuda_cub10__tabulate7functorINS7_6detail15normal_iteratorINS7_10device_ptrIfEEEENS7_6system6detail7generic6detail22compute_sequence_valueIfvEElEEEEvT0_T1_,@function
        .size           _ZN3cub18CUB_300001_SM_10006detail8for_each13static_kernelINS2_12policy_hub_t12policy_500_tElN6thrust24THRUST_300001_SM_1000_NS8cuda_cub10__tabulate7functorINS7_6detail15normal_iteratorINS7_10device_ptrIfEEEENS7_6system6detail7generic6detail22compute_sequence_valueIfvEElEEEEvT0_T1_,(.L_x_872 - _ZN3cub18CUB_300001_SM_10006detail8for_each13static_kernelINS2_12policy_hub_t12policy_500_tElN6thrust24THRUST_300001_SM_1000_NS8cuda_cub10__tabulate7functorINS7_6detail15normal_iteratorINS7_10device_ptrIfEEEENS7_6system6detail7generic6detail22compute_sequence_valueIfvEElEEEEvT0_T1_)
        .other          _ZN3cub18CUB_300001_SM_10006detail8for_each13static_kernelINS2_12policy_hub_t12policy_500_tElN6thrust24THRUST_300001_SM_1000_NS8cuda_cub10__tabulate7functorINS7_6detail15normal_iteratorINS7_10device_ptrIfEEEENS7_6system6detail7generic6detail22compute_sequence_valueIfvEElEEEEvT0_T1_,@"STO_CUDA_ENTRY STV_DEFAULT"
_ZN3cub18CUB_300001_SM_10006detail8for_each13static_kernelINS2_12policy_hub_t12policy_500_tElN6thrust24THRUST_300001_SM_1000_NS8cuda_cub10__tabulate7functorINS7_6detail15normal_iteratorINS7_10device_ptrIfEEEENS7_6system6detail7generic6detail22compute_sequence_valueIfvEElEEEEvT0_T1_:
.text._ZN3cub18CUB_300001_SM_10006detail8for_each13static_kernelINS2_12policy_hub_t12policy_500_tElN6thrust24THRUST_300001_SM_1000_NS8cuda_cub10__tabulate7functorINS7_6detail15normal_iteratorINS7_10device_ptrIfEEEENS7_6system6detail7generic6detail22compute_sequence_valueIfvEElEEEEvT0_T1_:
        /* <DEDUP_REMOVED lines=8> */
[----:B------:R-:W-:-:S09]  /*0080*/  UISETP.GE.AND.EX UP0, UPT, UR7, URZ, UPT, UP0 ;  /* 0x000000ff0700728c */ /* 0x000fd2000bf06300 */
[----:B--2---:R-:W-:Y:S05]  /*0090*/  BRA.U !UP0, `(.L_x_46) ;  /* 0x0000000108407547 */ /* 0x004fea000b800000 */
[----:B------:R-:W0:Y:S01]  /*00a0*/  S2R R4, SR_TID.X ;  /* 0x0000000000047919 */ /* 0x000e220000002100 */
[----:B------:R-:W1:Y:S01]  /*00b0*/  LDC.64 R10, c[0x0][0x390] ;  /* 0x0000e400ff0a7b82 */ /* 0x000e620000000a00 */
[----:B------:R-:W2:Y:S01]  /*00c0*/  LDCU.64 UR10, c[0x0][0x388] ;  /* 0x00007100ff0a77ac */ /* 0x000ea20008000a00 */
[----:B0-----:R-:W-:-:S05]  /*00d0*/  IADD3 R4, P0, PT, R4, UR4, RZ ;  /* 0x0000000404047c10 */ /* 0x001fca000ff1e0ff */
[----:B------:R-:W-:Y:S01]  /*00e0*/  IMAD.X R5, RZ, RZ, UR5, P0 ;  /* 0x00000005ff057e24 */ /* 0x000fe200080e06ff */
[----:B------:R-:W-:-:S03]  /*00f0*/  IADD3 R6, P0, PT, R4, 0x100, RZ ;  /* 0x0000010004067810 */ /* 0x000fc60007f1e0ff */
[----:B------:R-:W1:Y:S02]  /*0100*/  I2F.U64 R9, R4 ;  /* 0x0000000400097312 */ /* 0x000e640000301000 */
[----:B------:R-:W-:Y:S01]  /*0110*/  IMAD.X R7, RZ, RZ, R5, P0 ;  /* 0x000000ffff077224 */ /* 0x000fe200000e0605 */
[----:B--2---:R-:W-:-:S04]  /*0120*/  LEA R2, P0, R4, UR10, 0x2 ;  /* 0x0000000a04027c11 */ /* 0x004fc8000f8010ff */
[----:B------:R-:W-:Y:S01]  /*0130*/  LEA.HI.X R3, R4, UR11, R5, 0x2, P0 ;  /* 0x0000000b04037c11 */ /* 0x000fe200080f1405 */
[----:B------:R-:W0:Y:S01]  /*0140*/  I2F.U64 R7, R6 ;  /* 0x0000000600077312 */ /* 0x000e220000301000 */
[----:B-1----:R-:W-:-:S05]  /*0150*/  FFMA R9, R9, R11, R10 ;  /* 0x0000000b09097223 */ /* 0x002fca000000000a */
[----:B------:R-:W-:Y:S01]  /*0160*/  STG.E desc[UR8][R2.64], R9 ;  /* 0x0000000902007986 */ /* 0x000fe2000c101908 */
[----:B0-----:R-:W-:-:S05]  /*0170*/  FFMA R11, R7, R11, R10 ;  /* 0x0000000b070b7223 */ /* 0x001fca000000000a */
[----:B------:R-:W-:Y:S01]  /*0180*/  STG.E desc[UR8][R2.64+0x400], R11 ;  /* 0x0004000b02007986 */ /* 0x000fe2000c101908 */
[----:B------:R-:W-:Y:S05]  /*0190*/  EXIT ;  /* 0x000000000000794d */ /* 0x000fea0003800000 */
.L_x_46:
[----:B------:R-:W0:Y:S01]  /*01a0*/  S2R R2, SR_TID.X ;  /* 0x0000000000027919 */ /* 0x000e220000002100 */
[----:B------:R-:W-:Y:S01]  /*01b0*/  USHF.R.S32.HI UR7, URZ, 0x1f, UR6 ;  /* 0x0000001fff077899 */ /* 0x000fe20008011406 */
[----:B------:R-:W-:Y:S05]  /*01c0*/  BSSY.RECONVERGENT B0, `(.L_x_47) ;  /* 0x0000012000007945 */ /* 0x000fea0003800200 */
[----:B------:R-:W-:Y:S02]  /*01d0*/  IMAD.U32 R3, RZ, RZ, UR7 ;  /* 0x00000007ff037e24 */ /* 0x000fe4000f8e00ff */
[----:B------:R-:W-:Y:S01]  /*01e0*/  IMAD.U32 R4, RZ, RZ, UR7 ;  /* 0x00000007ff047e24 */ /* 0x000fe2000f8e00ff */
[C---:B0-----:R-:W-:Y:S01]  /*01f0*/  ISETP.LT.U32.AND P0, PT, R2.reuse, UR6, PT ;  /* 0x0000000602007c0c */ /* 0x041fe2000bf01070 */
[----:B------:R-:W-:-:S03]  /*0200*/  VIADD R0, R2, 0x100 ;  /* 0x0000010002007836 */ /* 0x000fc60000000000 */
[----:B------:R-:W-:Y:S02]  /*0210*/  ISETP.GT.AND.EX P0, PT, R3, RZ, PT, P0 ;  /* 0x000000ff0300720c */ /* 0x000fe40003f04300 */
[----:B------:R-:W-:-:S04]  /*0220*/  ISETP.LT.U32.AND P1, PT, R0, UR6, PT ;  /* 0x0000000600007c0c */ /* 0x000fc8000bf21070 */
[----:B------:R-:W-:-:S07]  /*0230*/  ISETP.GT.AND.EX P1, PT, R4, RZ, PT, P1 ;  /* 0x000000ff0400720c */ /* 0x000fce0003f24310 */
[----:B------:R-:W-:Y:S06]  /*0240*/  @!P0 BRA `(.L_x_48) ;  /* 0x0000000000248947 */ /* 0x000fec0003800000 */
[----:B------:R-:W-:Y:S01]  /*0250*/  IADD3 R2, P0, PT, R2, UR4, RZ ;  /* 0x0000000402027c10 */ /* 0x000fe2000ff1e0ff */
[----:B------:R-:W0:Y:S01]  /*0260*/  LDC.64 R8, c[0x0][0x390] ;  /* 0x0000e400ff087b82 */ /* 0x000e220000000a00 */
[----:B------:R-:W1:Y:S03]  /*0270*/  LDCU.64 UR10, c[0x0][0x388] ;  /* 0x00007100ff0a77ac */ /* 0x000e660008000a00 */
[----:B------:R-:W-:-:S04]  /*0280*/  IMAD.X R3, RZ, RZ, UR5, P0 ;  /* 0x00000005ff037e24 */ /* 0x000fc800080e06ff */
[----:B------:R-:W0:Y:S01]  /*0290*/  I2F.U64 R7, R2 ;  /* 0x0000000200077312 */ /* 0x000e220000301000 */
[----:B-1----:R-:W-:-:S04]  /*02a0*/  LEA R4, P0, R2, UR10, 0x2 ;  /* 0x0000000a02047c11 */ /* 0x002fc8000f8010ff */
[----:B------:R-:W-:Y:S01]  /*02b0*/  LEA.HI.X R5, R2, UR11, R3, 0x2, P0 ;  /* 0x0000000b02057c11 */ /* 0x000fe200080f1403 */
[----:B0-----:R-:W-:-:S05]  /*02c0*/  FFMA R7, R7, R9, R8 ;  /* 0x0000000907077223 */ /* 0x001fca0000000008 */
[----:B------:R0:W-:Y:S03]  /*02d0*/  STG.E desc[UR8][R4.64], R7 ;  /* 0x0000000704007986 */ /* 0x0001e6000c101908 */
.L_x_48:
[----:B------:R-:W-:Y:S05]  /*02e0*/  BSYNC.RECONVERGENT B0 ;  /* 0x0000000000007941 */ /* 0x000fea0003800200 */
.L_x_47:
[----:B------:R-:W-:Y:S05]  /*02f0*/  @!P1 EXIT ;  /* 0x000000000000994d */ /* 0x000fea0003800000 */
[----:B------:R-:W-:Y:S01]  /*0300*/  IADD3 R2, P0, PT, R0, UR4, RZ ;  /* 0x0000000400027c10 */ /* 0x000fe2000ff1e0ff */
[----:B------:R-:W1:Y:S01]  /*0310*/  LDC.64 R8, c[0x0][0x390] ;  /* 0x0000e400ff087b82 */ /* 0x000e620000000a00 */
[----:B------:R-:W2:Y:S03]  /*0320*/  LDCU.64 UR6, c[0x0][0x388] ;  /* 0x00007100ff0677ac */ /* 0x000ea60008000a00 */
[----:B------:R-:W-:-:S04]  /*0330*/  IMAD.X R3, RZ, RZ, UR5, P0 ;  /* 0x00000005ff037e24 */ /* 0x000fc800080e06ff */
[----:B0-----:R-:W1:Y:S01]  /*0340*/  I2F.U64 R7, R2 ;  /* 0x0000000200077312 */ /* 0x001e620000301000 */
[----:B--2---:R-:W-:-:S04]  /*0350*/  LEA R4, P0, R2, UR6, 0x2 ;  /* 0x0000000602047c11 */ /* 0x004fc8000f8010ff */
[----:B------:R-:W-:Y:S01]  /*0360*/  LEA.HI.X R5, R2, UR7, R3, 0x2, P0 ;  /* 0x0000000702057c11 */ /* 0x000fe200080f1403 */
[----:B-1----:R-:W-:-:S05]  /*0370*/  FFMA R7, R7, R9, R8 ;  /* 0x0000000907077223 */ /* 0x002fca0000000008 */
[----:B------:R-:W-:Y:S01]  /*0380*/  STG.E desc[UR8][R4.64], R7 ;  /* 0x0000000704007986 */ /* 0x000fe2000c101908 */
[----:B------:R-:W-:Y:S05]  /*0390*/  EXIT ;  /* 0x000000000000794d */ /* 0x000fea0003800000 */
.L_x_49:
        /* <DEDUP_REMOVED lines=14> */
.L_x_872:


//--------------------- .text._ZN3cub18CUB_300001_SM_10006detail8for_each13static_kernelINS2_12policy_hub_t12policy_500_tEmN6thrust24THRUST_300001_SM_1000_NS8cuda_cub20__uninitialized_fill7functorINS7_10device_ptrIfEEfEEEEvT0_T1_ --------------------------
	.section	.text._ZN3cub18CUB_300001_SM_10006detail8for_each13static_kernelINS2_12policy_hub_t12policy_500_tEmN6thrust24THRUST_300001_SM_1000_NS8cuda_cub20__uninitialized_fill7functorINS7_10device_ptrIfEEfEEEEvT0_T1_,"ax",@progbits
	.align	128
        .global         _ZN3cub18CUB_300001_SM_10006detail8for_each13static_kernelINS2_12policy_hub_t12policy_500_tEmN6thrust24THRUST_300001_SM_1000_NS8cuda_cub20__uninitialized_fill7functorINS7_10device_ptrIfEEfEEEEvT0_T1_
        .type           _ZN3cub18CUB_300001_SM_10006detail8for_each13static_kernelINS2_12policy_hub_t12policy_500_tEmN6thrust24THRUST_300001_SM_1000_NS8cuda_cub20__uninitialized_fill7functorINS7_10device_ptrIfEEfEEEEvT0_T1_,@function
        .size           _ZN3cub18CUB_300001_SM_10006detail8for_each13static_kernelINS2_12policy_hub_t12policy_500_tEmN6thrust24THRUST_300001_SM_1000_NS8cuda_cub20__uninitialized_fill7functorINS7_10device_ptrIfEEfEEEEvT0_T1_,(.L_x_873 - _ZN3cub18CUB_300001_SM_10006detail8for_each13static_kernelINS2_12policy_hub_t12policy_500_tEmN6thrust24THRUST_300001_SM_1000_NS8cuda_cub20__uninitialized_fill7functorINS7_10device_ptrIfEEfEEEEvT0_T1_)
        .other          _ZN3cub18CUB_300001_SM_10006detail8for_each13static_kernelINS2_12policy_hub_t12policy_500_tEmN6thrust24THRUST_300001_SM_1000_NS8cuda_cub20__uninitialized_fill7functorINS7_10device_ptrIfEEfEEEEvT0_T1_,@"STO_CUDA_ENTRY STV_DEFAULT"
_ZN3cub18CUB_300001_SM_10006detail8for_each13static_kernelINS2_12policy_hub_t12policy_500_tEmN6thrust24THRUST_300001_SM_1000_NS8cuda_cub20__uninitialized_fill7functorINS7_10device_ptrIfEEfEEEEvT0_T1_:
.text._ZN3cub18CUB_300001_SM_10006detail8for_each13static_kernelINS2_12policy_hub_t12policy_500_tEmN6thrust24THRUST_300001_SM_1000_NS8cuda_cub20__uninitialized_fill7functorINS7_10device_ptrIfEEfEEEEvT0_T1_:
        /* <DEDUP_REMOVED lines=20> */
.L_x_50:
        /* <DEDUP_REMOVED lines=19> */
.L_x_51:
        /* <DEDUP_REMOVED lines=9> */
.L_x_873:


//--------------------- .text._ZN3cub18CUB_300001_SM_10006detail11EmptyKernelIvEEvv --------------------------
	.section	.text._ZN3cub18CUB_300001_SM_10006detail11EmptyKernelIvEEvv,"ax",@progbits
	.align	128
        .global         _ZN3cub18CUB_300001_SM_10006detail11EmptyKernelIvEEvv
        .type           _ZN3cub18CUB_300001_SM_10006detail11EmptyKernelIvEEvv,@function
        .size           _ZN3cub18CUB_300001_SM_10006detail11EmptyKernelIvEEvv,(.L_x_874 - _ZN3cub18CUB_300001_SM_10006detail11EmptyKernelIvEEvv)
        .other          _ZN3cub18CUB_300001_SM_10006detail11EmptyKernelIvEEvv,@"STO_CUDA_ENTRY STV_DEFAULT"
_ZN3cub18CUB_300001_SM_10006detail11EmptyKernelIvEEvv:
.text._ZN3cub18CUB_300001_SM_10006detail11EmptyKernelIvEEvv:
[----:B------:R-:W-:Y:S01]  /*0000*/  LDC R1, c[0x0][0x37c] ;  /* 0x0000df00ff017b82 */ /* 0x000fe20000000800 */
[----:B------:R-:W-:Y:S05]  /*0010*/  EXIT ;  /* 0x000000000000794d */ /* 0x000fea0003800000 */
.L_x_52:
        /* <DEDUP_REMOVED lines=14> */
.L_x_874:


//--------------------- .text._ZN6thrust24THRUST_300001_SM_1000_NS8cuda_cub4core6detail13_kernel_agentINS1_8__reduce11ReduceAgentIPN4cuda3std3__45tupleIJflEEESC_SB_lNS1_9__extrema9arg_min_fIflNS9_4lessIfEEEEEEJSC_SC_iSH_EEEvDpT0_ --------------------------
	.section	.text._ZN6thrust24THRUST_300001_SM_1000_NS8cuda_cub4core6detail13_kernel_agentINS1_8__reduce11ReduceAgentIPN4cuda3std3__45tupleIJflEEESC_SB_lNS1_9__extrema9arg_min_fIflNS9_4lessIfEEEEEEJSC_SC_iSH_EEEvDpT0_,"ax",@progbits
	.align	128
        .global         _ZN6thrust24THRUST_300001_SM_1000_NS8cuda_cub4core6detail13_kernel_agentINS1_8__reduce11ReduceAgentIPN4cuda3std3__45tupleIJflEEESC_SB_lNS1_9__extrema9arg_min_fIflNS9_4lessIfEEEEEEJSC_SC_iSH_EEEvDpT0_
        .type           _ZN6thrust24THRUST_300001_SM_1000_NS8cuda_cub4core6detail13_kernel_agentINS1_8__reduce11ReduceAgentIPN4cuda3std3__45tupleIJflEEESC_SB_lNS1_9__extrema9arg_min_fIflNS9_4lessIfEEEEEEJSC_SC_iSH_EEEvDpT0_,@function
        .size           _ZN6thrust24THRUST_300001_SM_1000_NS8cuda_cub4core6detail13_kernel_agentINS1_8__reduce11ReduceAgentIPN4cuda3std3__45tupleIJflEEESC_SB_lNS1_9__extrema9arg_min_fIflNS9_4lessIfEEEEEEJSC_SC_iSH_EEEvDpT0_,(.L_x_875 - _ZN6thrust24THRUST_300001_SM_1000_NS8cuda_cub4core6detail13_kernel_agentINS1_8__reduce11ReduceAgentIPN4cuda3std3__45tupleIJflEEESC_SB_lNS1_9__extrema9arg_min_fIflNS9_4lessIfEEEEEEJSC_SC_iSH_EEEvDpT0_)
        .other          _ZN6thrust24THRUST_300001_SM_1000_NS8cuda_cub4core6detail13_kernel_agentINS1_8__reduce11ReduceAgentIPN4cuda3std3__45tupleIJflEEESC_SB_lNS1_9__extrema9arg_min_fIflNS9_4lessIfEEEEEEJSC_SC_iSH_EEEvDpT0_,@"STO_CUDA_ENTRY STV_DEFAULT"
_ZN6thrust24THRUST_300001_SM_1000_NS8cuda_cub4core6detail13_kernel_agentINS1_8__reduce11ReduceAgentIPN4cuda3std3__45tupleIJflEEESC_SB_lNS1_9__extrema9arg_min_fIflNS9_4lessIfEEEEEEJSC_SC_iSH_EEEvDpT0_:
.text._ZN6thrust24THRUST_300001_SM_1000_NS8cuda_cub4core6detail13_kernel_agentINS1_8__reduce11ReduceAgentIPN4cuda3std3__45tupleIJflEEESC_SB_lNS1_9__extrema9arg_min_fIflNS9_4lessIfEEEEEEJSC_SC_iSH_EEEvDpT0_:
[----:B------:R-:W-:Y:S01]  /*0000*/  LDC R1, c[0x0][0x37c] ;  /* 0x0000df00ff017b82 */ /* 0x000fe20000000800 */
[----:B------:R-:W0:Y:S02]  /*0010*/  LDCU UR8, c[0x0][0x390] ;  /* 0x00007200ff0877ac */ /* 0x000e240008000800 */
[----:B0-----:R-:W-:-:S13]  /*0020*/  ISETP.NE.AND P0, PT, RZ, UR8, PT ;  /* 0x00000008ff007c0c */ /* 0x001fda000bf05270 */
[----:B------:R-:W-:Y:S05]  /*0030*/  @!P0 EXIT ;  /* 0x000000000000894d */ /* 0x000fea0003800000 */
[----:B------:R-:W-:Y:S01]  /*0040*/  UISETP.GT.AND UP0, UPT, UR8, 0x4ff, UPT ;  /* 0x000004ff0800788c */ /* 0x000fe2000bf04270 */
[----:B------:R-:W-:Y:S01]  /*0050*/  BSSY.RECONVERGENT B0, `(.L_x_53) ;  /* 0x0000648000007945 */ /* 0x000fe20003800200 */
[----:B------:R-:W0:Y:S07]  /*0060*/  LDCU.64 UR10, c[0x0][0x358] ;  /* 0x00006b00ff0a77ac */ /* 0x000e2e0008000a00 */
[----:B------:R-:W-:Y:S05]  /*0070*/  BRA.U UP0, `(.L_x_54) ;  /* 0x0000002d00c87547 */ /* 0x000fea000b800000 */
[----:B------:R-:W1:Y:S01]  /*0080*/  S2R R0, SR_TID.X ;  /* 0x0000000000007919 */ /* 0x000e620000002100 */
[----:B------:R-:W2:Y:S01]  /*0090*/  LDCU UR4, c[0x0][0x390] ;  /* 0x00007200ff0477ac */ /* 0x000ea20008000800 */
[----:B------:R-:W-:Y:S01]  /*00a0*/  BSSY.RECONVERGENT B1, `(.L_x_55) ;  /* 0x000000b000017945 */ /* 0x000fe20003800200 */
[----:B------:R-:W-:Y:S01]  /*00b0*/  IMAD.MOV.U32 R5, RZ, RZ, RZ ;  /* 0x000000ffff057224 */ /* 0x000fe200078e00ff */
[----:B------:R-:W-:Y:S02]  /*00c0*/  CS2R R2, SRZ ;  /* 0x0000000000027805 */ /* 0x000fe4000001ff00 */
[----:B-1----:R-:W-:Y:S01]  /*00d0*/  ISETP.GE.AND P0, PT, R0, UR8, PT ;  /* 0x0000000800007c0c */ /* 0x002fe2000bf06270 */
[----:B------:R-:W-:-:S12]  /*00e0*/  IMAD.MOV.U32 R4, RZ, RZ, R0 ;  /* 0x000000ffff047224 */ /* 0x000fd800078e0000 */
[----:B--2---:R-:W-:Y:S05]  /*00f0*/  @P0 BRA `(.L_x_56) ;  /* 0x0000000000140947 */ /* 0x004fea0003800000 */
[----:B------:R-:W1:Y:S02]  /*0100*/  LDC.64 R6, c[0x0][0x380] ;  /* 0x0000e000ff067b82 */ /* 0x000e640000000a00 */
[----:B-1----:R-:W-:-:S05]  /*0110*/  IMAD.WIDE.U32 R6, R0, 0x10, R6 ;  /* 0x0000001000067825 */ /* 0x002fca00078e0006 */
[----:B0-----:R1:W5:Y:S04]  /*0120*/  LDG.E.CONSTANT R5, desc[UR10][R6.64] ;  /* 0x0000000a06057981 */ /* 0x001368000c1e9900 */
[----:B------:R1:W5:Y:S01]  /*0130*/  LDG.E.64.CONSTANT R2, desc[UR10][R6.64+0x8] ;  /* 0x0000080a06027981 */ /* 0x000362000c1e9b00 */
[----:B------:R-:W-:-:S07]  /*0140*/  VIADD R4, R0, 0x100 ;  /* 0x0000010000047836 */ /* 0x000fce0000000000 */
.L_x_56:
[----:B0-----:R-:W-:Y:S05]  /*0150*/  BSYNC.RECONVERGENT B1 ;  /* 0x0000000000017941 */ /* 0x001fea0003800200 */
.L_x_55:
[----:B------:R-:W-:Y:S01]  /*0160*/  ISETP.GE.AND P0, PT, R4, UR8, PT ;  /* 0x0000000804007c0c */ /* 0x000fe2000bf06270 */
[----:B------:R-:W-:-:S12]  /*0170*/  BSSY.RECONVERGENT B1, `(.L_x_57) ;  /* 0x0000082000017945 */ /* 0x000fd80003800200 */
[----:B------:R-:W-:Y:S05]  /*0180*/  @P0 BRA `(.L_x_58) ;  /* 0x0000000800000947 */ /* 0x000fea0003800000 */
[----:B-1----:R-:W-:Y:S01]  /*0190*/  LOP3.LUT R6, RZ, R4, RZ, 0x33, !PT ;  /* 0x00000004ff067212 */ /* 0x002fe200078e33ff */
[----:B------:R-:W-:Y:S04]  /*01a0*/  BSSY.RECONVERGENT B2, `(.L_x_59) ;  /* 0x0000027000027945 */ /* 0x000fe80003800200 */
[----:B------:R-:W-:-:S05]  /*01b0*/  VIADD R14, R6, UR8 ;  /* 0x00000008060e7c36 */ /* 0x000fca0008000000 */
[----:B------:R-:W-:-:S04]  /*01c0*/  LOP3.LUT R6, R14, 0x300, RZ, 0xc0, !PT ;  /* 0x000003000e067812 */ /* 0x000fc800078ec0ff */
[----:B------:R-:W-:-:S13]  /*01d0*/  ISETP.NE.AND P0, PT, R6, 0x300, PT ;  /* 0x000003000600780c */ /* 0x000fda0003f05270 */
[----:B------:R-:W-:Y:S05]  /*01e0*/  @!P0 BRA `(.L_x_60) ;  /* 0x0000000000888947 */ /* 0x000fea0003800000 */
[----:B------:R-:W0:Y:S01]  /*01f0*/  LDC.64 R6, c[0x0][0x380] ;  /* 0x0000e000ff067b82 */ /* 0x000e220000000a00 */
[----:B------:R-:W-:-:S04]  /*0200*/  LEA.HI R8, R14, 0x1, RZ, 0x18 ;  /* 0x000000010e087811 */ /* 0x000fc800078fc0ff */
[----:B------:R-:W-:-:S05]  /*0210*/  LOP3.LUT R8, R8, 0x3, RZ, 0xc0, !PT ;  /* 0x0000000308087812 */ /* 0x000fca00078ec0ff */
[----:B------:R-:W-:Y:S02]  /*0220*/  IMAD.MOV R10, RZ, RZ, -R8 ;  /* 0x000000ffff0a7224 */ /* 0x000fe400078e0a08 */
[----:B0-----:R-:W-:-:S04]  /*0230*/  IMAD.WIDE.U32 R6, R4, 0x10, R6 ;  /* 0x0000001004067825 */ /* 0x001fc800078e0006 */
[----:B------:R-:W-:-:S07]  /*0240*/  IMAD.MOV.U32 R13, RZ, RZ, R6 ;  /* 0x000000ffff0d7224 */ /* 0x000fce00078e0006 */
.L_x_63:
[----:B------:R-:W-:-:S05]  /*0250*/  IMAD.MOV.U32 R6, RZ, RZ, R13 ;  /* 0x000000ffff067224 */ /* 0x000fca00078e000d */
[----:B------:R-:W2:Y:S01]  /*0260*/  LDG.E.CONSTANT R12, desc[UR10][R6.64] ;  /* 0x0000000a060c7981 */ /* 0x000ea2000c1e9900 */
[----:B------:R-:W-:Y:S01]  /*0270*/  VIADD R10, R10, 0x1 ;  /* 0x000000010a0a7836 */ /* 0x000fe20000000000 */
[----:B------:R-:W-:Y:S01]  /*0280*/  BSSY.RECONVERGENT B3, `(.L_x_61) ;  /* 0x0000015000037945 */ /* 0x000fe20003800200 */
[----:B------:R-:W-:-:S03]  /*0290*/  IADD3 R13, P3, PT, R6, 0x1000, RZ ;  /* 0x00001000060d7810 */ /* 0x000fc60007f7e0ff */
[----:B------:R-:W-:Y:S02]  /*02a0*/  ISETP.NE.AND P2, PT, R10, RZ, PT ;  /* 0x000000ff0a00720c */ /* 0x000fe40003f45270 */
[----:B--2--5:R-:W-:-:S13]  /*02b0*/  FSETP.GEU.AND P0, PT, R5, R12, PT ;  /* 0x0000000c0500720b */ /* 0x024fda0003f0e000 */
[----:B------:R-:W-:Y:S05]  /*02c0*/  @!P0 BRA `(.L_x_62) ;  /* 0x0000000000408947 */ /* 0x000fea0003800000 */
[----:B------:R-:W2:Y:S01]  /*02d0*/  LDG.E.64.CONSTANT R8, desc[UR10][R6.64+0x8] ;  /* 0x0000080a06087981 */ /* 0x000ea2000c1e9b00 */
[----:B------:R-:W-:Y:S01]  /*02e0*/  FSETP.GEU.AND P4, PT, R12, R5, PT ;  /* 0x000000050c00720b */ /* 0x000fe20003f8e000 */
[----:B------:R-:W-:Y:S02]  /*02f0*/  IMAD.MOV.U32 R11, RZ, RZ, R2 ;  /* 0x000000ffff0b7224 */ /* 0x000fe400078e0002 */
[----:B------:R-:W-:Y:S02]  /*0300*/  IMAD.MOV.U32 R2, RZ, RZ, R5 ;  /* 0x000000ffff027224 */ /* 0x000fe400078e0005 */
[----:B------:R-:W-:-:S08]  /*0310*/  IMAD.MOV.U32 R5, RZ, RZ, R12 ;  /* 0x000000ffff057224 */ /* 0x000fd000078e000c */
[CC--:B--2---:R-:W-:Y:S02]  /*0320*/  @P4 ISETP.GE.U32.AND P1, PT, R11.reuse, R8.reuse, PT ;  /* 0x000000080b00420c */ /* 0x0c4fe40003f26070 */
[----:B------:R-:W-:Y:S02]  /*0330*/  @P4 ISETP.LT.U32.AND P0, PT, R11, R8, PT ;  /* 0x000000080b00420c */ /* 0x000fe40003f01070 */
[CC--:B------:R-:W-:Y:S02]  /*0340*/  @P4 ISETP.GE.AND.EX P1, PT, R3.reuse, R9.reuse, PT, P1 ;  /* 0x000000090300420c */ /* 0x0c0fe40003f26310 */
[----:B------:R-:W-:Y:S02]  /*0350*/  @P4 ISETP.LT.AND.EX P0, PT, R3, R9, PT, P0 ;  /* 0x000000090300420c */ /* 0x000fe40003f01300 */
[----:B------:R-:W-:Y:S01]  /*0360*/  @P4 FSEL R5, R2, R12, !P1 ;  /* 0x0000000c02054208 */ /* 0x000fe20004800000 */
[----:B------:R-:W-:Y:S01]  /*0370*/  IMAD.MOV.U32 R2, RZ, RZ, R8 ;  /* 0x000000ffff027224 */ /* 0x000fe200078e0008 */
[----:B------:R-:W-:-:S02]  /*0380*/  @P4 SEL R11, R11, R8, P0 ;  /* 0x000000080b0b4207 */ /* 0x000fc40000000000 */
[----:B------:R-:W-:Y:S01]  /*0390*/  @P4 SEL R12, R3, R9, P0 ;  /* 0x00000009030c4207 */ /* 0x000fe20000000000 */
[----:B------:R-:W-:Y:S02]  /*03a0*/  IMAD.MOV.U32 R3, RZ, RZ, R9 ;  /* 0x000000ffff037224 */ /* 0x000fe400078e0009 */
[----:B------:R-:W-:Y:S02]  /*03b0*/  @P4 IMAD.MOV.U32 R2, RZ, RZ, R11 ;  /* 0x000000ffff024224 */ /* 0x000fe400078e000b */
[----:B------:R-:W-:-:S07]  /*03c0*/  @P4 IMAD.MOV.U32 R3, RZ, RZ, R12 ;  /* 0x000000ffff034224 */ /* 0x000fce00078e000c */
.L_x_62:
[----:B------:R-:W-:Y:S05]  /*03d0*/  BSYNC.RECONVERGENT B3 ;  /* 0x0000000000037941 */ /* 0x000fea0003800200 */
.L_x_61:
[----:B------:R-:W-:Y:S02]  /*03e0*/  IMAD.X R7, RZ, RZ, R7, P3 ;  /* 0x000000ffff077224 */ /* 0x000fe400018e0607 */
[----:B------:R-:W-:Y:S01]  /*03f0*/  VIADD R4, R4, 0x100 ;  /* 0x0000010004047836 */ /* 0x000fe20000000000 */
[----:B------:R-:W-:Y:S06]  /*0400*/  @P2 BRA `(.L_x_63) ;  /* 0xfffffffc00902947 */ /* 0x000fec000383ffff */
.L_x_60:
[----:B------:R-:W-:Y:S05]  /*0410*/  BSYNC.RECONVERGENT B2 ;  /* 0x0000000000027941 */ /* 0x000fea0003800200 */
.L_x_59:
[----:B------:R-:W0:Y:S01]  /*0420*/  LDC.64 R6, c[0x0][0x380] ;  /* 0x0000e000ff067b82 */ /* 0x000e220000000a00 */
[----:B------:R-:W-:-:S13]  /*0430*/  ISETP.GE.U32.AND P0, PT, R14, 0x300, PT ;  /* 0x000003000e00780c */ /* 0x000fda0003f06070 */
[----:B------:R-:W-:Y:S05]  /*0440*/  @!P0 BRA `(.L_x_58) ;  /* 0x0000000400508947 */ /* 0x000fea0003800000 */
.L_x_72:
[----:B0-----:R-:W-:-:S05]  /*0450*/  IMAD.WIDE R8, R4, 0x10, R6 ;  /* 0x0000001004087825 */ /* 0x001fca00078e0206 */
[----:B------:R-:W2:Y:S04]  /*0460*/  LDG.E.CONSTANT R14, desc[UR10][R8.64] ;  /* 0x0000000a080e7981 */ /* 0x000ea8000c1e9900 */
[----:B-----5:R0:W5:Y:S04]  /*0470*/  LDG.E.CONSTANT R16, desc[UR10][R8.64+0x1000] ;  /* 0x0010000a08107981 */ /* 0x020168000c1e9900 */
[----:B------:R0:W5:Y:S04]  /*0480*/  LDG.E.CONSTANT R18, desc[UR10][R8.64+0x2000] ;  /* 0x0020000a08127981 */ /* 0x000168000c1e9900 */
[----:B------:R0:W5:Y:S01]  /*0490*/  LDG.E.CONSTANT R10, desc[UR10][R8.64+0x3000] ;  /* 0x0030000a080a7981 */ /* 0x000162000c1e9900 */
[----:B------:R-:W-:Y:S01]  /*04a0*/  BSSY.RECONVERGENT B2, `(.L_x_64) ;  /* 0x0000012000027945 */ /* 0x000fe20003800200 */
[----:B------:R-:W-:-:S02]  /*04b0*/  IMAD.MOV.U32 R15, RZ, RZ, R2 ;  /* 0x000000ffff0f7224 */ /* 0x000fc400078e0002 */
[----:B------:R-:W-:Y:S02]  /*04c0*/  IMAD.MOV.U32 R21, RZ, RZ, R3 ;  /* 0x000000ffff157224 */ /* 0x000fe400078e0003 */
[----:B------:R-:W-:Y:S01]  /*04d0*/  IMAD.MOV.U32 R11, RZ, RZ, R5 ;  /* 0x000000ffff0b7224 */ /* 0x000fe200078e0005 */
[----:B--2---:R-:W-:-:S13]  /*04e0*/  FSETP.GEU.AND P0, PT, R5, R14, PT ;  /* 0x0000000e0500720b */ /* 0x004fda0003f0e000 */
[----:B0-----:R-:W-:Y:S05]  /*04f0*/  @!P0 BRA `(.L_x_65) ;  /* 0x0000000000308947 */ /* 0x001fea0003800000 */
[----:B------:R-:W2:Y:S01]  /*0500*/  LDG.E.64.CONSTANT R12, desc[UR10][R8.64+0x8] ;  /* 0x0000080a080c7981 */ /* 0x000ea2000c1e9b00 */
[----:B------:R-:W-:Y:S01]  /*0510*/  FSETP.GEU.AND P2, PT, R14, R5, PT ;  /* 0x000000050e00720b */ /* 0x000fe20003f4e000 */
[----:B------:R-:W-:-:S12]  /*0520*/  IMAD.MOV.U32 R11, RZ, RZ, R14 ;  /* 0x000000ffff0b7224 */ /* 0x000fd800078e000e */
[CC--:B--2---:R-:W-:Y:S01]  /*0530*/  @P2 ISETP.GE.U32.AND P0, PT, R2.reuse, R12.reuse, PT ;  /* 0x0000000c0200220c */ /* 0x0c4fe20003f06070 */
[----:B------:R-:W-:Y:S01]  /*0540*/  IMAD.MOV.U32 R15, RZ, RZ, R12 ;  /* 0x000000ffff0f7224 */ /* 0x000fe200078e000c */
[C---:B------:R-:W-:Y:S01]  /*0550*/  @P2 ISETP.LT.U32.AND P1, PT, R2.reuse, R12, PT ;  /* 0x0000000c0200220c */ /* 0x040fe20003f21070 */
[----:B------:R-:W-:Y:S01]  /*0560*/  IMAD.MOV.U32 R21, RZ, RZ, R13 ;  /* 0x000000ffff157224 */ /* 0x000fe200078e000d */
[CC--:B------:R-:W-:Y:S02]  /*0570*/  @P2 ISETP.GE.AND.EX P0, PT, R3.reuse, R13.reuse, PT, P0 ;  /* 0x0000000d0300220c */ /* 0x0c0fe40003f06300 */
[----:B------:R-:W-:Y:S02]  /*0580*/  @P2 ISETP.LT.AND.EX P1, PT, R3, R13, PT, P1 ;  /* 0x0000000d0300220c */ /* 0x000fe40003f21310 */
[----:B------:R-:W-:Y:S02]  /*0590*/  @P2 FSEL R11, R5, R14, !P0 ;  /* 0x0000000e050b2208 */ /* 0x000fe40004000000 */
[----:B------:R-:W-:-:S02]  /*05a0*/  @P2 SEL R15, R2, R12, P1 ;  /* 0x0000000c020f2207 */ /* 0x000fc40000800000 */
[----:B------:R-:W-:-:S07]  /*05b0*/  @P2 SEL R21, R3, R13, P1 ;  /* 0x0000000d03152207 */ /* 0x000fce0000800000 */
.L_x_65:
[----:B------:R-:W-:Y:S05]  /*05c0*/  BSYNC.RECONVERGENT B2 ;  /* 0x0000000000027941 */ /* 0x000fea0003800200 */
.L_x_64:
[----:B-----5:R-:W-:Y:S01]  /*05d0*/  FSETP.GEU.AND P0, PT, R11, R16, PT ;  /* 0x000000100b00720b */ /* 0x020fe20003f0e000 */
[----:B------:R-:W-:Y:S01]  /*05e0*/  BSSY.RECONVERGENT B2, `(.L_x_66) ;  /* 0x0000011000027945 */ /* 0x000fe20003800200 */
[----:B------:R-:W-:Y:S02]  /*05f0*/  IMAD.MOV.U32 R17, RZ, RZ, R15 ;  /* 0x000000ffff117224 */ /* 0x000fe400078e000f */
[----:B------:R-:W-:Y:S02]  /*0600*/  IMAD.MOV.U32 R19, RZ, RZ, R21 ;  /* 0x000000ffff137224 */ /* 0x000fe400078e0015 */
[----:B------:R-:W-:-:S07]  /*0610*/  IMAD.MOV.U32 R5, RZ, RZ, R11 ;  /* 0x000000ffff057224 */ /* 0x000fce00078e000b */
[----:B------:R-:W-:Y:S05]  /*0620*/  @!P0 BRA `(.L_x_67) ;  /* 0x0000000000308947 */ /* 0x000fea0003800000 */
[----:B------:R-:W2:Y:S01]  /*0630*/  LDG.E.64.CONSTANT R2, desc[UR10][R8.64+0x1008] ;  /* 0x0010080a08027981 */ /* 0x000ea2000c1e9b00 */
[----:B------:R-:W-:Y:S01]  /*0640*/  FSETP.GEU.AND P2, PT, R16, R11, PT ;  /* 0x0000000b1000720b */ /* 0x000fe20003f4e000 */
[----:B------:R-:W-:-:S12]  /*0650*/  IMAD.MOV.U32 R5, RZ, RZ, R16 ;  /* 0x000000ffff057224 */ /* 0x000fd800078e0010 */
[CC--:B--2---:R-:W-:Y:S01]  /*0660*/  @P2 ISETP.GE.U32.AND P0, PT, R15.reuse, R2.reuse, PT ;  /* 0x000000020f00220c */ /* 0x0c4fe20003f06070 */
[----:B------:R-:W-:Y:S01]  /*0670*/  IMAD.MOV.U32 R17, RZ, RZ, R2 ;  /* 0x000000ffff117224 */ /* 0x000fe200078e0002 */
[----:B------:R-:W-:Y:S01]  /*0680*/  @P2 ISETP.LT.U32.AND P1, PT, R15, R2, PT ;  /* 0x000000020f00220c */ /* 0x000fe20003f21070 */
[----:B------:R-:W-:Y:S01]  /*0690*/  IMAD.MOV.U32 R19, RZ, RZ, R3 ;  /* 0x000000ffff137224 */ /* 0x000fe200078e0003 */
[CC--:B------:R-:W-:Y:S02]  /*06a0*/  @P2 ISETP.GE.AND.EX P0, PT, R21.reuse, R3.reuse, PT, P0 ;  /* 0x000000031500220c */ /* 0x0c0fe40003f06300 */
[----:B------:R-:W-:Y:S02]  /*06b0*/  @P2 ISETP.LT.AND.EX P1, PT, R21, R3, PT, P1 ;  /* 0x000000031500220c */ /* 0x000fe40003f21310 */
[----:B------:R-:W-:Y:S02]  /*06c0*/  @P2 FSEL R5, R11, R16, !P0 ;  /* 0x000000100b052208 */ /* 0x000fe40004000000 */
[----:B------:R-:W-:-:S02]  /*06d0*/  @P2 SEL R17, R15, R2, P1 ;  /* 0x000000020f112207 */ /* 0x000fc40000800000 */
[----:B------:R-:W-:-:S07]  /*06e0*/  @P2 SEL R19, R21, R3, P1 ;  /* 0x0000000315132207 */ /* 0x000fce0000800000 */
.L_x_67:
[----:B------:R-:W-:Y:S05]  /*06f0*/  BSYNC.RECONVERGENT B2 ;  /* 0x0000000000027941 */ /* 0x000fea0003800200 */
.L_x_66:
[----:B------:R-:W-:Y:S01]  /*0700*/  FSETP.GEU.AND P0, PT, R5, R18, PT ;  /* 0x000000120500720b */ /* 0x000fe20003f0e000 */
        /* <DEDUP_REMOVED lines=17> */
.L_x_69:
[----:B------:R-:W-:Y:S05]  /*0820*/  BSYNC.RECONVERGENT B2 ;  /* 0x0000000000027941 */ /* 0x000fea0003800200 */
.L_x_68:
        /* <DEDUP_REMOVED lines=9> */
[CC--:B--2---:R-:W-:Y:S02]  /*08c0*/  @P2 ISETP.GE.U32.AND P0, PT, R13.reuse, R2.reuse, PT ;  /* 0x000000020d00220c */ /* 0x0c4fe40003f06070 */
[----:B------:R-:W-:Y:S02]  /*08d0*/  @P2 ISETP.LT.U32.AND P1, PT, R13, R2, PT ;  /* 0x000000020d00220c */ /* 0x000fe40003f21070 */
[CC--:B------:R-:W-:Y:S02]  /*08e0*/  @P2 ISETP.GE.AND.EX P0, PT, R15.reuse, R3.reuse, PT, P0 ;  /* 0x000000030f00220c */ /* 0x0c0fe40003f06300 */
[----:B------:R-:W-:Y:S02]  /*08f0*/  @P2 ISETP.LT.AND.EX P1, PT, R15, R3, PT, P1 ;  /* 0x000000030f00220c */ /* 0x000fe40003f21310 */
[----:B------:R-:W-:Y:S02]  /*0900*/  @P2 FSEL R5, R11, R10, !P0 ;  /* 0x0000000a0b052208 */ /* 0x000fe40004000000 */
[----:B------:R-:W-:-:S02]  /*0910*/  @P2 SEL R10, R13, R2, P1 ;  /* 0x000000020d0a2207 */ /* 0x000fc40000800000 */
[----:B------:R-:W-:-:S03]  /*0920*/  @P2 SEL R11, R15, R3, P1 ;  /* 0x000000030f0b2207 */ /* 0x000fc60000800000 */
[----:B------:R-:W-:Y:S02]  /*0930*/  @P2 IMAD.MOV.U32 R2, RZ, RZ, R10 ;  /* 0x000000ffff022224 */ /* 0x000fe400078e000a */
[----:B------:R-:W-:-:S07]  /*0940*/  @P2 IMAD.MOV.U32 R3, RZ, RZ, R11 ;  /* 0x000000ffff032224 */ /* 0x000fce00078e000b */
.L_x_71:
[----:B------:R-:W-:Y:S05]  /*0950*/  BSYNC.RECONVERGENT B2 ;  /* 0x0000000000027941 */ /* 0x000fea0003800200 */
.L_x_70:
[----:B------:R-:W-:-:S05]  /*0960*/  VIADD R4, R4, 0x400 ;  /* 0x0000040004047836 */ /* 0x000fca0000000000 */
[----:B------:R-:W-:-:S13]  /*0970*/  ISETP.GE.AND P0, PT, R4, UR4, PT ;  /* 0x0000000404007c0c */ /* 0x000fda000bf06270 */
[----:B------:R-:W-:Y:S05]  /*0980*/  @!P0 BRA `(.L_x_72) ;  /* 0xfffffff800b08947 */ /* 0x000fea000383ffff */
.L_x_58:
[----:B------:R-:W-:Y:S05]  /*0990*/  BSYNC.RECONVERGENT B1 ;  /* 0x0000000000017941 */ /* 0x000fea0003800200 */
.L_x_57:
[----:B------:R-:W2:Y:S02]  /*09a0*/  LDCU UR4, c[0x0][0x390] ;  /* 0x00007200ff0477ac */ /* 0x000ea40008000800 */
[----:B--2---:R-:W-:-:S09]  /*09b0*/  UISETP.GE.AND UP0, UPT, UR4, 0x100, UPT ;  /* 0x000001000400788c */ /* 0x004fd2000bf06270 */
[----:B------:R-:W-:Y:S05]  /*09c0*/  BRA.U !UP0, `(.L_x_73) ;  /* 0x00000011083c7547 */ /* 0x000fea000b800000 */
[----:B------:R-:W2:Y:S01]  /*09d0*/  S2R R12, SR_LANEID ;  /* 0x00000000000c7919 */ /* 0x000ea20000000000 */
[----:B------:R-:W-:Y:S01]  /*09e0*/  BSSY.RECONVERGENT B1, `(.L_x_74) ;  /* 0x0000015000017945 */ /* 0x000fe20003800200 */
[----:B01---5:R-:W-:Y:S01]  /*09f0*/  IMAD.MOV.U32 R7, RZ, RZ, R2 ;  /* 0x000000ffff077224 */ /* 0x023fe200078e0002 */
[----:B------:R-:W0:Y:S01]  /*0a00*/  SHFL.DOWN PT, R6, R5, 0x1, 0x1f ;  /* 0x08201f0005067f89 */ /* 0x000e2200000e0000 */
[----:B------:R-:W-:Y:S02]  /*0a10*/  IMAD.MOV.U32 R8, RZ, RZ, R3 ;  /* 0x000000ffff087224 */ /* 0x000fe400078e0003 */
[----:B------:R-:W-:Y:S01]  /*0a20*/  IMAD.MOV.U32 R4, RZ, RZ, R5 ;  /* 0x000000ffff047224 */ /* 0x000fe200078e0005 */
[----:B------:R1:W3:Y:S04]  /*0a30*/  SHFL.DOWN PT, R9, R2, 0x1, 0x1f ;  /* 0x08201f0002097f89 */ /* 0x0002e800000e0000 */
[----:B------:R1:W4:Y:S01]  /*0a40*/  SHFL.DOWN PT, R11, R3, 0x1, 0x1f ;  /* 0x08201f00030b7f89 */ /* 0x00032200000e0000 */
[----:B0-----:R-:W-:-:S04]  /*0a50*/  FSETP.GEU.AND P0, PT, R5, R6, PT ;  /* 0x000000060500720b */ /* 0x001fc80003f0e000 */
[----:B--2---:R-:W-:-:S13]  /*0a60*/  ISETP.GT.OR P0, PT, R12, 0x1e, !P0 ;  /* 0x0000001e0c00780c */ /* 0x004fda0004704670 */
[----:B-1-34-:R-:W-:Y:S05]  /*0a70*/  @P0 BRA `(.L_x_75) ;  /* 0x00000000002c0947 */ /* 0x01afea0003800000 */
[----:B------:R-:W-:Y:S01]  /*0a80*/  FSETP.GT.AND P2, PT, R5, R6, PT ;  /* 0x000000060500720b */ /* 0x000fe20003f44000 */
[----:B------:R-:W-:Y:S02]  /*0a90*/  IMAD.MOV.U32 R7, RZ, RZ, R9 ;  /* 0x000000ffff077224 */ /* 0x000fe400078e0009 */
[----:B------:R-:W-:Y:S02]  /*0aa0*/  IMAD.MOV.U32 R8, RZ, RZ, R11 ;  /* 0x000000ffff087224 */ /* 0x000fe400078e000b */
[----:B------:R-:W-:-:S08]  /*0ab0*/  IMAD.MOV.U32 R4, RZ, RZ, R6 ;  /* 0x000000ffff047224 */ /* 0x000fd000078e0006 */
[CC--:B------:R-:W-:Y:S02]  /*0ac0*/  @!P2 ISETP.GE.U32.AND P0, PT, R2.reuse, R9.reuse, PT ;  /* 0x000000090200a20c */ /* 0x0c0fe40003f06070 */
[C---:B------:R-:W-:Y:S02]  /*0ad0*/  @!P2 ISETP.LT.U32.AND P1, PT, R2.reuse, R9, PT ;  /* 0x000000090200a20c */ /* 0x040fe40003f21070 */
[CC--:B------:R-:W-:Y:S02]  /*0ae0*/  @!P2 ISETP.GE.AND.EX P0, PT, R3.reuse, R11.reuse, PT, P0 ;  /* 0x0000000b0300a20c */ /* 0x0c0fe40003f06300 */
[----:B------:R-:W-:Y:S02]  /*0af0*/  @!P2 ISETP.LT.AND.EX P1, PT, R3, R11, PT, P1 ;  /* 0x0000000b0300a20c */ /* 0x000fe40003f21310 */
[----:B------:R-:W-:Y:S02]  /*0b00*/  @!P2 FSEL R4, R5, R6, !P0 ;  /* 0x000000060504a208 */ /* 0x000fe40004000000 */
[----:B------:R-:W-:-:S02]  /*0b10*/  @!P2 SEL R7, R2, R9, P1 ;  /* 0x000000090207a207 */ /* 0x000fc40000800000 */
[----:B------:R-:W-:-:S07]  /*0b20*/  @!P2 SEL R8, R3, R11, P1 ;  /* 0x0000000b0308a207 */ /* 0x000fce0000800000 */
.L_x_75:
[----:B------:R-:W-:Y:S05]  /*0b30*/  BSYNC.RECONVERGENT B1 ;  /* 0x0000000000017941 */ /* 0x000fea0003800200 */
.L_x_74:
[----:B------:R-:W0:Y:S01]  /*0b40*/  SHFL.DOWN PT, R3, R4, 0x2, 0x1f ;  /* 0x08401f0004037f89 */ /* 0x000e2200000e0000 */
[----:B------:R-:W-:Y:S01]  /*0b50*/  BSSY.RECONVERGENT B1, `(.L_x_76) ;  /* 0x0000014000017945 */ /* 0x000fe20003800200 */
[----:B------:R-:W-:Y:S02]  /*0b60*/  IMAD.MOV.U32 R5, RZ, RZ, R7 ;  /* 0x000000ffff057224 */ /* 0x000fe400078e0007 */
[----:B------:R1:W2:Y:S01]  /*0b70*/  SHFL.DOWN PT, R10, R7, 0x2, 0x1f ;  /* 0x08401f00070a7f89 */ /* 0x0002a200000e0000 */
[----:B------:R-:W-:Y:S02]  /*0b80*/  IMAD.MOV.U32 R6, RZ, RZ, R8 ;  /* 0x000000ffff067224 */ /* 0x000fe400078e0008 */
[----:B------:R-:W-:Y:S01]  /*0b90*/  IMAD.MOV.U32 R2, RZ, RZ, R4 ;  /* 0x000000ffff027224 */ /* 0x000fe200078e0004 */
[----:B------:R1:W3:Y:S01]  /*0ba0*/  SHFL.DOWN PT, R9, R8, 0x2, 0x1f ;  /* 0x08401f0008097f89 */ /* 0x0002e200000e0000 */
[----:B0-----:R-:W-:-:S04]  /*0bb0*/  FSETP.GEU.AND P0, PT, R4, R3, PT ;  /* 0x000000030400720b */ /* 0x001fc80003f0e000 */
[----:B------:R-:W-:-:S13]  /*0bc0*/  ISETP.GT.OR P0, PT, R12, 0x1d, !P0 ;  /* 0x0000001d0c00780c */ /* 0x000fda0004704670 */
[----:B-123--:R-:W-:Y:S05]  /*0bd0*/  @P0 BRA `(.L_x_77) ;  /* 0x00000000002c0947 */ /* 0x00efea0003800000 */
[----:B------:R-:W-:Y:S01]  /*0be0*/  FSETP.GT.AND P2, PT, R4, R3, PT ;  /* 0x000000030400720b */ /* 0x000fe20003f44000 */
[----:B------:R-:W-:Y:S02]  /*0bf0*/  IMAD.MOV.U32 R5, RZ, RZ, R10 ;  /* 0x000000ffff057224 */ /* 0x000fe400078e000a */
[----:B------:R-:W-:Y:S02]  /*0c00*/  IMAD.MOV.U32 R6, RZ, RZ, R9 ;  /* 0x000000ffff067224 */ /* 0x000fe400078e0009 */
[----:B------:R-:W-:-:S08]  /*0c10*/  IMAD.MOV.U32 R2, RZ, RZ, R3 ;  /* 0x000000ffff027224 */ /* 0x000fd000078e0003 */
[CC--:B------:R-:W-:Y:S02]  /*0c20*/  @!P2 ISETP.GE.U32.AND P0, PT, R7.reuse, R10.reuse, PT ;  /* 0x0000000a0700a20c */ /* 0x0c0fe40003f06070 */
[CC--:B------:R-:W-:Y:S02]  /*0c30*/  @!P2 ISETP.LT.U32.AND P1, PT, R7.reuse, R10.reuse, PT ;  /* 0x0000000a0700a20c */ /* 0x0c0fe40003f21070 */
[CC--:B------:R-:W-:Y:S02]  /*0c40*/  @!P2 ISETP.GE.AND.EX P0, PT, R8.reuse, R9.reuse, PT, P0 ;  /* 0x000000090800a20c */ /* 0x0c0fe40003f06300 */
[----:B------:R-:W-:Y:S02]  /*0c50*/  @!P2 ISETP.LT.AND.EX P1, PT, R8, R9, PT, P1 ;  /* 0x000000090800a20c */ /* 0x000fe40003f21310 */
[----:B------:R-:W-:Y:S02]  /*0c60*/  @!P2 FSEL R2, R4, R3, !P0 ;  /* 0x000000030402a208 */ /* 0x000fe40004000000 */
[----:B------:R-:W-:-:S02]  /*0c70*/  @!P2 SEL R5, R7, R10, P1 ;  /* 0x0000000a0705a207 */ /* 0x000fc40000800000 */
[----:B------:R-:W-:-:S07]  /*0c80*/  @!P2 SEL R6, R8, R9, P1 ;  /* 0x000000090806a207 */ /* 0x000fce0000800000 */
.L_x_77:
[----:B------:R-:W-:Y:S05]  /*0c90*/  BSYNC.RECONVERGENT B1 ;  /* 0x0000000000017941 */ /* 0x000fea0003800200 */
.L_x_76:
        /* <DEDUP_REMOVED lines=21> */
.L_x_79:
[----:B------:R-:W-:Y:S05]  /*0df0*/  BSYNC.RECONVERGENT B1 ;  /* 0x0000000000017941 */ /* 0x000fea0003800200 */
.L_x_78:
        /* <DEDUP_REMOVED lines=15> */
[----:B------:R-:W-:Y:S02]  /*0ef0*/  @!P2 ISETP.LT.U32.AND P1, PT, R4, R9, PT ;  /* 0x000000090400a20c */ /* 0x000fe40003f21070 */
[CC--:B------:R-:W-:Y:S02]  /*0f00*/  @!P2 ISETP.GE.AND.EX P0, PT, R8.reuse, R11.reuse, PT, P0 ;  /* 0x0000000b0800a20c */ /* 0x0c0fe40003f06300 */
[----:B------:R-:W-:Y:S02]  /*0f10*/  @!P2 ISETP.LT.AND.EX P1, PT, R8, R11, PT, P1 ;  /* 0x0000000b0800a20c */ /* 0x000fe40003f21310 */
[----:B------:R-:W-:Y:S02]  /*0f20*/  @!P2 FSEL R5, R3, R2, !P0 ;  /* 0x000000020305a208 */ /* 0x000fe40004000000 */
[----:B------:R-:W-:-:S02]  /*0f30*/  @!P2 SEL R6, R4, R9, P1 ;  /* 0x000000090406a207 */ /* 0x000fc40000800000 */
[----:B------:R-:W-:-:S07]  /*0f40*/  @!P2 SEL R7, R8, R11, P1 ;  /* 0x0000000b0807a207 */ /* 0x000fce0000800000 */
.L_x_81:
[----:B------:R-:W-:Y:S05]  /*0f50*/  BSYNC.RECONVERGENT B1 ;  /* 0x0000000000017941 */ /* 0x000fea0003800200 */
.L_x_80:
[----:B------:R-:W0:Y:S01]  /*0f60*/  SHFL.DOWN PT, R8, R5, 0x10, 0x1f ;  /* 0x0a001f0005087f89 */ /* 0x000e2200000e0000 */
[----:B------:R-:W-:Y:S01]  /*0f70*/  BSSY.RECONVERGENT B1, `(.L_x_82) ;  /* 0x0000015000017945 */ /* 0x000fe20003800200 */
[----:B------:R-:W-:Y:S01]  /*0f80*/  ISETP.NE.AND P2, PT, R12, RZ, PT ;  /* 0x000000ff0c00720c */ /* 0x000fe20003f45270 */
[----:B------:R-:W-:Y:S01]  /*0f90*/  IMAD.MOV.U32 R3, RZ, RZ, R6 ;  /* 0x000000ffff037224 */ /* 0x000fe200078e0006 */
        /* <DEDUP_REMOVED lines=18> */
.L_x_83:
[----:B------:R-:W-:Y:S05]  /*10c0*/  BSYNC.RECONVERGENT B1 ;  /* 0x0000000000017941 */ /* 0x000fea0003800200 */
.L_x_82:
[----:B------:R-:W-:Y:S04]  /*10d0*/  BSSY.RECONVERGENT B1, `(.L_x_84) ;  /* 0x000000c000017945 */ /* 0x000fe80003800200 */
[----:B------:R-:W-:Y:S05]  /*10e0*/  @P2 BRA `(.L_x_85) ;  /* 0x0000000000282947 */ /* 0x000fea0003800000 */
[----:B------:R-:W0:Y:S01]  /*10f0*/  S2R R7, SR_CgaCtaId ;  /* 0x0000000000077919 */ /* 0x000e220000008800 */
[----:B------:R-:W-:Y:S02]  /*1100*/  MOV R6, 0x400 ;  /* 0x0000040000067802 */ /* 0x000fe40000000f00 */
[----:B------:R-:W-:-:S04]  /*1110*/  SHF.R.U32.HI R5, RZ, 0x1, R0 ;  /* 0x00000001ff057819 */ /* 0x000fc80000011600 */
[----:B------:R-:W-:Y:S02]  /*1120*/  LOP3.LUT R5, R5, 0x1f0, RZ, 0xc0, !PT ;  /* 0x000001f005057812 */ /* 0x000fe400078ec0ff */
[----:B0-----:R-:W-:Y:S01]  /*1130*/  LEA R6, R7, R6, 0x18 ;  /* 0x0000000607067211 */ /* 0x001fe200078ec0ff */
[----:B------:R-:W-:-:S04]  /*1140*/  IMAD.MOV.U32 R7, RZ, RZ, R4 ;  /* 0x000000ffff077224 */ /* 0x000fc800078e0004 */
[----:B------:R-:W-:Y:S02]  /*1150*/  IMAD.IADD R5, R5, 0x1, R6 ;  /* 0x0000000105057824 */ /* 0x000fe400078e0206 */
[----:B------:R-:W-:-:S03]  /*1160*/  IMAD.MOV.U32 R6, RZ, RZ, R3 ;  /* 0x000000ffff067224 */ /* 0x000fc600078e0003 */
[----:B------:R0:W-:Y:S04]  /*1170*/  STS [R5+0x8], R2 ;  /* 0x0000080205007388 */ /* 0x0001e80000000800 */
[----:B------:R0:W-:Y:S02]  /*1180*/  STS.64 [R5+0x10], R6 ;  /* 0x0000100605007388 */ /* 0x0001e40000000a00 */
.L_x_85:
[----:B------:R-:W-:Y:S05]  /*1190*/  BSYNC.RECONVERGENT B1 ;  /* 0x0000000000017941 */ /* 0x000fea0003800200 */
.L_x_84:
[----:B------:R-:W-:Y:S01]  /*11a0*/  BAR.SYNC.DEFER_BLOCKING 0x0 ;  /* 0x0000000000007b1d */ /* 0x000fe20000010000 */
[----:B------:R-:W-:-:S13]  /*11b0*/  ISETP.NE.AND P1, PT, R0, RZ, PT ;  /* 0x000000ff0000720c */ /* 0x000fda0003f25270 */
[----:B------:R-:W-:Y:S05]  /*11c0*/  @P1 BRA `(.L_x_86) ;  /* 0x0000005000c01947 */ /* 0x000fea0003800000 */
[----:B0-----:R-:W0:Y:S01]  /*11d0*/  S2R R5, SR_CgaCtaId ;  /* 0x0000000000057919 */ /* 0x001e220000008800 */
[----:B------:R-:W-:Y:S01]  /*11e0*/  MOV R8, 0x400 ;  /* 0x0000040000087802 */ /* 0x000fe20000000f00 */
[----:B------:R-:W-:Y:S01]  /*11f0*/  BSSY.RECONVERGENT B1, `(.L_x_87) ;  /* 0x000001a000017945 */ /* 0x000fe20003800200 */
[----:B------:R-:W-:Y:S02]  /*1200*/  IMAD.MOV.U32 R12, RZ, RZ, R2 ;  /* 0x000000ffff0c7224 */ /* 0x000fe400078e0002 */
[----:B------:R-:W-:Y:S02]  /*1210*/  IMAD.MOV.U32 R6, RZ, RZ, R3 ;  /* 0x000000ffff067224 */ /* 0x000fe400078e0003 */
[----:B------:R-:W-:Y:S01]  /*1220*/  IMAD.MOV.U32 R7, RZ, RZ, R4 ;  /* 0x000000ffff077224 */ /* 0x000fe200078e0004 */
[----:B0-----:R-:W-:-:S05]  /*1230*/  LEA R8, R5, R8, 0x18 ;  /* 0x0000000805087211 */ /* 0x001fca00078ec0ff */
[----:B------:R-:W0:Y:S04]  /*1240*/  LDS R11, [R8+0x18] ;  /* 0x00001800080b7984 */ /* 0x000e280000000800 */
[----:B------:R1:W2:Y:S04]  /*1250*/  LDS R13, [R8+0x28] ;  /* 0x00002800080d7984 */ /* 0x0002a80000000800 */
[----:B------:R1:W3:Y:S04]  /*1260*/  LDS R15, [R8+0x38] ;  /* 0x00003800080f7984 */ /* 0x0002e80000000800 */
[----:B------:R1:W4:Y:S04]  /*1270*/  LDS R10, [R8+0x48] ;  /* 0x00004800080a7984 */ /* 0x0003280000000800 */
[----:B------:R1:W1:Y:S04]  /*1280*/  LDS R9, [R8+0x58] ;  /* 0x0000580008097984 */ /* 0x0002680000000800 */
[----:B------:R0:W1:Y:S04]  /*1290*/  LDS R5, [R8+0x68] ;  /* 0x0000680008057984 */ /* 0x0000680000000800 */
[----:B------:R0:W1:Y:S02]  /*12a0*/  LDS R0, [R8+0x78] ;  /* 0x0000780008007984 */ /* 0x0000640000000800 */
[----:B0-----:R-:W-:-:S13]  /*12b0*/  FSETP.GEU.AND P0, PT, R2, R11, PT ;  /* 0x0000000b0200720b */ /* 0x001fda0003f0e000 */
[----:B--234-:R-:W-:Y:S05]  /*12c0*/  @!P0 BRA `(.L_x_88) ;  /* 0x0000000000308947 */ /* 0x01cfea0003800000 */
[----:B------:R-:W0:Y:S01]  /*12d0*/  LDS.64 R6, [R8+0x20] ;  /* 0x0000200008067984 */ /* 0x000e220000000a00 */
[----:B------:R-:W-:Y:S01]  /*12e0*/  FSETP.GEU.AND P3, PT, R11, R2, PT ;  /* 0x000000020b00720b */ /* 0x000fe20003f6e000 */
[----:B------:R-:W-:-:S12]  /*12f0*/  IMAD.MOV.U32 R12, RZ, RZ, R11 ;  /* 0x000000ffff0c7224 */ /* 0x000fd800078e000b */
[CC--:B0-----:R-:W-:Y:S02]  /*1300*/  @P3 ISETP.LT.U32.AND P2, PT, R3.reuse, R6.reuse, PT ;  /* 0x000000060300320c */ /* 0x0c1fe40003f41070 */
[CC--:B------:R-:W-:Y:S02]  /*1310*/  @P3 ISETP.GE.U32.AND P0, PT, R3.reuse, R6.reuse, PT ;  /* 0x000000060300320c */ /* 0x0c0fe40003f06070 */
[CC--:B------:R-:W-:Y:S02]  /*1320*/  @P3 ISETP.LT.AND.EX P2, PT, R4.reuse, R7.reuse, PT, P2 ;  /* 0x000000070400320c */ /* 0x0c0fe40003f41320 */
[CC--:B------:R-:W-:Y:S02]  /*1330*/  @P3 ISETP.GE.AND.EX P0, PT, R4.reuse, R7.reuse, PT, P0 ;  /* 0x000000070400320c */ /* 0x0c0fe40003f06300 */
[----:B------:R-:W-:Y:S02]  /*1340*/  @P3 SEL R3, R3, R6, P2 ;  /* 0x0000000603033207 */ /* 0x000fe40001000000 */
[----:B------:R-:W-:-:S02]  /*1350*/  @P3 SEL R4, R4, R7, P2 ;  /* 0x0000000704043207 */ /* 0x000fc40001000000 */
[----:B------:R-:W-:Y:S01]  /*1360*/  @P3 FSEL R12, R2, R11, !P0 ;  /* 0x0000000b020c3208 */ /* 0x000fe20004000000 */
[----:B------:R-:W-:Y:S02]  /*1370*/  @P3 IMAD.MOV.U32 R6, RZ, RZ, R3 ;  /* 0x000000ffff063224 */ /* 0x000fe400078e0003 */
[----:B------:R-:W-:-:S07]  /*1380*/  @P3 IMAD.MOV.U32 R7, RZ, RZ, R4 ;  /* 0x000000ffff073224 */ /* 0x000fce00078e0004 */
.L_x_88:
[----:B------:R-:W-:Y:S05]  /*1390*/  BSYNC.RECONVERGENT B1 ;  /* 0x0000000000017941 */ /* 0x000fea0003800200 */
.L_x_87:
[----:B------:R-:W-:Y:S01]  /*13a0*/  FSETP.GEU.AND P0, PT, R12, R13, PT ;  /* 0x0000000d0c00720b */ /* 0x000fe20003f0e000 */
[----:B------:R-:W-:Y:S01]  /*13b0*/  BSSY.RECONVERGENT B1, `(.L_x_89) ;  /* 0x0000011000017945 */ /* 0x000fe20003800200 */
[----:B------:R-:W-:Y:S02]  /*13c0*/  IMAD.MOV.U32 R17, RZ, RZ, R6 ;  /* 0x000000ffff117224 */ /* 0x000fe400078e0006 */
[----:B------:R-:W-:Y:S02]  /*13d0*/  IMAD.MOV.U32 R14, RZ, RZ, R7 ;  /* 0x000000ffff0e7224 */ /* 0x000fe400078e0007 */
[----:B------:R-:W-:-:S07]  /*13e0*/  IMAD.MOV.U32 R2, RZ, RZ, R12 ;  /* 0x000000ffff027224 */ /* 0x000fce00078e000c */
[----:B------:R-:W-:Y:S05]  /*13f0*/  @!P0 BRA `(.L_x_90) ;  /* 0x0000000000308947 */ /* 0x000fea0003800000 */
[----:B------:R-:W0:Y:S01]  /*1400*/  LDS.64 R18, [R8+0x30] ;  /* 0x0000300008127984 */ /* 0x000e220000000a00 */
[----:B------:R-:W-:Y:S01]  /*1410*/  FSETP.GEU.AND P3, PT, R13, R12, PT ;  /* 0x0000000c0d00720b */ /* 0x000fe20003f6e000 */
[----:B------:R-:W-:-:S12]  /*1420*/  IMAD.MOV.U32 R2, RZ, RZ, R13 ;  /* 0x000000ffff027224 */ /* 0x000fd800078e000d */
[CC--:B0-----:R-:W-:Y:S01]  /*1430*/  @P3 ISETP.GE.U32.AND P0, PT, R6.reuse, R18.reuse, PT ;  /* 0x000000120600320c */ /* 0x0c1fe20003f06070 */
[----:B------:R-:W-:Y:S01]  /*1440*/  IMAD.MOV.U32 R17, RZ, RZ, R18 ;  /* 0x000000ffff117224 */ /* 0x000fe200078e0012 */
[-C--:B------:R-:W-:Y:S01]  /*1450*/  @P3 ISETP.LT.U32.AND P2, PT, R6, R18.reuse, PT ;  /* 0x000000120600320c */ /* 0x080fe20003f41070 */
[----:B------:R-:W-:Y:S01]  /*1460*/  IMAD.MOV.U32 R14, RZ, RZ, R19 ;  /* 0x000000ffff0e7224 */ /* 0x000fe200078e0013 */
[CC--:B------:R-:W-:Y:S02]  /*1470*/  @P3 ISETP.GE.AND.EX P0, PT, R7.reuse, R19.reuse, PT, P0 ;  /* 0x000000130700320c */ /* 0x0c0fe40003f06300 */
[----:B------:R-:W-:Y:S02]  /*1480*/  @P3 ISETP.LT.AND.EX P2, PT, R7, R19, PT, P2 ;  /* 0x000000130700320c */ /* 0x000fe40003f41320 */
[----:B------:R-:W-:Y:S02]  /*1490*/  @P3 FSEL R2, R12, R13, !P0 ;  /* 0x0000000d0c023208 */ /* 0x000fe40004000000 */
[----:B------:R-:W-:-:S02]  /*14a0*/  @P3 SEL R17, R6, R18, P2 ;  /* 0x0000001206113207 */ /* 0x000fc40001000000 */
[----:B------:R-:W-:-:S07]  /*14b0*/  @P3 SEL R14, R7, R19, P2 ;  /* 0x00000013070e3207 */ /* 0x000fce0001000000 */
.L_x_90:
[----:B------:R-:W-:Y:S05]  /*14c0*/  BSYNC.RECONVERGENT B1 ;  /* 0x0000000000017941 */ /* 0x000fea0003800200 */
.L_x_89:
        /* <DEDUP_REMOVED lines=11> */
[CC--:B------:R-:W-:Y:S01]  /*1580*/  @P3 ISETP.LT.U32.AND P2, PT, R17.reuse, R6.reuse, PT ;  /* 0x000000061100320c */ /* 0x0c0fe20003f41070 */
[----:B------:R-:W-:Y:S01]  /*1590*/  IMAD.MOV.U32 R4, RZ, RZ, R7 ;  /* 0x000000ffff047224 */ /* 0x000fe200078e0007 */
[CC--:B------:R-:W-:Y:S02]  /*15a0*/  @P3 ISETP.GE.AND.EX P0, PT, R14.reuse, R7.reuse, PT, P0 ;  /* 0x000000070e00320c */ /* 0x0c0fe40003f06300 */
[----:B------:R-:W-:Y:S02]  /*15b0*/  @P3 ISETP.LT.AND.EX P2, PT, R14, R7, PT, P2 ;  /* 0x000000070e00320c */ /* 0x000fe40003f41320 */
[----:B------:R-:W-:Y:S02]  /*15c0*/  @P3 FSEL R3, R2, R15, !P0 ;  /* 0x0000000f02033208 */ /* 0x000fe40004000000 */
[----:B------:R-:W-:-:S02]  /*15d0*/  @P3 SEL R11, R17, R6, P2 ;  /* 0x00000006110b3207 */ /* 0x000fc40001000000 */
[----:B------:R-:W-:-:S07]  /*15e0*/  @P3 SEL R4, R14, R7, P2 ;  /* 0x000000070e043207 */ /* 0x000fce0001000000 */
.L_x_92:
[----:B------:R-:W-:Y:S05]  /*15f0*/  BSYNC.RECONVERGENT B1 ;  /* 0x0000000000017941 */ /* 0x000fea0003800200 */
.L_x_91:
        /* <DEDUP_REMOVED lines=18> */
.L_x_94:
[----:B------:R-:W-:Y:S05]  /*1720*/  BSYNC.RECONVERGENT B1 ;  /* 0x0000000000017941 */ /* 0x000fea0003800200 */
.L_x_93:
[----:B-1----:R-:W-:Y:S01]  /*1730*/  FSETP.GEU.AND P0, PT, R2, R9, PT ;  /* 0x000000090200720b */ /* 0x002fe20003f0e000 */
        /* <DEDUP_REMOVED lines=17> */
.L_x_96:
[----:B------:R-:W-:Y:S05]  /*1850*/  BSYNC.RECONVERGENT B1 ;  /* 0x0000000000017941 */ /* 0x000fea0003800200 */
.L_x_95:
        /* <DEDUP_REMOVED lines=18> */
.L_x_98:
[----:B------:R-:W-:Y:S05]  /*1980*/  BSYNC.RECONVERGENT B1 ;  /* 0x0000000000017941 */ /* 0x000fea0003800200 */
.L_x_97:
[----:B------:R-:W-:Y:S01]  /*1990*/  FSETP.GEU.AND P0, PT, R7, R0, PT ;  /* 0x000000000700720b */ /* 0x000fe20003f0e000 */
[----:B------:R-:W-:Y:S02]  /*19a0*/  IMAD.MOV.U32 R2, RZ, RZ, R7 ;  /* 0x000000ffff027224 */ /* 0x000fe400078e0007 */
[----:B------:R-:W-:Y:S02]  /*19b0*/  IMAD.MOV.U32 R3, RZ, RZ, R9 ;  /* 0x000000ffff037224 */ /* 0x000fe400078e0009 */
[----:B------:R-:W-:-:S08]  /*19c0*/  IMAD.MOV.U32 R4, RZ, RZ, R6 ;  /* 0x000000ffff047224 */ /* 0x000fd000078e0006 */
[----:B------:R-:W-:Y:S05]  /*19d0*/  @!P0 BRA `(.L_x_86) ;  /* 0x0000004800bc8947 */ /* 0x000fea0003800000 */
[----:B------:R-:W0:Y:S01]  /*19e0*/  LDS.64 R10, [R8+0x80] ;  /* 0x00008000080a7984 */ /* 0x000e220000000a00 */
[----:B------:R-:W-:Y:S01]  /*19f0*/  FSETP.GEU.AND P0, PT, R0, R7, PT ;  /* 0x000000070000720b */ /* 0x000fe20003f0e000 */
[----:B------:R-:W-:Y:S02]  /*1a00*/  IMAD.MOV.U32 R2, RZ, RZ, R0 ;  /* 0x000000ffff027224 */ /* 0x000fe400078e0000 */
[----:B0-----:R-:W-:Y:S02]  /*1a10*/  IMAD.MOV.U32 R3, RZ, RZ, R10 ;  /* 0x000000ffff037224 */ /* 0x001fe400078e000a */
[----:B------:R-:W-:-:S08]  /*1a20*/  IMAD.MOV.U32 R4, RZ, RZ, R11 ;  /* 0x000000ffff047224 */ /* 0x000fd000078e000b */
[----:B------:R-:W-:Y:S05]  /*1a30*/  @!P0 BRA `(.L_x_86) ;  /* 0x0000004800a48947 */ /* 0x000fea0003800000 */
[CC--:B------:R-:W-:Y:S02]  /*1a40*/  ISETP.GE.U32.AND P0, PT, R9.reuse, R10.reuse, PT ;  /* 0x0000000a0900720c */ /* 0x0c0fe40003f06070 */
[----:B------:R-:W-:Y:S02]  /*1a50*/  ISETP.LT.U32.AND P2, PT, R9, R10, PT ;  /* 0x0000000a0900720c */ /* 0x000fe40003f41070 */
[CC--:B------:R-:W-:Y:S02]  /*1a60*/  ISETP.GE.AND.EX P0, PT, R6.reuse, R11.reuse, PT, P0 ;  /* 0x0000000b0600720c */ /* 0x0c0fe40003f06300 */
[----:B------:R-:W-:Y:S02]  /*1a70*/  ISETP.LT.AND.EX P2, PT, R6, R11, PT, P2 ;  /* 0x0000000b0600720c */ /* 0x000fe40003f41320 */
[----:B------:R-:W-:Y:S02]  /*1a80*/  FSEL R2, R7, R0, !P0 ;  /* 0x0000000007027208 */ /* 0x000fe40004000000 */
[----:B------:R-:W-:-:S02]  /*1a90*/  SEL R3, R9, R10, P2 ;  /* 0x0000000a09037207 */ /* 0x000fc40001000000 */
[----:B------:R-:W-:Y:S01]  /*1aa0*/  SEL R4, R6, R11, P2 ;  /* 0x0000000b06047207 */ /* 0x000fe20001000000 */
[----:B------:R-:W-:Y:S06]  /*1ab0*/  BRA `(.L_x_86) ;  /* 0x0000004800847947 */ /* 0x000fec0003800000 */
.L_x_73:
[----:B------:R-:W-:Y:S01]  /*1ac0*/  LOP3.LUT R4, R0, 0x3e0, RZ, 0xc0, !PT ;  /* 0x000003e000047812 */ /* 0x000fe200078ec0ff */
[----:B------:R-:W-:Y:S01]  /*1ad0*/  BSSY.RECONVERGENT B1, `(.L_x_99) ;  /* 0x000001b000017945 */ /* 0x000fe20003800200 */
[----:B-----5:R-:W-:Y:S02]  /*1ae0*/  IMAD.MOV.U32 R12, RZ, RZ, R2 ;  /* 0x000000ffff0c7224 */ /* 0x020fe400078e0002 */
[----:B------:R-:W-:Y:S02]  /*1af0*/  IMAD.MOV.U32 R14, RZ, RZ, R3 ;  /* 0x000000ffff0e7224 */ /* 0x000fe400078e0003 */
[----:B01----:R-:W-:Y:S01]  /*1b00*/  VIADD R6, R4, 0x20 ;  /* 0x0000002004067836 */ /* 0x003fe20000000000 */
[----:B------:R-:W-:-:S04]  /*1b10*/  LOP3.LUT R4, RZ, R4, RZ, 0x33, !PT ;  /* 0x00000004ff047212 */ /* 0x000fc800078e33ff */
[----:B------:R-:W-:Y:S01]  /*1b20*/  ISETP.GT.AND P0, PT, R6, UR4, PT ;  /* 0x0000000406007c0c */ /* 0x000fe2000bf04270 */
[----:B------:R-:W-:Y:S02]  /*1b30*/  VIADD R4, R4, UR4 ;  /* 0x0000000404047c36 */ /* 0x000fe40008000000 */
[----:B------:R-:W-:-:S03]  /*1b40*/  IMAD.MOV.U32 R6, RZ, RZ, R5 ;  /* 0x000000ffff067224 */ /* 0x000fc600078e0005 */
[----:B------:R-:W-:Y:S02]  /*1b50*/  SEL R7, R4, 0x1f, P0 ;  /* 0x0000001f04077807 */ /* 0x000fe40000000000 */
[----:B------:R-:W0:Y:S03]  /*1b60*/  S2R R4, SR_LANEID ;  /* 0x0000000000047919 */ /* 0x000e260000000000 */
[----:B------:R-:W1:Y:S04]  /*1b70*/  SHFL.DOWN PT, R8, R5, 0x1, R7 ;  /* 0x0820000005087989 */ /* 0x000e6800000e0007 */
[----:B------:R2:W3:Y:S04]  /*1b80*/  SHFL.DOWN PT, R9, R2, 0x1, R7 ;  /* 0x0820000002097989 */ /* 0x0004e800000e0007 */
[----:B------:R2:W4:Y:S01]  /*1b90*/  SHFL.DOWN PT, R11, R3, 0x1, R7 ;  /* 0x08200000030b7989 */ /* 0x00052200000e0007 */
[----:B-1----:R-:W-:-:S04]  /*1ba0*/  FSETP.GEU.AND P0, PT, R5, R8, PT ;  /* 0x000000080500720b */ /* 0x002fc80003f0e000 */
[----:B0-----:R-:W-:-:S13]  /*1bb0*/  ISETP.GE.OR P0, PT, R4, R7, !P0 ;  /* 0x000000070400720c */ /* 0x001fda0004706670 */
[----:B--234-:R-:W-:Y:S05]  /*1bc0*/  @P0 BRA `(.L_x_100) ;  /* 0x00000000002c0947 */ /* 0x01cfea0003800000 */
        /* <DEDUP_REMOVED lines=11> */
.L_x_100:
[----:B------:R-:W-:Y:S05]  /*1c80*/  BSYNC.RECONVERGENT B1 ;  /* 0x0000000000017941 */ /* 0x000fea0003800200 */
.L_x_99:
[----:B------:R-:W0:Y:S01]  /*1c90*/  SHFL.DOWN PT, R3, R6, 0x2, R7 ;  /* 0x0840000006037989 */ /* 0x000e2200000e0007 */
[----:B------:R-:W-:Y:S01]  /*1ca0*/  VIADD R2, R4, 0x2 ;  /* 0x0000000204027836 */ /* 0x000fe20000000000 */
[----:B------:R-:W-:Y:S01]  /*1cb0*/  BSSY.RECONVERGENT B1, `(.L_x_101) ;  /* 0x0000014000017945 */ /* 0x000fe20003800200 */
[----:B------:R-:W-:Y:S01]  /*1cc0*/  IMAD.MOV.U32 R8, RZ, RZ, R12 ;  /* 0x000000ffff087224 */ /* 0x000fe200078e000c */
[----:B------:R1:W2:Y:S01]  /*1cd0*/  SHFL.DOWN PT, R5, R12, 0x2, R7 ;  /* 0x084000000c057989 */ /* 0x0002a200000e0007 */
[----:B------:R-:W-:-:S03]  /*1ce0*/  IMAD.MOV.U32 R10, RZ, RZ, R14 ;  /* 0x000000ffff0a7224 */ /* 0x000fc600078e000e */
[----:B------:R1:W3:Y:S01]  /*1cf0*/  SHFL.DOWN PT, R9, R14, 0x2, R7 ;  /* 0x084000000e097989 */ /* 0x0002e200000e0007 */
[----:B0-----:R-:W-:-:S04]  /*1d00*/  FSETP.GEU.AND P0, PT, R6, R3, PT ;  /* 0x000000030600720b */ /* 0x001fc80003f0e000 */
[----:B------:R-:W-:Y:S01]  /*1d10*/  ISETP.GT.OR P0, PT, R2, R7, !P0 ;  /* 0x000000070200720c */ /* 0x000fe20004704670 */
[----:B------:R-:W-:-:S12]  /*1d20*/  IMAD.MOV.U32 R2, RZ, RZ, R6 ;  /* 0x000000ffff027224 */ /* 0x000fd800078e0006 */
        /* <DEDUP_REMOVED lines=12> */
.L_x_102:
[----:B------:R-:W-:Y:S05]  /*1df0*/  BSYNC.RECONVERGENT B1 ;  /* 0x0000000000017941 */ /* 0x000fea0003800200 */
.L_x_101:
        /* <DEDUP_REMOVED lines=22> */
.L_x_104:
[----:B------:R-:W-:Y:S05]  /*1f60*/  BSYNC.RECONVERGENT B1 ;  /* 0x0000000000017941 */ /* 0x000fea0003800200 */
.L_x_103:
[----:B------:R-:W0:Y:S01]  /*1f70*/  SHFL.DOWN PT, R3, R6, 0x8, R7 ;  /* 0x0900000006037989 */ /* 0x000e2200000e0007 */
[----:B------:R-:W-:Y:S01]  /*1f80*/  VIADD R2, R4, 0x8 ;  /* 0x0000000804027836 */ /* 0x000fe20000000000 */
[----:B------:R-:W-:Y:S01]  /*1f90*/  BSSY.RECONVERGENT B1, `(.L_x_105) ;  /* 0x0000014000017945 */ /* 0x000fe20003800200 */
[----:B------:R-:W-:Y:S01]  /*1fa0*/  IMAD.MOV.U32 R8, RZ, RZ, R6 ;  /* 0x000000ffff087224 */ /* 0x000fe200078e0006 */
[----:B------:R1:W2:Y:S01]  /*1fb0*/  SHFL.DOWN PT, R5, R14, 0x8, R7 ;  /* 0x090000000e057989 */ /* 0x0002a200000e0007 */
[----:B------:R-:W-:Y:S02]  /*1fc0*/  IMAD.MOV.U32 R10, RZ, RZ, R14 ;  /* 0x000000ffff0a7224 */ /* 0x000fe400078e000e */
[----:B------:R-:W-:Y:S01]  /*1fd0*/  IMAD.MOV.U32 R12, RZ, RZ, R16 ;  /* 0x000000ffff0c7224 */ /* 0x000fe200078e0010 */
[----:B------:R1:W3:Y:S01]  /*1fe0*/  SHFL.DOWN PT, R9, R16, 0x8, R7 ;  /* 0x0900000010097989 */ /* 0x0002e200000e0007 */
[----:B0-----:R-:W-:-:S04]  /*1ff0*/  FSETP.GEU.AND P0, PT, R6, R3, PT ;  /* 0x000000030600720b */ /* 0x001fc80003f0e000 */
[----:B------:R-:W-:-:S13]  /*2000*/  ISETP.GT.OR P0, PT, R2, R7, !P0 ;  /* 0x000000070200720c */ /* 0x000fda0004704670 */
        /* <DEDUP_REMOVED lines=12> */
.L_x_106:
[----:B------:R-:W-:Y:S05]  /*20d0*/  BSYNC.RECONVERGENT B1 ;  /* 0x0000000000017941 */ /* 0x000fea0003800200 */
.L_x_105:
[----:B------:R-:W0:Y:S01]  /*20e0*/  SHFL.DOWN PT, R5, R8, 0x10, R7 ;  /* 0x0a00000008057989 */ /* 0x000e2200000e0007 */
[C---:B------:R-:W-:Y:S01]  /*20f0*/  VIADD R2, R4.reuse, 0x10 ;  /* 0x0000001004027836 */ /* 0x040fe20000000000 */
[----:B------:R-:W-:Y:S01]  /*2100*/  BSSY.RECONVERGENT B1, `(.L_x_107) ;  /* 0x0000015000017945 */ /* 0x000fe20003800200 */
[----:B------:R-:W-:Y:S01]  /*2110*/  ISETP.NE.AND P2, PT, R4, RZ, PT ;  /* 0x000000ff0400720c */ /* 0x000fe20003f45270 */
[----:B------:R1:W2:Y:S01]  /*2120*/  SHFL.DOWN PT, R9, R10, 0x10, R7 ;  /* 0x0a0000000a097989 */ /* 0x0002a200000e0007 */
[----:B------:R-:W-:Y:S02]  /*2130*/  IMAD.MOV.U32 R3, RZ, RZ, R10 ;  /* 0x000000ffff037224 */ /* 0x000fe400078e000a */
[----:B------:R-:W-:Y:S01]  /*2140*/  IMAD.MOV.U32 R4, RZ, RZ, R12 ;  /* 0x000000ffff047224 */ /* 0x000fe200078e000c */
        /* <DEDUP_REMOVED lines=16> */
.L_x_108:
[----:B------:R-:W-:Y:S05]  /*2250*/  BSYNC.RECONVERGENT B1 ;  /* 0x0000000000017941 */ /* 0x000fea0003800200 */
.L_x_107:
        /* <DEDUP_REMOVED lines=12> */
.L_x_110:
[----:B------:R-:W-:Y:S05]  /*2320*/  BSYNC.RECONVERGENT B1 ;  /* 0x0000000000017941 */ /* 0x000fea0003800200 */
.L_x_109:
[----:B------:R-:W-:Y:S01]  /*2330*/  BAR.SYNC.DEFER_BLOCKING 0x0 ;  /* 0x0000000000007b1d */ /* 0x000fe20000010000 */
[----:B------:R-:W-:-:S13]  /*2340*/  ISETP.NE.AND P1, PT, R0, RZ, PT ;  /* 0x000000ff0000720c */ /* 0x000fda0003f25270 */
[----:B------:R-:W-:Y:S05]  /*2350*/  @P1 BRA `(.L_x_86) ;  /* 0x00000040005c1947 */ /* 0x000fea0003800000 */
[----:B------:R-:W-:Y:S01]  /*2360*/  UISETP.GE.AND UP0, UPT, UR4, 0x21, UPT ;  /* 0x000000210400788c */ /* 0x000fe2000bf06270 */
[----:B------:R-:W-:Y:S02]  /*2370*/  IMAD.MOV.U32 R0, RZ, RZ, R2 ;  /* 0x000000ffff007224 */ /* 0x000fe400078e0002 */
[----:B0-----:R-:W-:Y:S02]  /*2380*/  IMAD.MOV.U32 R7, RZ, RZ, R3 ;  /* 0x000000ffff077224 */ /* 0x001fe400078e0003 */
[----:B------:R-:W-:-:S04]  /*2390*/  IMAD.MOV.U32 R8, RZ, RZ, R4 ;  /* 0x000000ffff087224 */ /* 0x000fc800078e0004 */
[----:B------:R-:W-:Y:S05]  /*23a0*/  BRA.U !UP0, `(.L_x_111) ;  /* 0x00000001085c7547 */ /* 0x000fea000b800000 */
[----:B------:R-:W0:Y:S01]  /*23b0*/  S2R R5, SR_CgaCtaId ;  /* 0x0000000000057919 */ /* 0x000e220000008800 */
[----:B------:R-:W-:Y:S01]  /*23c0*/  MOV R0, 0x400 ;  /* 0x0000040000007802 */ /* 0x000fe20000000f00 */
[----:B------:R-:W-:Y:S01]  /*23d0*/  BSSY.RECONVERGENT B1, `(.L_x_111) ;  /* 0x0000014000017945 */ /* 0x000fe20003800200 */
[----:B------:R-:W-:Y:S02]  /*23e0*/  IMAD.MOV.U32 R7, RZ, RZ, R3 ;  /* 0x000000ffff077224 */ /* 0x000fe400078e0003 */
[----:B------:R-:W-:Y:S01]  /*23f0*/  IMAD.MOV.U32 R8, RZ, RZ, R4 ;  /* 0x000000ffff087224 */ /* 0x000fe200078e0004 */
[----:B0-----:R-:W-:Y:S01]  /*2400*/  LEA R6, R5, R0, 0x18 ;  /* 0x0000000005067211 */ /* 0x001fe200078ec0ff */
[----:B------:R-:W-:-:S04]  /*2410*/  IMAD.MOV.U32 R0, RZ, RZ, R2 ;  /* 0x000000ffff007224 */ /* 0x000fc800078e0002 */
[----:B------:R-:W0:Y:S02]  /*2420*/  LDS R5, [R6+0x18] ;  /* 0x0000180006057984 */ /* 0x000e240000000800 */
[----:B0-----:R-:W-:-:S13]  /*2430*/  FSETP.GEU.AND P0, PT, R2, R5, PT ;  /* 0x000000050200720b */ /* 0x001fda0003f0e000 */
        /* <DEDUP_REMOVED lines=13> */
.L_x_112:
[----:B------:R-:W-:Y:S05]  /*2510*/  BSYNC.RECONVERGENT B1 ;  /* 0x0000000000017941 */ /* 0x000fea0003800200 */
.L_x_111:
[----:B------:R-:W-:Y:S01]  /*2520*/  UISETP.GE.AND UP0, UPT, UR4, 0x41, UPT ;  /* 0x000000410400788c */ /* 0x000fe2000bf06270 */
[----:B------:R-:W-:Y:S02]  /*2530*/  IMAD.MOV.U32 R2, RZ, RZ, R0 ;  /* 0x000000ffff027224 */ /* 0x000fe400078e0000 */
[----:B------:R-:W-:Y:S02]  /*2540*/  IMAD.MOV.U32 R5, RZ, RZ, R7 ;  /* 0x000000ffff057224 */ /* 0x000fe400078e0007 */
        /* <DEDUP_REMOVED lines=24> */
.L_x_114:
[----:B------:R-:W-:Y:S05]  /*26d0*/  BSYNC.RECONVERGENT B1 ;  /* 0x0000000000017941 */ /* 0x000fea0003800200 */
.L_x_113:
        /* <DEDUP_REMOVED lines=27> */
.L_x_116:
[----:B------:R-:W-:Y:S05]  /*2890*/  BSYNC.RECONVERGENT B1 ;  /* 0x0000000000017941 */ /* 0x000fea0003800200 */
.L_x_115:
        /* <DEDUP_REMOVED lines=27> */
.L_x_118:
[----:B------:R-:W-:Y:S05]  /*2a50*/  BSYNC.RECONVERGENT B1 ;  /* 0x0000000000017941 */ /* 0x000fea0003800200 */
.L_x_117:
        /* <DEDUP_REMOVED lines=27> */
.L_x_120:
[----:B------:R-:W-:Y:S05]  /*2c10*/  BSYNC.RECONVERGENT B1 ;  /* 0x0000000000017941 */ /* 0x000fea0003800200 */
.L_x_119:
        /* <DEDUP_REMOVED lines=9> */
[----:B------:R-:W-:Y:S02]  /*2cb0*/  IMAD.MOV.U32 R7, RZ, RZ, R9 ;  /* 0x000000ffff077224 */ /* 0x000fe400078e0009 */
[----:B------:R-:W-:Y:S01]  /*2cc0*/  IMAD.MOV.U32 R6, RZ, RZ, R4 ;  /* 0x000000ffff067224 */ /* 0x000fe200078e0004 */
[----:B0-----:R-:W-:-:S05]  /*2cd0*/  LEA R2, R3, R2, 0x18 ;  /* 0x0000000203027211 */ /* 0x001fca00078ec0ff */
        /* <DEDUP_REMOVED lines=15> */
.L_x_122:
[----:B------:R-:W-:Y:S05]  /*2dd0*/  BSYNC.RECONVERGENT B1 ;  /* 0x0000000000017941 */ /* 0x000fea0003800200 */
.L_x_121:
[----:B------:R-:W-:Y:S01]  /*2de0*/  UISETP.GE.AND UP0, UPT, UR4, 0xe1, UPT ;  /* 0x000000e10400788c */ /* 0x000fe2000bf06270 */
[----:B------:R-:W-:Y:S02]  /*2df0*/  IMAD.MOV.U32 R2, RZ, RZ, R5 ;  /* 0x000000ffff027224 */ /* 0x000fe400078e0005 */
[----:B------:R-:W-:Y:S02]  /*2e00*/  IMAD.MOV.U32 R3, RZ, RZ, R7 ;  /* 0x000000ffff037224 */ /* 0x000fe400078e0007 */
[----:B------:R-:W-:-:S04]  /*2e10*/  IMAD.MOV.U32 R4, RZ, RZ, R6 ;  /* 0x000000ffff047224 */ /* 0x000fc800078e0006 */
[----:B------:R-:W-:Y:S05]  /*2e20*/  BRA.U !UP0, `(.L_x_86) ;  /* 0x0000003508a87547 */ /* 0x000fea000b800000 */
[----:B------:R-:W0:Y:S01]  /*2e30*/  S2R R3, SR_CgaCtaId ;  /* 0x0000000000037919 */ /* 0x000e220000008800 */
[----:B------:R-:W-:Y:S01]  /*2e40*/  MOV R0, 0x400 ;  /* 0x0000040000007802 */ /* 0x000fe20000000f00 */
        /* <DEDUP_REMOVED lines=21> */
.L_x_54:
[----:B------:R-:W1:Y:S01]  /*2fa0*/  S2R R0, SR_TID.X ;  /* 0x0000000000007919 */ /* 0x000e620000002100 */
[----:B------:R-:W1:Y:S02]  /*2fb0*/  LDC.64 R2, c[0x0][0x380] ;  /* 0x0000e000ff027b82 */ /* 0x000e640000000a00 */
[----:B-1----:R-:W-:-:S05]  /*2fc0*/  IMAD.WIDE.U32 R12, R0, 0x10, R2 ;  /* 0x00000010000c7825 */ /* 0x002fca00078e0002 */
[----:B0-----:R-:W2:Y:S04]  /*2fd0*/  LDG.E.CONSTANT R21, desc[UR10][R12.64] ;  /* 0x0000000a0c157981 */ /* 0x001ea8000c1e9900 */
[----:B------:R-:W3:Y:S04]  /*2fe0*/  LDG.E.CONSTANT R10, desc[UR10][R12.64+0x1000] ;  /* 0x0010000a0c0a7981 */ /* 0x000ee8000c1e9900 */
[----:B------:R-:W4:Y:S04]  /*2ff0*/  LDG.E.64.CONSTANT R14, desc[UR10][R12.64+0x8] ;  /* 0x0000080a0c0e7981 */ /* 0x000f28000c1e9b00 */
[----:B------:R0:W5:Y:S04]  /*3000*/  LDG.E.CONSTANT R16, desc[UR10][R12.64+0x2000] ;  /* 0x0020000a0c107981 */ /* 0x000168000c1e9900 */
[----:B------:R0:W5:Y:S04]  /*3010*/  LDG.E.CONSTANT R17, desc[UR10][R12.64+0x3000] ;  /* 0x0030000a0c117981 */ /* 0x000168000c1e9900 */
[----:B------:R0:W5:Y:S04]  /*3020*/  LDG.E.CONSTANT R11, desc[UR10][R12.64+0x4000] ;  /* 0x0040000a0c0b7981 */ /* 0x000168000c1e9900 */
[----:B------:R0:W5:Y:S04]  /*3030*/  LDG.E.64.CONSTANT R6, desc[UR10][R12.64+0x2008] ;  /* 0x0020080a0c067981 */ /* 0x000168000c1e9b00 */
[----:B------:R0:W5:Y:S04]  /*3040*/  LDG.E.64.CONSTANT R4, desc[UR10][R12.64+0x3008] ;  /* 0x0030080a0c047981 */ /* 0x000168000c1e9b00 */
[----:B------:R0:W5:Y:S01]  /*3050*/  LDG.E.64.CONSTANT R2, desc[UR10][R12.64+0x4008] ;  /* 0x0040080a0c027981 */ /* 0x000162000c1e9b00 */
[----:B------:R-:W-:Y:S01]  /*3060*/  BSSY.RECONVERGENT B1, `(.L_x_123) ;  /* 0x0000012000017945 */ /* 0x000fe20003800200 */
[----:B--2---:R-:W-:Y:S01]  /*3070*/  IMAD.MOV.U32 R19, RZ, RZ, R21 ;  /* 0x000000ffff137224 */ /* 0x004fe200078e0015 */
[----:B---3--:R-:W-:Y:S01]  /*3080*/  FSETP.GEU.AND P0, PT, R21, R10, PT ;  /* 0x0000000a1500720b */ /* 0x008fe20003f0e000 */
[----:B----4-:R-:W-:-:S02]  /*3090*/  IMAD.MOV.U32 R8, RZ, RZ, R14 ;  /* 0x000000ffff087224 */ /* 0x010fc400078e000e */
[----:B------:R-:W-:-:S10]  /*30a0*/  IMAD.MOV.U32 R9, RZ, RZ, R15 ;  /* 0x000000ffff097224 */ /* 0x000fd400078e000f */
[----:B0-----:R-:W-:Y:S05]  /*30b0*/  @!P0 BRA `(.L_x_124) ;  /* 0x0000000000308947 */ /* 0x001fea0003800000 */
[----:B------:R-:W2:Y:S01]  /*30c0*/  LDG.E.64.CONSTANT R8, desc[UR10][R12.64+0x1008] ;  /* 0x0010080a0c087981 */ /* 0x000ea2000c1e9b00 */
[----:B------:R-:W-:Y:S01]  /*30d0*/  FSETP.GEU.AND P2, PT, R10, R21, PT ;  /* 0x000000150a00720b */ /* 0x000fe20003f4e000 */
[----:B------:R-:W-:-:S12]  /*30e0*/  IMAD.MOV.U32 R19, RZ, RZ, R10 ;  /* 0x000000ffff137224 */ /* 0x000fd800078e000a */
[CC--:B--2---:R-:W-:Y:S02]  /*30f0*/  @P2 ISETP.GE.U32.AND P0, PT, R14.reuse, R8.reuse, PT ;  /* 0x000000080e00220c */ /* 0x0c4fe40003f06070 */
[C---:B------:R-:W-:Y:S02]  /*3100*/  @P2 ISETP.LT.U32.AND P1, PT, R14.reuse, R8, PT ;  /* 0x000000080e00220c */ /* 0x040fe40003f21070 */
[CC--:B------:R-:W-:Y:S02]  /*3110*/  @P2 ISETP.GE.AND.EX P0, PT, R15.reuse, R9.reuse, PT, P0 ;  /* 0x000000090f00220c */ /* 0x0c0fe40003f06300 */
[----:B------:R-:W-:Y:S02]  /*3120*/  @P2 ISETP.LT.AND.EX P1, PT, R15, R9, PT, P1 ;  /* 0x000000090f00220c */ /* 0x000fe40003f21310 */
[----:B------:R-:W-:Y:S02]  /*3130*/  @P2 FSEL R19, R21, R10, !P0 ;  /* 0x0000000a15132208 */ /* 0x000fe40004000000 */
[----:B------:R-:W-:-:S02]  /*3140*/  @P2 SEL R10, R14, R8, P1 ;  /* 0x000000080e0a2207 */ /* 0x000fc40000800000 */
[----:B------:R-:W-:-:S03]  /*3150*/  @P2 SEL R15, R15, R9, P1 ;  /* 0x000000090f0f2207 */ /* 0x000fc60000800000 */
[----:B------:R-:W-:Y:S02]  /*3160*/  @P2 IMAD.MOV.U32 R8, RZ, RZ, R10 ;  /* 0x000000ffff082224 */ /* 0x000fe400078e000a */
[----:B------:R-:W-:-:S07]  /*3170*/  @P2 IMAD.MOV.U32 R9, RZ, RZ, R15 ;  /* 0x000000ffff092224 */ /* 0x000fce00078e000f */
.L_x_124:
[----:B------:R-:W-:Y:S05]  /*3180*/  BSYNC.RECONVERGENT B1 ;  /* 0x0000000000017941 */ /* 0x000fea0003800200 */
.L_x_123:
[----:B-----5:R-:W-:Y:S01]  /*3190*/  FSETP.GEU.AND P0, PT, R19, R16, PT ;  /* 0x000000101300720b */ /* 0x020fe20003f0e000 */
[----:B------:R-:W-:Y:S01]  /*31a0*/  BSSY.RECONVERGENT B1, `(.L_x_125) ;  /* 0x0000010000017945 */ /* 0x000fe20003800200 */
[----:B------:R-:W-:Y:S02]  /*31b0*/  IMAD.MOV.U32 R10, RZ, RZ, R19 ;  /* 0x000000ffff0a7224 */ /* 0x000fe400078e0013 */
[----:B------:R-:W-:Y:S02]  /*31c0*/  IMAD.MOV.U32 R13, RZ, RZ, R8 ;  /* 0x000000ffff0d7224 */ /* 0x000fe400078e0008 */
[----:B------:R-:W-:-:S07]  /*31d0*/  IMAD.MOV.U32 R14, RZ, RZ, R9 ;  /* 0x000000ffff0e7224 */ /* 0x000fce00078e0009 */
[----:B------:R-:W-:Y:S05]  /*31e0*/  @!P0 BRA `(.L_x_126) ;  /* 0x00000000002c8947 */ /* 0x000fea0003800000 */
[----:B------:R-:W-:Y:S01]  /*31f0*/  FSETP.GEU.AND P2, PT, R16, R19, PT ;  /* 0x000000131000720b */ /* 0x000fe20003f4e000 */
[----:B------:R-:W-:Y:S02]  /*3200*/  IMAD.MOV.U32 R13, RZ, RZ, R6 ;  /* 0x000000ffff0d7224 */ /* 0x000fe400078e0006 */
[----:B------:R-:W-:Y:S02]  /*3210*/  IMAD.MOV.U32 R14, RZ, RZ, R7 ;  /* 0x000000ffff0e7224 */ /* 0x000fe400078e0007 */
[----:B------:R-:W-:-:S08]  /*3220*/  IMAD.MOV.U32 R10, RZ, RZ, R16 ;  /* 0x000000ffff0a7224 */ /* 0x000fd000078e0010 */
[CC--:B------:R-:W-:Y:S02]  /*3230*/  @P2 ISETP.GE.U32.AND P0, PT, R8.reuse, R6.reuse, PT ;  /* 0x000000060800220c */ /* 0x0c0fe40003f06070 */
[C---:B------:R-:W-:Y:S02]  /*3240*/  @P2 ISETP.LT.U32.AND P1, PT, R8.reuse, R6, PT ;  /* 0x000000060800220c */ /* 0x040fe40003f21070 */
[CC--:B------:R-:W-:Y:S02]  /*3250*/  @P2 ISETP.GE.AND.EX P0, PT, R9.reuse, R7.reuse, PT, P0 ;  /* 0x000000070900220c */ /* 0x0c0fe40003f06300 */
[----:B------:R-:W-:Y:S02]  /*3260*/  @P2 ISETP.LT.AND.EX P1, PT, R9, R7, PT, P1 ;  /* 0x000000070900220c */ /* 0x000fe40003f21310 */
[----:B------:R-:W-:Y:S02]  /*3270*/  @P2 FSEL R10, R19, R16, !P0 ;  /* 0x00000010130a2208 */ /* 0x000fe40004000000 */
[----:B------:R-:W-:-:S02]  /*3280*/  @P2 SEL R13, R8, R6, P1 ;  /* 0x00000006080d2207 */ /* 0x000fc40000800000 */
[----:B------:R-:W-:-:S07]  /*3290*/  @P2 SEL R14, R9, R7, P1 ;  /* 0x00000007090e2207 */ /* 0x000fce0000800000 */
.L_x_126:
[----:B------:R-:W-:Y:S05]  /*32a0*/  BSYNC.RECONVERGENT B1 ;  /* 0x0000000000017941 */ /* 0x000fea0003800200 */
.L_x_125:
[----:B------:R-:W-:Y:S01]  /*32b0*/  FSETP.GEU.AND P0, PT, R10, R17, PT ;  /* 0x000000110a00720b */ /* 0x000fe20003f0e000 */
        /* <DEDUP_REMOVED lines=10> */
[CC--:B------:R-:W-:Y:S02]  /*3360*/  @P2 ISETP.LT.U32.AND P1, PT, R13.reuse, R4.reuse, PT ;  /* 0x000000040d00220c */ /* 0x0c0fe40003f21070 */
[CC--:B------:R-:W-:Y:S02]  /*3370*/  @P2 ISETP.GE.AND.EX P0, PT, R14.reuse, R5.reuse, PT, P0 ;  /* 0x000000050e00220c */ /* 0x0c0fe40003f06300 */
[----:B------:R-:W-:Y:S02]  /*3380*/  @P2 ISETP.LT.AND.EX P1, PT, R14, R5, PT, P1 ;  /* 0x000000050e00220c */ /* 0x000fe40003f21310 */
[----:B------:R-:W-:Y:S02]  /*3390*/  @P2 FSEL R6, R10, R17, !P0 ;  /* 0x000000110a062208 */ /* 0x000fe40004000000 */
[----:B------:R-:W-:-:S02]  /*33a0*/  @P2 SEL R7, R13, R4, P1 ;  /* 0x000000040d072207 */ /* 0x000fc40000800000 */
[----:B------:R-:W-:-:S07]  /*33b0*/  @P2 SEL R12, R14, R5, P1 ;  /* 0x000000050e0c2207 */ /* 0x000fce0000800000 */
.L_x_128:
[----:B------:R-:W-:Y:S05]  /*33c0*/  BSYNC.RECONVERGENT B1 ;  /* 0x0000000000017941 */ /* 0x000fea0003800200 */
.L_x_127:
        /* <DEDUP_REMOVED lines=17> */
.L_x_130:
[----:B------:R-:W-:Y:S05]  /*34e0*/  BSYNC.RECONVERGENT B1 ;  /* 0x0000000000017941 */ /* 0x000fea0003800200 */
.L_x_129:
[----:B------:R-:W-:Y:S01]  /*34f0*/  UISETP.GE.U32.AND UP0, UPT, UR8, 0xa00, UPT ;  /* 0x00000a000800788c */ /* 0x000fe2000bf06070 */
[----:B------:R-:W-:Y:S02]  /*3500*/  IMAD.MOV.U32 R5, RZ, RZ, 0x500 ;  /* 0x00000500ff057424 */ /* 0x000fe400078e00ff */
[----:B------:R-:W-:-:S06]  /*3510*/  IMAD.MOV.U32 R4, RZ, RZ, RZ ;  /* 0x000000ffff047224 */ /* 0x000fcc00078e00ff */
[----:B------:R-:W-:Y:S05]  /*3520*/  BRA.U !UP0, `(.L_x_131) ;  /* 0x0000001508647547 */ /* 0x000fea000b800000 */
[----:B------:R-:W-:Y:S01]  /*3530*/  UIADD3 UR9, UP0, UPT, UR8, -0xa00, URZ ;  /* 0xfffff60008097890 */ /* 0x000fe2000ff1e0ff */
[----:B------:R-:W-:Y:S02]  /*3540*/  IMAD.MOV.U32 R5, RZ, RZ, 0x500 ;  /* 0x00000500ff057424 */ /* 0x000fe400078e00ff */
[----:B------:R-:W-:Y:S01]  /*3550*/  IMAD.MOV.U32 R4, RZ, RZ, RZ ;  /* 0x000000ffff047224 */ /* 0x000fe200078e00ff */
[----:B------:R-:W-:Y:S02]  /*3560*/  ULEA.HI.X.SX32 UR8, UR8, 0xffffffff, 0x1, UP0 ;  /* 0xffffffff08087891 */ /* 0x000fe400080f0eff */
[----:B------:R-:W-:Y:S02]  /*3570*/  UIMAD.WIDE.U32 UR12, UR9, -0x33333333, URZ ;  /* 0xcccccccd090c78a5 */ /* 0x000fe4000f8e00ff */
[----:B------:R-:W-:-:S04]  /*3580*/  UIMAD.WIDE.U32 UR4, UR8, -0x33333333, URZ ;  /* 0xcccccccd080478a5 */ /* 0x000fc8000f8e00ff */
[----:B------:R-:W-:-:S04]  /*3590*/  UIMAD.WIDE.U32 UR4, UP0, UR9, -0x33333334, UR4 ;  /* 0xcccccccc090478a5 */ /* 0x000fc8000f800004 */
[----:B------:R-:W-:Y:S02]  /*35a0*/  UIADD3.X UR7, UPT, UPT, URZ, URZ, URZ, UP0, !UPT ;  /* 0x000000ffff077290 */ /* 0x000fe400087fe4ff */
[----:B------:R-:W-:Y:S01]  /*35b0*/  UIADD3 URZ, UP0, UPT, UR13, UR4, URZ ;  /* 0x000000040dff7290 */ /* 0x000fe2000ff1e0ff */
[----:B------:R-:W-:-:S03]  /*35c0*/  UMOV UR6, UR5 ;  /* 0x0000000500067c82 */ /* 0x000fc60008000000 */
[----:B------:R-:W-:Y:S02]  /*35d0*/  UIMAD.WIDE.U32.X UR4, UR8, -0x33333334, UR6, UP0 ;  /* 0xcccccccc080478a5 */ /* 0x000fe400080e0406 */
[----:B------:R-:W-:Y:S02]  /*35e0*/  UISETP.GE.U32.AND UP0, UPT, UR9, 0x500, UPT ;  /* 0x000005000900788c */ /* 0x000fe4000bf06070 */
[----:B------:R-:W-:Y:S02]  /*35f0*/  USHF.R.U64 UR6, UR4, 0xa, UR5 ;  /* 0x0000000a04067899 */ /* 0x000fe40008001205 */
[----:B------:R-:W-:-:S09]  /*3600*/  UISETP.GE.U32.AND.EX UP0, UPT, UR8, URZ, UPT, UP0 ;  /* 0x000000ff0800728c */ /* 0x000fd2000bf06100 */
[----:B------:R-:W-:Y:S05]  /*3610*/  BRA.U !UP0, `(.L_x_132) ;  /* 0x0000000d08707547 */ /* 0x000fea000b800000 */
[----:B------:R-:W0:Y:S01]  /*3620*/  LDCU.64 UR8, c[0x0][0x380] ;  /* 0x00007000ff0877ac */ /* 0x000e220008000a00 */
[----:B------:R-:W-:Y:S02]  /*3630*/  IMAD.MOV.U32 R5, RZ, RZ, 0x500 ;  /* 0x00000500ff057424 */ /* 0x000fe400078e00ff */
[----:B------:R-:W-:Y:S01]  /*3640*/  IMAD.MOV.U32 R4, RZ, RZ, RZ ;  /* 0x000000ffff047224 */ /* 0x000fe200078e00ff */
[----:B------:R-:W-:-:S04]  /*3650*/  UIADD3 UR4, UP0, UPT, UR6, 0x1, URZ ;  /* 0x0000000106047890 */ /* 0x000fc8000ff1e0ff */
[----:B------:R-:W-:Y:S02]  /*3660*/  ULEA.HI.X UR5, UR5, URZ, URZ, 0x16, UP0 ;  /* 0x000000ff05057291 */ /* 0x000fe400080fb4ff */
[----:B------:R-:W-:Y:S02]  /*3670*/  ULOP3.LUT UR4, UR4, 0xfffffffe, URZ, 0xc0, !UPT ;  /* 0xfffffffe04047892 */ /* 0x000fe4000f8ec0ff */
[----:B------:R-:W-:Y:S01]  /*3680*/  ULOP3.LUT UR5, UR5, 0x7fffff, URZ, 0xc0, !UPT ;  /* 0x007fffff05057892 */ /* 0x000fe2000f8ec0ff */
[----:B0-----:R-:W-:-:S04]  /*3690*/  LEA R2, P0, R0, UR8, 0x4 ;  /* 0x0000000800027c11 */ /* 0x001fc8000f8020ff */
[----:B------:R-:W-:Y:S02]  /*36a0*/  IADD3 R2, P1, PT, R2, 0xe008, RZ ;  /* 0x0000e00802027810 */ /* 0x000fe40007f3e0ff */
[----:B------:R-:W-:-:S05]  /*36b0*/  LEA.HI.X R3, R0, UR9, RZ, 0x4, P0 ;  /* 0x0000000900037c11 */ /* 0x000fca00080f24ff */
[----:B------:R-:W-:-:S07]  /*36c0*/  IMAD.X R3, RZ, RZ, R3, P1 ;  /* 0x000000ffff037224 */ /* 0x000fce00008e0603 */
.L_x_153:
[----:B------:R-:W2:Y:S04]  /*36d0*/  LDG.E.CONSTANT R15, desc[UR10][R2.64+-0x9008] ;  /* 0xff6ff80a020f7981 */ /* 0x000ea8000c1e9900 */
[----:B------:R0:W5:Y:S04]  /*36e0*/  LDG.E.CONSTANT R23, desc[UR10][R2.64+-0x8008] ;  /* 0xff7ff80a02177981 */ /* 0x000168000c1e9900 */
[----:B------:R0:W5:Y:S04]  /*36f0*/  LDG.E.CONSTANT R11, desc[UR10][R2.64+-0x7008] ;  /* 0xff8ff80a020b7981 */ /* 0x000168000c1e9900 */
[----:B------:R0:W5:Y:S04]  /*3700*/  LDG.E.CONSTANT R7, desc[UR10][R2.64+-0x6008] ;  /* 0xff9ff80a02077981 */ /* 0x000168000c1e9900 */
[----:B------:R0:W5:Y:S04]  /*3710*/  LDG.E.CONSTANT R6, desc[UR10][R2.64+-0x5008] ;  /* 0xffaff80a02067981 */ /* 0x000168000c1e9900 */
[----:B------:R0:W5:Y:S04]  /*3720*/  LDG.E.CONSTANT R16, desc[UR10][R2.64+-0x4008] ;  /* 0xffbff80a02107981 */ /* 0x000168000c1e9900 */
[----:B------:R0:W5:Y:S01]  /*3730*/  LDG.E.CONSTANT R17, desc[UR10][R2.64+-0x3008] ;  /* 0xffcff80a02117981 */ /* 0x000162000c1e9900 */
[----:B------:R-:W-:Y:S01]  /*3740*/  UIADD3 UR4, UP0, UPT, UR4, -0x2, URZ ;  /* 0xfffffffe04047890 */ /* 0x000fe2000ff1e0ff */
[----:B------:R-:W-:Y:S01]  /*3750*/  BSSY.RECONVERGENT B1, `(.L_x_133) ;  /* 0x0000015000017945 */ /* 0x000fe20003800200 */
[----:B------:R-:W-:-:S02]  /*3760*/  IMAD.MOV.U32 R14, RZ, RZ, R10 ;  /* 0x000000ffff0e7224 */ /* 0x000fc400078e000a */
[----:B------:R-:W-:Y:S01]  /*3770*/  UIADD3.X UR5, UPT, UPT, UR5, -0x1, URZ, UP0, !UPT ;  /* 0xffffffff05057890 */ /* 0x000fe200087fe4ff */
[----:B------:R-:W-:Y:S01]  /*3780*/  IMAD.MOV.U32 R19, RZ, RZ, R8 ;  /* 0x000000ffff137224 */ /* 0x000fe200078e0008 */
[----:B------:R-:W-:Y:S01]  /*3790*/  UISETP.NE.U32.AND UP0, UPT, UR4, URZ, UPT ;  /* 0x000000ff0400728c */ /* 0x000fe2000bf05070 */
[----:B------:R-:W-:-:S03]  /*37a0*/  IMAD.MOV.U32 R21, RZ, RZ, R9 ;  /* 0x000000ffff157224 */ /* 0x000fc600078e0009 */
[----:B------:R-:W-:Y:S01]  /*37b0*/  UISETP.NE.AND.EX UP0, UPT, UR5, URZ, UPT, UP0 ;  /* 0x000000ff0500728c */ /* 0x000fe2000bf05300 */
[----:B--2---:R-:W-:-:S13]  /*37c0*/  FSETP.GEU.AND P0, PT, R10, R15, PT ;  /* 0x0000000f0a00720b */ /* 0x004fda0003f0e000 */
[----:B0-----:R-:W-:Y:S05]  /*37d0*/  @!P0 BRA `(.L_x_134) ;  /* 0x0000000000308947 */ /* 0x001fea0003800000 */
[----:B------:R-:W2:Y:S01]  /*37e0*/  LDG.E.64.CONSTANT R12, desc[UR10][R2.64+-0x9000] ;  /* 0xff70000a020c7981 */ /* 0x000ea2000c1e9b00 */
[----:B------:R-:W-:Y:S01]  /*37f0*/  FSETP.GEU.AND P2, PT, R15, R10, PT ;  /* 0x0000000a0f00720b */ /* 0x000fe20003f4e000 */
[----:B------:R-:W-:-:S12]  /*3800*/  IMAD.MOV.U32 R14, RZ, RZ, R15 ;  /* 0x000000ffff0e7224 */ /* 0x000fd800078e000f */
[CC--:B--2---:R-:W-:Y:S01]  /*3810*/  @P2 ISETP.GE.U32.AND P0, PT, R8.reuse, R12.reuse, PT ;  /* 0x0000000c0800220c */ /* 0x0c4fe20003f06070 */
        /* <DEDUP_REMOVED lines=8> */
.L_x_134:
[----:B------:R-:W-:Y:S05]  /*38a0*/  BSYNC.RECONVERGENT B1 ;  /* 0x0000000000017941 */ /* 0x000fea0003800200 */
.L_x_133:
[----:B------:R0:W5:Y:S02]  /*38b0*/  LDG.E.64.CONSTANT R8, desc[UR10][R2.64+-0x8000] ;  /* 0xff80000a02087981 */ /* 0x000164000c1e9b00 */
[----:B-----5:R-:W-:Y:S01]  /*38c0*/  FSETP.GEU.AND P0, PT, R14, R23, PT ;  /* 0x000000170e00720b */ /* 0x020fe20003f0e000 */
[----:B------:R-:W-:Y:S01]  /*38d0*/  BSSY.RECONVERGENT B1, `(.L_x_135) ;  /* 0x0000010000017945 */ /* 0x000fe20003800200 */
[----:B------:R-:W-:Y:S02]  /*38e0*/  IMAD.MOV.U32 R10, RZ, RZ, R14 ;  /* 0x000000ffff0a7224 */ /* 0x000fe400078e000e */
[----:B------:R-:W-:Y:S02]  /*38f0*/  IMAD.MOV.U32 R13, RZ, RZ, R19 ;  /* 0x000000ffff0d7224 */ /* 0x000fe400078e0013 */
[----:B------:R-:W-:-:S07]  /*3900*/  IMAD.MOV.U32 R15, RZ, RZ, R21 ;  /* 0x000000ffff0f7224 */ /* 0x000fce00078e0015 */
[----:B0-----:R-:W-:Y:S05]  /*3910*/  @!P0 BRA `(.L_x_136) ;  /* 0x00000000002c8947 */ /* 0x001fea0003800000 */
[----:B------:R-:W-:Y:S01]  /*3920*/  FSETP.GEU.AND P2, PT, R23, R14, PT ;  /* 0x0000000e1700720b */ /* 0x000fe20003f4e000 */
[----:B------:R-:W-:Y:S02]  /*3930*/  IMAD.MOV.U32 R13, RZ, RZ, R8 ;  /* 0x000000ffff0d7224 */ /* 0x000fe400078e0008 */
[----:B------:R-:W-:Y:S02]  /*3940*/  IMAD.MOV.U32 R15, RZ, RZ, R9 ;  /* 0x000000ffff0f7224 */ /* 0x000fe400078e0009 */
[----:B------:R-:W-:-:S08]  /*3950*/  IMAD.MOV.U32 R10, RZ, RZ, R23 ;  /* 0x000000ffff0a7224 */ /* 0x000fd000078e0017 */
[CC--:B------:R-:W-:Y:S02]  /*3960*/  @P2 ISETP.GE.U32.AND P0, PT, R19.reuse, R8.reuse, PT ;  /* 0x000000081300220c */ /* 0x0c0fe40003f06070 */
[-C--:B------:R-:W-:Y:S02]  /*3970*/  @P2 ISETP.LT.U32.AND P1, PT, R19, R8.reuse, PT ;  /* 0x000000081300220c */ /* 0x080fe40003f21070 */
[CC--:B------:R-:W-:Y:S02]  /*3980*/  @P2 ISETP.GE.AND.EX P0, PT, R21.reuse, R9.reuse, PT, P0 ;  /* 0x000000091500220c */ /* 0x0c0fe40003f06300 */
[----:B------:R-:W-:Y:S02]  /*3990*/  @P2 ISETP.LT.AND.EX P1, PT, R21, R9, PT, P1 ;  /* 0x000000091500220c */ /* 0x000fe40003f21310 */
[----:B------:R-:W-:Y:S02]  /*39a0*/  @P2 FSEL R10, R14, R23, !P0 ;  /* 0x000000170e0a2208 */ /* 0x000fe40004000000 */
[----:B------:R-:W-:-:S02]  /*39b0*/  @P2 SEL R13, R19, R8, P1 ;  /* 0x00000008130d2207 */ /* 0x000fc40000800000 */
[----:B------:R-:W-:-:S07]  /*39c0*/  @P2 SEL R15, R21, R9, P1 ;  /* 0x00000009150f2207 */ /* 0x000fce0000800000 */
.L_x_136:
[----:B------:R-:W-:Y:S05]  /*39d0*/  BSYNC.RECONVERGENT B1 ;  /* 0x0000000000017941 */ /* 0x000fea0003800200 */
.L_x_135:
[----:B------:R0:W5:Y:S01]  /*39e0*/  LDG.E.64.CONSTANT R8, desc[UR10][R2.64+-0x7000] ;  /* 0xff90000a02087981 */ /* 0x000162000c1e9b00 */
[----:B------:R-:W-:Y:S01]  /*39f0*/  FSETP.GEU.AND P0, PT, R10, R11, PT ;  /* 0x0000000b0a00720b */ /* 0x000fe20003f0e000 */
[----:B------:R-:W-:Y:S01]  /*3a00*/  BSSY.RECONVERGENT B1, `(.L_x_137) ;  /* 0x0000010000017945 */ /* 0x000fe20003800200 */
[----:B------:R-:W-:Y:S02]  /*3a10*/  IMAD.MOV.U32 R12, RZ, RZ, R10 ;  /* 0x000000ffff0c7224 */ /* 0x000fe400078e000a */
[----:B------:R-:W-:Y:S02]  /*3a20*/  IMAD.MOV.U32 R19, RZ, RZ, R13 ;  /* 0x000000ffff137224 */ /* 0x000fe400078e000d */
[----:B------:R-:W-:-:S07]  /*3a30*/  IMAD.MOV.U32 R21, RZ, RZ, R15 ;  /* 0x000000ffff157224 */ /* 0x000fce00078e000f */
[----:B0-----:R-:W-:Y:S05]  /*3a40*/  @!P0 BRA `(.L_x_138) ;  /* 0x00000000002c8947 */ /* 0x001fea0003800000 */
[----:B------:R-:W-:Y:S01]  /*3a50*/  FSETP.GEU.AND P2, PT, R11, R10, PT ;  /* 0x0000000a0b00720b */ /* 0x000fe20003f4e000 */
[----:B-----5:R-:W-:Y:S02]  /*3a60*/  IMAD.MOV.U32 R19, RZ, RZ, R8 ;  /* 0x000000ffff137224 */ /* 0x020fe400078e0008 */
        /* <DEDUP_REMOVED lines=9> */
.L_x_138:
[----:B------:R-:W-:Y:S05]  /*3b00*/  BSYNC.RECONVERGENT B1 ;  /* 0x0000000000017941 */ /* 0x000fea0003800200 */
.L_x_137:
[----:B-----5:R0:W5:Y:S01]  /*3b10*/  LDG.E.64.CONSTANT R8, desc[UR10][R2.64+-0x6000] ;  /* 0xffa0000a02087981 */ /* 0x020162000c1e9b00 */
        /* <DEDUP_REMOVED lines=17> */
.L_x_140:
[----:B------:R-:W-:Y:S05]  /*3c30*/  BSYNC.RECONVERGENT B1 ;  /* 0x0000000000017941 */ /* 0x000fea0003800200 */
.L_x_139:
        /* <DEDUP_REMOVED lines=12> */
[----:B------:R-:W-:Y:S02]  /*3d00*/  @P2 ISETP.LT.U32.AND P1, PT, R13, R8, PT ;  /* 0x000000080d00220c */ /* 0x000fe40003f21070 */
[CC--:B------:R-:W-:Y:S02]  /*3d10*/  @P2 ISETP.GE.AND.EX P0, PT, R15.reuse, R9.reuse, PT, P0 ;  /* 0x000000090f00220c */ /* 0x0c0fe40003f06300 */
[----:B------:R-:W-:Y:S02]  /*3d20*/  @P2 ISETP.LT.AND.EX P1, PT, R15, R9, PT, P1 ;  /* 0x000000090f00220c */ /* 0x000fe40003f21310 */
[----:B------:R-:W-:Y:S02]  /*3d30*/  @P2 FSEL R25, R11, R6, !P0 ;  /* 0x000000060b192208 */ /* 0x000fe40004000000 */
[----:B------:R-:W-:-:S02]  /*3d40*/  @P2 SEL R23, R13, R8, P1 ;  /* 0x000000080d172207 */ /* 0x000fc40000800000 */
[----:B------:R-:W-:-:S07]  /*3d50*/  @P2 SEL R21, R15, R9, P1 ;  /* 0x000000090f152207 */ /* 0x000fce0000800000 */
.L_x_142:
[----:B------:R-:W-:Y:S05]  /*3d60*/  BSYNC.RECONVERGENT B1 ;  /* 0x0000000000017941 */ /* 0x000fea0003800200 */
.L_x_141:
[----:B------:R0:W5:Y:S04]  /*3d70*/  LDG.E.CONSTANT R20, desc[UR10][R2.64+-0x2008] ;  /* 0xffdff80a02147981 */ /* 0x000168000c1e9900 */
[----:B------:R0:W5:Y:S04]  /*3d80*/  LDG.E.CONSTANT R19, desc[UR10][R2.64+-0x1008] ;  /* 0xffeff80a02137981 */ /* 0x000168000c1e9900 */
[----:B------:R0:W5:Y:S04]  /*3d90*/  LDG.E.CONSTANT R18, desc[UR10][R2.64+-0x8] ;  /* 0xfffff80a02127981 */ /* 0x000168000c1e9900 */
[----:B-----5:R0:W5:Y:S04]  /*3da0*/  LDG.E.64.CONSTANT R8, desc[UR10][R2.64+-0x3000] ;  /* 0xffd0000a02087981 */ /* 0x020168000c1e9b00 */
[----:B------:R0:W5:Y:S04]  /*3db0*/  LDG.E.64.CONSTANT R10, desc[UR10][R2.64+-0x2000] ;  /* 0xffe0000a020a7981 */ /* 0x000168000c1e9b00 */
[----:B------:R0:W5:Y:S04]  /*3dc0*/  LDG.E.64.CONSTANT R12, desc[UR10][R2.64+-0x1000] ;  /* 0xfff0000a020c7981 */ /* 0x000168000c1e9b00 */
[----:B------:R0:W5:Y:S01]  /*3dd0*/  LDG.E.64.CONSTANT R6, desc[UR10][R2.64] ;  /* 0x0000000a02067981 */ /* 0x000162000c1e9b00 */
[----:B------:R-:W-:Y:S01]  /*3de0*/  FSETP.GEU.AND P0, PT, R25, R16, PT ;  /* 0x000000101900720b */ /* 0x000fe20003f0e000 */
[----:B------:R-:W-:Y:S01]  /*3df0*/  BSSY.RECONVERGENT B1, `(.L_x_143) ;  /* 0x0000011000017945 */ /* 0x000fe20003800200 */
[----:B------:R-:W-:-:S02]  /*3e00*/  IMAD.MOV.U32 R14, RZ, RZ, R25 ;  /* 0x000000ffff0e7224 */ /* 0x000fc400078e0019 */
[----:B------:R-:W-:Y:S02]  /*3e10*/  IMAD.MOV.U32 R27, RZ, RZ, R23 ;  /* 0x000000ffff1b7224 */ /* 0x000fe400078e0017 */
[----:B------:R-:W-:-:S07]  /*3e20*/  IMAD.MOV.U32 R29, RZ, RZ, R21 ;  /* 0x000000ffff1d7224 */ /* 0x000fce00078e0015 */
[----:B0-----:R-:W-:Y:S05]  /*3e30*/  @!P0 BRA `(.L_x_144) ;  /* 0x0000000000308947 */ /* 0x001fea0003800000 */
[----:B------:R-:W2:Y:S01]  /*3e40*/  LDG.E.64.CONSTANT R14, desc[UR10][R2.64+-0x4000] ;  /* 0xffc0000a020e7981 */ /* 0x000ea2000c1e9b00 */
[----:B------:R-:W-:-:S13]  /*3e50*/  FSETP.GEU.AND P2, PT, R16, R25, PT ;  /* 0x000000191000720b */ /* 0x000fda0003f4e000 */
[CC--:B--2---:R-:W-:Y:S01]  /*3e60*/  @P2 ISETP.LT.U32.AND P1, PT, R23.reuse, R14.reuse, PT ;  /* 0x0000000e1700220c */ /* 0x0c4fe20003f21070 */
[----:B------:R-:W-:Y:S01]  /*3e70*/  IMAD.MOV.U32 R27, RZ, RZ, R14 ;  /* 0x000000ffff1b7224 */ /* 0x000fe200078e000e */
[-C--:B------:R-:W-:Y:S01]  /*3e80*/  @P2 ISETP.GE.U32.AND P0, PT, R23, R14.reuse, PT ;  /* 0x0000000e1700220c */ /* 0x080fe20003f06070 */
[----:B------:R-:W-:Y:S01]  /*3e90*/  IMAD.MOV.U32 R29, RZ, RZ, R15 ;  /* 0x000000ffff1d7224 */ /* 0x000fe200078e000f */
[CC--:B------:R-:W-:Y:S02]  /*3ea0*/  @P2 ISETP.LT.AND.EX P1, PT, R21.reuse, R15.reuse, PT, P1 ;  /* 0x0000000f1500220c */ /* 0x0c0fe40003f21310 */
[-C--:B------:R-:W-:Y:S02]  /*3eb0*/  @P2 ISETP.GE.AND.EX P0, PT, R21, R15.reuse, PT, P0 ;  /* 0x0000000f1500220c */ /* 0x080fe40003f06300 */
[----:B------:R-:W-:Y:S01]  /*3ec0*/  @P2 SEL R27, R23, R14, P1 ;  /* 0x0000000e171b2207 */ /* 0x000fe20000800000 */
[----:B------:R-:W-:Y:S01]  /*3ed0*/  IMAD.MOV.U32 R14, RZ, RZ, R16 ;  /* 0x000000ffff0e7224 */ /* 0x000fe200078e0010 */
[----:B------:R-:W-:-:S02]  /*3ee0*/  @P2 SEL R29, R21, R15, P1 ;  /* 0x0000000f151d2207 */ /* 0x000fc40000800000 */
[----:B------:R-:W-:-:S07]  /*3ef0*/  @P2 FSEL R14, R25, R16, !P0 ;  /* 0x00000010190e2208 */ /* 0x000fce0004000000 */
.L_x_144:
[----:B------:R-:W-:Y:S05]  /*3f00*/  BSYNC.RECONVERGENT B1 ;  /* 0x0000000000017941 */ /* 0x000fea0003800200 */
.L_x_143:
[----:B------:R-:W-:Y:S01]  /*3f10*/  FSETP.GEU.AND P0, PT, R14, R17, PT ;  /* 0x000000110e00720b */ /* 0x000fe20003f0e000 */
[----:B------:R-:W-:Y:S01]  /*3f20*/  BSSY.RECONVERGENT B1, `(.L_x_145) ;  /* 0x0000010000017945 */ /* 0x000fe20003800200 */
[----:B------:R-:W-:Y:S02]  /*3f30*/  IMAD.MOV.U32 R15, RZ, RZ, R14 ;  /* 0x000000ffff0f7224 */ /* 0x000fe400078e000e */
[----:B------:R-:W-:Y:S02]  /*3f40*/  IMAD.MOV.U32 R23, RZ, RZ, R27 ;  /* 0x000000ffff177224 */ /* 0x000fe400078e001b */
[----:B------:R-:W-:-:S07]  /*3f50*/  IMAD.MOV.U32 R25, RZ, RZ, R29 ;  /* 0x000000ffff197224 */ /* 0x000fce00078e001d */
[----:B------:R-:W-:Y:S05]  /*3f60*/  @!P0 BRA `(.L_x_146) ;  /* 0x00000000002c8947 */ /* 0x000fea0003800000 */
        /* <DEDUP_REMOVED lines=11> */
.L_x_146:
[----:B------:R-:W-:Y:S05]  /*4020*/  BSYNC.RECONVERGENT B1 ;  /* 0x0000000000017941 */ /* 0x000fea0003800200 */
.L_x_145:
[----:B------:R-:W-:Y:S01]  /*4030*/  FSETP.GEU.AND P0, PT, R15, R20, PT ;  /* 0x000000140f00720b */ /* 0x000fe20003f0e000 */
[----:B------:R-:W-:Y:S01]  /*4040*/  BSSY.RECONVERGENT B1, `(.L_x_147) ;  /* 0x0000010000017945 */ /* 0x000fe20003800200 */
[----:B-----5:R-:W-:Y:S02]  /*4050*/  IMAD.MOV.U32 R8, RZ, RZ, R15 ;  /* 0x000000ffff087224 */ /* 0x020fe400078e000f */
        /* <DEDUP_REMOVED lines=14> */
.L_x_148:
[----:B------:R-:W-:Y:S05]  /*4140*/  BSYNC.RECONVERGENT B1 ;  /* 0x0000000000017941 */ /* 0x000fea0003800200 */
.L_x_147:
        /* <DEDUP_REMOVED lines=17> */
.L_x_150:
[----:B------:R-:W-:Y:S05]  /*4260*/  BSYNC.RECONVERGENT B1 ;  /* 0x0000000000017941 */ /* 0x000fea0003800200 */
.L_x_149:
        /* <DEDUP_REMOVED lines=17> */
.L_x_152:
[----:B------:R-:W-:Y:S05]  /*4380*/  BSYNC.RECONVERGENT B1 ;  /* 0x0000000000017941 */ /* 0x000fea0003800200 */
.L_x_151:
[----:B------:R-:W-:Y:S02]  /*4390*/  IADD3 R5, P0, PT, R5, 0xa00, RZ ;  /* 0x00000a0005057810 */ /* 0x000fe40007f1e0ff */
[----:B------:R-:W-:-:S03]  /*43a0*/  IADD3 R2, P1, PT, R2, 0xa000, RZ ;  /* 0x0000a00002027810 */ /* 0x000fc60007f3e0ff */
[----:B------:R-:W-:Y:S02]  /*43b0*/  IMAD.X R4, RZ, RZ, R4, P0 ;  /* 0x000000ffff047224 */ /* 0x000fe400000e0604 */
[----:B------:R-:W-:Y:S01]  /*43c0*/  IMAD.X R3, RZ, RZ, R3, P1 ;  /* 0x000000ffff037224 */ /* 0x000fe200008e0603 */
[----:B------:R-:W-:Y:S07]  /*43d0*/  BRA.U UP0, `(.L_x_153) ;  /* 0xfffffff100bc7547 */ /* 0x000fee000b83ffff */
.L_x_132:
[----:B------:R-:W-:-:S04]  /*43e0*/  ULOP3.LUT UR4, UR6, 0x1, URZ, 0xc0, !UPT ;  /* 0x0000000106047892 */ /* 0x000fc8000f8ec0ff */
[----:B------:R-:W-:-:S04]  /*43f0*/  UISETP.NE.U32.AND UP0, UPT, UR4, 0x1, UPT ;  /* 0x000000010400788c */ /* 0x000fc8000bf05070 */
[----:B------:R-:W-:-:S09]  /*4400*/  UISETP.NE.U32.AND.EX UP0, UPT, URZ, URZ, UPT, UP0 ;  /* 0x000000ffff00728c */ /* 0x000fd2000bf05100 */
[----:B------:R-:W-:Y:S05]  /*4410*/  BRA.U !UP0, `(.L_x_131) ;  /* 0x0000000508a87547 */ /* 0x000fea000b800000 */
[----:B------:R-:W0:Y:S02]  /*4420*/  LDC.64 R2, c[0x0][0x380] ;  /* 0x0000e000ff027b82 */ /* 0x000e240000000a00 */
[----:B0-----:R-:W-:-:S03]  /*4430*/  IMAD.WIDE.U32 R2, R0, 0x10, R2 ;  /* 0x0000001000027825 */ /* 0x001fc600078e0002 */
[----:B------:R-:W-:-:S04]  /*4440*/  LEA R16, P0, R5, R2, 0x4 ;  /* 0x0000000205107211 */ /* 0x000fc800078020ff */
[----:B------:R-:W-:-:S05]  /*4450*/  LEA.HI.X R17, R5, R3, R4, 0x4, P0 ;  /* 0x0000000305117211 */ /* 0x000fca00000f2404 */
[----:B------:R-:W2:Y:S04]  /*4460*/  LDG.E.CONSTANT R23, desc[UR10][R16.64] ;  /* 0x0000000a10177981 */ /* 0x000ea8000c1e9900 */
[----:B------:R0:W5:Y:S04]  /*4470*/  LDG.E.CONSTANT R27, desc[UR10][R16.64+0x1000] ;  /* 0x0010000a101b7981 */ /* 0x000168000c1e9900 */
[----:B------:R0:W5:Y:S04]  /*4480*/  LDG.E.CONSTANT R19, desc[UR10][R16.64+0x2000] ;  /* 0x0020000a10137981 */ /* 0x000168000c1e9900 */
[----:B------:R0:W5:Y:S04]  /*4490*/  LDG.E.CONSTANT R18, desc[UR10][R16.64+0x3000] ;  /* 0x0030000a10127981 */ /* 0x000168000c1e9900 */
[----:B------:R0:W5:Y:S04]  /*44a0*/  LDG.E.CONSTANT R11, desc[UR10][R16.64+0x4000] ;  /* 0x0040000a100b7981 */ /* 0x000168000c1e9900 */
[----:B------:R0:W5:Y:S04]  /*44b0*/  LDG.E.64.CONSTANT R2, desc[UR10][R16.64+0x1008] ;  /* 0x0010080a10027981 */ /* 0x000168000c1e9b00 */
[----:B------:R0:W5:Y:S04]  /*44c0*/  LDG.E.64.CONSTANT R6, desc[UR10][R16.64+0x2008] ;  /* 0x0020080a10067981 */ /* 0x000168000c1e9b00 */
[----:B------:R0:W5:Y:S04]  /*44d0*/  LDG.E.64.CONSTANT R12, desc[UR10][R16.64+0x3008] ;  /* 0x0030080a100c7981 */ /* 0x000168000c1e9b00 */
[----:B------:R0:W5:Y:S01]  /*44e0*/  LDG.E.64.CONSTANT R14, desc[UR10][R16.64+0x4008] ;  /* 0x0040080a100e7981 */ /* 0x000162000c1e9b00 */
        /* <DEDUP_REMOVED lines=18> */
.L_x_155:
[----:B------:R-:W-:Y:S05]  /*4610*/  BSYNC.RECONVERGENT B1 ;  /* 0x0000000000017941 */ /* 0x000fea0003800200 */
.L_x_154:
        /* <DEDUP_REMOVED lines=17> */
.L_x_157:
[----:B------:R-:W-:Y:S05]  /*4730*/  BSYNC.RECONVERGENT B1 ;  /* 0x0000000000017941 */ /* 0x000fea0003800200 */
.L_x_156:
        /* <DEDUP_REMOVED lines=17> */
.L_x_159:
[----:B------:R-:W-:Y:S05]  /*4850*/  BSYNC.RECONVERGENT B1 ;  /* 0x0000000000017941 */ /* 0x000fea0003800200 */
.L_x_158:
        /* <DEDUP_REMOVED lines=17> */
.L_x_161:
[----:B------:R-:W-:Y:S05]  /*4970*/  BSYNC.RECONVERGENT B1 ;  /* 0x0000000000017941 */ /* 0x000fea0003800200 */
.L_x_160:
[----:B------:R-:W-:Y:S01]  /*4980*/  FSETP.GEU.AND P0, PT, R2, R11, PT ;  /* 0x0000000b0200720b */ /* 0x000fe20003f0e000 */
[----:B------:R-:W-:Y:S01]  /*4990*/  BSSY.RECONVERGENT B1, `(.L_x_162) ;  /* 0x0000011000017945 */ /* 0x000fe20003800200 */
[----:B------:R-:W-:Y:S01]  /*49a0*/  IADD3 R5, P2, PT, R5, 0x500, RZ ;  /* 0x0000050005057810 */ /* 0x000fe20007f5e0ff */
[----:B------:R-:W-:Y:S02]  /*49b0*/  IMAD.MOV.U32 R10, RZ, RZ, R2 ;  /* 0x000000ffff0a7224 */ /* 0x000fe400078e0002 */
[----:B------:R-:W-:Y:S02]  /*49c0*/  IMAD.MOV.U32 R8, RZ, RZ, R7 ;  /* 0x000000ffff087224 */ /* 0x000fe400078e0007 */
[----:B------:R-:W-:-:S06]  /*49d0*/  IMAD.MOV.U32 R9, RZ, RZ, R17 ;  /* 0x000000ffff097224 */ /* 0x000fcc00078e0011 */
        /* <DEDUP_REMOVED lines=12> */
.L_x_163:
[----:B------:R-:W-:Y:S05]  /*4aa0*/  BSYNC.RECONVERGENT B1 ;  /* 0x0000000000017941 */ /* 0x000fea0003800200 */
.L_x_162:
[----:B------:R-:W-:-:S07]  /*4ab0*/  IMAD.X R4, RZ, RZ, R4, P2 ;  /* 0x000000ffff047224 */ /* 0x000fce00010e0604 */
.L_x_131:
[----:B------:R-:W0:Y:S02]  /*4ac0*/  LDCU UR4, c[0x0][0x390] ;  /* 0x00007200ff0477ac */ /* 0x000e240008000800 */
[----:B0-----:R-:W-:Y:S02]  /*4ad0*/  USHF.R.S32.HI UR5, URZ, 0x1f, UR4 ;  /* 0x0000001fff057899 */ /* 0x001fe40008011404 */
[----:B------:R-:W-:-:S04]  /*4ae0*/  ISETP.GE.U32.AND P0, PT, R5, UR4, PT ;  /* 0x0000000405007c0c */ /* 0x000fc8000bf06070 */
[----:B------:R-:W-:-:S13]  /*4af0*/  ISETP.GE.AND.EX P0, PT, R4, UR5, PT, P0 ;  /* 0x0000000504007c0c */ /* 0x000fda000bf06300 */
[----:B------:R-:W-:Y:S05]  /*4b00*/  @P0 BRA `(.L_x_164) ;  /* 0x00000008003c0947 */ /* 0x000fea0003800000 */
[----:B------:R-:W-:Y:S01]  /*4b10*/  IADD3 R3, PT, PT, -R5, UR4, RZ ;  /* 0x0000000405037c10 */ /* 0x000fe2000fffe1ff */
[----:B------:R-:W-:Y:S03]  /*4b20*/  BSSY.RECONVERGENT B1, `(.L_x_164) ;  /* 0x000008d000017945 */ /* 0x000fe60003800200 */
[----:B------:R-:W-:-:S13]  /*4b30*/  ISETP.GE.AND P0, PT, R0, R3, PT ;  /* 0x000000030000720c */ /* 0x000fda0003f06270 */
[----:B------:R-:W-:Y:S05]  /*4b40*/  @P0 BRA `(.L_x_165) ;  /* 0x0000000800280947 */ /* 0x000fea0003800000 */
[----:B------:R-:W-:Y:S01]  /*4b50*/  LOP3.LUT R2, RZ, R0, RZ, 0x33, !PT ;  /* 0x00000000ff027212 */ /* 0x000fe200078e33ff */
[----:B------:R-:W-:Y:S03]  /*4b60*/  BSSY.RECONVERGENT B2, `(.L_x_166) ;  /* 0x000002a000027945 */ /* 0x000fe60003800200 */
[----:B------:R-:W-:-:S04]  /*4b70*/  IADD3 R18, PT, PT, -R5, UR4, R2 ;  /* 0x0000000405127c10 */ /* 0x000fc8000fffe102 */
[----:B------:R-:W-:-:S04]  /*4b80*/  LOP3.LUT R2, R18, 0x300, RZ, 0xc0, !PT ;  /* 0x0000030012027812 */ /* 0x000fc800078ec0ff */
[----:B------:R-:W-:Y:S01]  /*4b90*/  ISETP.NE.AND P0, PT, R2, 0x300, PT ;  /* 0x000003000200780c */ /* 0x000fe20003f05270 */
[----:B------:R-:W-:-:S12]  /*4ba0*/  IMAD.MOV.U32 R2, RZ, RZ, R0 ;  /* 0x000000ffff027224 */ /* 0x000fd800078e0000 */
[----:B------:R-:W-:Y:S05]  /*4bb0*/  @!P0 BRA `(.L_x_167) ;  /* 0x0000000000908947 */ /* 0x000fea0003800000 */
[----:B------:R-:W0:Y:S01]  /*4bc0*/  LDCU.64 UR6, c[0x0][0x380] ;  /* 0x00007000ff0677ac */ /* 0x000e220008000a00 */
[----:B------:R-:W-:Y:S02]  /*4bd0*/  IADD3 R7, P0, PT, R0, R5, RZ ;  /* 0x0000000500077210 */ /* 0x000fe40007f1e0ff */
[----:B------:R-:W-:-:S03]  /*4be0*/  LEA.HI R2, R18, 0x1, RZ, 0x18 ;  /* 0x0000000112027811 */ /* 0x000fc600078fc0ff */
[----:B------:R-:W-:Y:S01]  /*4bf0*/  IMAD.X R12, RZ, RZ, R4, P0 ;  /* 0x000000ffff0c7224 */ /* 0x000fe200000e0604 */
[----:B------:R-:W-:Y:S01]  /*4c00*/  LOP3.LUT R6, R2, 0x3, RZ, 0xc0, !PT ;  /* 0x0000000302067812 */ /* 0x000fe200078ec0ff */
[----:B------:R-:W-:-:S04]  /*4c10*/  IMAD.MOV.U32 R2, RZ, RZ, R0 ;  /* 0x000000ffff027224 */ /* 0x000fc800078e0000 */
[----:B------:R-:W-:Y:S01]  /*4c20*/  IMAD.MOV R11, RZ, RZ, -R6 ;  /* 0x000000ffff0b7224 */ /* 0x000fe200078e0a06 */
[----:B0-----:R-:W-:-:S04]  /*4c30*/  LEA R16, P1, R7, UR6, 0x4 ;  /* 0x0000000607107c11 */ /* 0x001fc8000f8220ff */
[----:B------:R-:W-:-:S09]  /*4c40*/  LEA.HI.X R7, R7, UR7, R12, 0x4, P1 ;  /* 0x0000000707077c11 */ /* 0x000fd200088f240c */
.L_x_170:
[----:B------:R-:W-:-:S05]  /*4c50*/  IMAD.MOV.U32 R6, RZ, RZ, R16 ;  /* 0x000000ffff067224 */ /* 0x000fca00078e0010 */
[----:B------:R-:W2:Y:S01]  /*4c60*/  LDG.E.CONSTANT R19, desc[UR10][R6.64] ;  /* 0x0000000a06137981 */ /* 0x000ea2000c1e9900 */
[----:B------:R-:W-:Y:S01]  /*4c70*/  VIADD R11, R11, 0x1 ;  /* 0x000000010b0b7836 */ /* 0x000fe20000000000 */
[----:B------:R-:W-:Y:S01]  /*4c80*/  BSSY.RECONVERGENT B3, `(.L_x_168) ;  /* 0x0000014000037945 */ /* 0x000fe20003800200 */
[----:B------:R-:W-:-:S03]  /*4c90*/  IADD3 R16, P3, PT, R6, 0x1000, RZ ;  /* 0x0000100006107810 */ /* 0x000fc60007f7e0ff */
[----:B------:R-:W-:Y:S02]  /*4ca0*/  ISETP.NE.AND P2, PT, R11, RZ, PT ;  /* 0x000000ff0b00720c */ /* 0x000fe40003f45270 */
[----:B--2---:R-:W-:-:S13]  /*4cb0*/  FSETP.GEU.AND P0, PT, R10, R19, PT ;  /* 0x000000130a00720b */ /* 0x004fda0003f0e000 */
[----:B------:R-:W-:Y:S05]  /*4cc0*/  @!P0 BRA `(.L_x_169) ;  /* 0x00000000003c8947 */ /* 0x000fea0003800000 */
[----:B------:R-:W2:Y:S01]  /*4cd0*/  LDG.E.64.CONSTANT R12, desc[UR10][R6.64+0x8] ;  /* 0x0000080a060c7981 */ /* 0x000ea2000c1e9b00 */
[----:B------:R-:W-:Y:S01]  /*4ce0*/  FSETP.GEU.AND P4, PT, R19, R10, PT ;  /* 0x0000000a1300720b */ /* 0x000fe20003f8e000 */
[----:B------:R-:W-:Y:S02]  /*4cf0*/  IMAD.MOV.U32 R15, RZ, RZ, R8 ;  /* 0x000000ffff0f7224 */ /* 0x000fe400078e0008 */
[----:B------:R-:W-:Y:S02]  /*4d00*/  IMAD.MOV.U32 R17, RZ, RZ, R9 ;  /* 0x000000ffff117224 */ /* 0x000fe400078e0009 */
[----:B------:R-:W-:Y:S02]  /*4d10*/  IMAD.MOV.U32 R14, RZ, RZ, R10 ;  /* 0x000000ffff0e7224 */ /* 0x000fe400078e000a */
[----:B------:R-:W-:-:S06]  /*4d20*/  IMAD.MOV.U32 R10, RZ, RZ, R19 ;  /* 0x000000ffff0a7224 */ /* 0x000fcc00078e0013 */
        /* <DEDUP_REMOVED lines=9> */
.L_x_169:
[----:B------:R-:W-:Y:S05]  /*4dc0*/  BSYNC.RECONVERGENT B3 ;  /* 0x0000000000037941 */ /* 0x000fea0003800200 */
.L_x_168:
[----:B------:R-:W-:Y:S02]  /*4dd0*/  IMAD.X R7, RZ, RZ, R7, P3 ;  /* 0x000000ffff077224 */ /* 0x000fe400018e0607 */
[----:B------:R-:W-:Y:S01]  /*4de0*/  VIADD R2, R2, 0x100 ;  /* 0x0000010002027836 */ /* 0x000fe20000000000 */
[----:B------:R-:W-:Y:S06]  /*4df0*/  @P2 BRA `(.L_x_170) ;  /* 0xfffffffc00942947 */ /* 0x000fec000383ffff */
.L_x_167:
[----:B------:R-:W-:Y:S05]  /*4e00*/  BSYNC.RECONVERGENT B2 ;  /* 0x0000000000027941 */ /* 0x000fea0003800200 */
.L_x_166:
[----:B------:R-:W-:-:S13]  /*4e10*/  ISETP.GE.U32.AND P0, PT, R18, 0x300, PT ;  /* 0x000003001200780c */ /* 0x000fda0003f06070 */
[----:B------:R-:W-:Y:S05]  /*4e20*/  @!P0 BRA `(.L_x_165) ;  /* 0x0000000400708947 */ /* 0x000fea0003800000 */
[----:B------:R-:W0:Y:S01]  /*4e30*/  LDCU.64 UR6, c[0x0][0x380] ;  /* 0x00007000ff0677ac */ /* 0x000e220008000a00 */
[----:B------:R-:W-:-:S05]  /*4e40*/  IADD3 R6, P0, PT, R2, R5, RZ ;  /* 0x0000000502067210 */ /* 0x000fca0007f1e0ff */
[----:B------:R-:W-:Y:S01]  /*4e50*/  IMAD.X R7, RZ, RZ, R4, P0 ;  /* 0x000000ffff077224 */ /* 0x000fe200000e0604 */
[----:B0-----:R-:W-:-:S04]  /*4e60*/  LEA R5, P1, R6, UR6, 0x4 ;  /* 0x0000000606057c11 */ /* 0x001fc8000f8220ff */
[----:B------:R-:W-:Y:S02]  /*4e70*/  IADD3 R4, P0, PT, R5, 0x3008, RZ ;  /* 0x0000300805047810 */ /* 0x000fe40007f1e0ff */
[----:B------:R-:W-:-:S05]  /*4e80*/  LEA.HI.X R5, R6, UR7, R7, 0x4, P1 ;  /* 0x0000000706057c11 */ /* 0x000fca00088f2407 */
[----:B------:R-:W-:-:S07]  /*4e90*/  IMAD.X R5, RZ, RZ, R5, P0 ;  /* 0x000000ffff057224 */ /* 0x000fce00000e0605 */
.L_x_179:
[----:B------:R-:W2:Y:S04]  /*4ea0*/  LDG.E.CONSTANT R17, desc[UR10][R4.64+-0x3008] ;  /* 0xffcff80a04117981 */ /* 0x000ea8000c1e9900 */
[----:B------:R0:W5:Y:S04]  /*4eb0*/  LDG.E.CONSTANT R12, desc[UR10][R4.64+-0x2008] ;  /* 0xffdff80a040c7981 */ /* 0x000168000c1e9900 */
        /* <DEDUP_REMOVED lines=20> */
.L_x_172:
[----:B------:R-:W-:Y:S05]  /*5000*/  BSYNC.RECONVERGENT B2 ;  /* 0x0000000000027941 */ /* 0x000fea0003800200 */
.L_x_171:
        /* <DEDUP_REMOVED lines=18> */
.L_x_174:
[----:B------:R-:W-:Y:S05]  /*5130*/  BSYNC.RECONVERGENT B2 ;  /* 0x0000000000027941 */ /* 0x000fea0003800200 */
.L_x_173:
        /* <DEDUP_REMOVED lines=18> */
.L_x_176:
[----:B------:R-:W-:Y:S05]  /*5260*/  BSYNC.RECONVERGENT B2 ;  /* 0x0000000000027941 */ /* 0x000fea0003800200 */
.L_x_175:
        /* <DEDUP_REMOVED lines=18> */
.L_x_178:
[----:B------:R-:W-:Y:S05]  /*5390*/  BSYNC.RECONVERGENT B2 ;  /* 0x0000000000027941 */ /* 0x000fea0003800200 */
.L_x_177:
[----:B------:R-:W-:Y:S01]  /*53a0*/  VIADD R2, R2, 0x400 ;  /* 0x0000040002027836 */ /* 0x000fe20000000000 */
[----:B------:R-:W-:-:S04]  /*53b0*/  IADD3 R4, P1, PT, R4, 0x4000, RZ ;  /* 0x0000400004047810 */ /* 0x000fc80007f3e0ff */
[----:B------:R-:W-:Y:S01]  /*53c0*/  ISETP.GE.AND P0, PT, R2, R3, PT ;  /* 0x000000030200720c */ /* 0x000fe20003f06270 */
[----:B------:R-:W-:-:S12]  /*53d0*/  IMAD.X R5, RZ, RZ, R5, P1 ;  /* 0x000000ffff057224 */ /* 0x000fd800008e0605 */
[----:B------:R-:W-:Y:S05]  /*53e0*/  @!P0 BRA `(.L_x_179) ;  /* 0xfffffff800ac8947 */ /* 0x000fea000383ffff */
.L_x_165:
[----:B------:R-:W-:Y:S05]  /*53f0*/  BSYNC.RECONVERGENT B1 ;  /* 0x0000000000017941 */ /* 0x000fea0003800200 */
.L_x_164:
[----:B------:R-:W0:Y:S01]  /*5400*/  S2R R13, SR_LANEID ;  /* 0x00000000000d7919 */ /* 0x000e220000000000 */
[----:B------:R-:W-:Y:S01]  /*5410*/  BSSY.RECONVERGENT B1, `(.L_x_180) ;  /* 0x0000015000017945 */ /* 0x000fe20003800200 */
[----:B------:R-:W-:Y:S01]  /*5420*/  IMAD.MOV.U32 R2, RZ, RZ, R10 ;  /* 0x000000ffff027224 */ /* 0x000fe200078e000a */
[----:B------:R-:W1:Y:S01]  /*5430*/  SHFL.DOWN PT, R3, R10, 0x1, 0x1f ;  /* 0x08201f000a037f89 */ /* 0x000e6200000e0000 */
[----:B------:R-:W-:Y:S02]  /*5440*/  IMAD.MOV.U32 R4, RZ, RZ, R8 ;  /* 0x000000ffff047224 */ /* 0x000fe400078e0008 */
[----:B------:R-:W-:Y:S01]  /*5450*/  IMAD.MOV.U32 R7, RZ, RZ, R9 ;  /* 0x000000ffff077224 */ /* 0x000fe200078e0009 */
[----:B------:R2:W3:Y:S04]  /*5460*/  SHFL.DOWN PT, R5, R8, 0x1, 0x1f ;  /* 0x08201f0008057f89 */ /* 0x0004e800000e0000 */
[----:B------:R2:W4:Y:S01]  /*5470*/  SHFL.DOWN PT, R6, R9, 0x1, 0x1f ;  /* 0x08201f0009067f89 */ /* 0x00052200000e0000 */
[----:B-1----:R-:W-:-:S04]  /*5480*/  FSETP.GEU.AND P0, PT, R10, R3, PT ;  /* 0x000000030a00720b */ /* 0x002fc80003f0e000 */
[----:B0-----:R-:W-:-:S13]  /*5490*/  ISETP.GT.OR P0, PT, R13, 0x1e, !P0 ;  /* 0x0000001e0d00780c */ /* 0x001fda0004704670 */
[----:B--234-:R-:W-:Y:S05]  /*54a0*/  @P0 BRA `(.L_x_181) ;  /* 0x00000000002c0947 */ /* 0x01cfea0003800000 */
        /* <DEDUP_REMOVED lines=11> */
.L_x_181:
[----:B------:R-:W-:Y:S05]  /*5560*/  BSYNC.RECONVERGENT B1 ;  /* 0x0000000000017941 */ /* 0x000fea0003800200 */
.L_x_180:
        /* <DEDUP_REMOVED lines=21> */
.L_x_183:
[----:B------:R-:W-:Y:S05]  /*56c0*/  BSYNC.RECONVERGENT B1 ;  /* 0x0000000000017941 */ /* 0x000fea0003800200 */
.L_x_182:
        /* <DEDUP_REMOVED lines=21> */
.L_x_185:
[----:B------:R-:W-:Y:S05]  /*5820*/  BSYNC.RECONVERGENT B1 ;  /* 0x0000000000017941 */ /* 0x000fea0003800200 */
.L_x_184:
        /* <DEDUP_REMOVED lines=21> */
.L_x_187:
[----:B------:R-:W-:Y:S05]  /*5980*/  BSYNC.RECONVERGENT B1 ;  /* 0x0000000000017941 */ /* 0x000fea0003800200 */
.L_x_186:
        /* <DEDUP_REMOVED lines=22> */
.L_x_189:
[----:B------:R-:W-:Y:S05]  /*5af0*/  BSYNC.RECONVERGENT B1 ;  /* 0x0000000000017941 */ /* 0x000fea0003800200 */
.L_x_188:
        /* <DEDUP_REMOVED lines=12> */
.L_x_191:
[----:B------:R-:W-:Y:S05]  /*5bc0*/  BSYNC.RECONVERGENT B1 ;  /* 0x0000000000017941 */ /* 0x000fea0003800200 */
.L_x_190:
        /* <DEDUP_REMOVED lines=31> */
.L_x_193:
[----:B------:R-:W-:Y:S05]  /*5dc0*/  BSYNC.RECONVERGENT B1 ;  /* 0x0000000000017941 */ /* 0x000fea0003800200 */
.L_x_192:
        /* <DEDUP_REMOVED lines=18> */
.L_x_195:
[----:B------:R-:W-:Y:S05]  /*5ef0*/  BSYNC.RECONVERGENT B1 ;  /* 0x0000000000017941 */ /* 0x000fea0003800200 */
.L_x_194:
        /* <DEDUP_REMOVED lines=18> */
.L_x_197:
[----:B------:R-:W-:Y:S05]  /*6020*/  BSYNC.RECONVERGENT B1 ;  /* 0x0000000000017941 */ /* 0x000fea0003800200 */
.L_x_196:
        /* <DEDUP_REMOVED lines=18> */
.L_x_199:
[----:B------:R-:W-:Y:S05]  /*6150*/  BSYNC.RECONVERGENT B1 ;  /* 0x0000000000017941 */ /* 0x000fea0003800200 */
.L_x_198:
        /* <DEDUP_REMOVED lines=18> */
.L_x_201:
[----:B------:R-:W-:Y:S05]  /*6280*/  BSYNC.RECONVERGENT B1 ;  /* 0x0000000000017941 */ /* 0x000fea0003800200 */
.L_x_200:
        /* <DEDUP_REMOVED lines=18> */
.L_x_203:
[----:B------:R-:W-:Y:S05]  /*63b0*/  BSYNC.RECONVERGENT B1 ;  /* 0x0000000000017941 */ /* 0x000fea0003800200 */
.L_x_202:
[----:B------:R-:W-:Y:S01]  /*63c0*/  FSETP.GEU.AND P0, PT, R7, R0, PT ;  /* 0x000000000700720b */ /* 0x000fe20003f0e000 */
[----:B------:R-:W-:Y:S02]  /*63d0*/  IMAD.MOV.U32 R2, RZ, RZ, R7 ;  /* 0x000000ffff027224 */ /* 0x000fe400078e0007 */
[----:B------:R-:W-:Y:S02]  /*63e0*/  IMAD.MOV.U32 R3, RZ, RZ, R9 ;  /* 0x000000ffff037224 */ /* 0x000fe400078e0009 */
[----:B------:R-:W-:-:S08]  /*63f0*/  IMAD.MOV.U32 R4, RZ, RZ, R8 ;  /* 0x000000ffff047224 */ /* 0x000fd000078e0008 */
        /* <DEDUP_REMOVED lines=13> */
.L_x_86:
[----:B------:R-:W-:Y:S05]  /*64d0*/  BSYNC.RECONVERGENT B0 ;  /* 0x0000000000007941 */ /* 0x000fea0003800200 */
.L_x_53:
[----:B------:R-:W-:Y:S05]  /*64e0*/  @P1 EXIT ;  /* 0x000000000000194d */ /* 0x000fea0003800000 */
[----:B0-----:R-:W0:Y:S01]  /*64f0*/  LDC.64 R6, c[0x0][0x388] ;  /* 0x0000e200ff067b82 */ /* 0x001e220000000a00 */
[----:B------:R-:W-:Y:S02]  /*6500*/  IMAD.MOV.U32 R5, RZ, RZ, R4 ;  /* 0x000000ffff057224 */ /* 0x000fe400078e0004 */
[----:B------:R-:W-:-:S05]  /*6510*/  IMAD.MOV.U32 R4, RZ, RZ, R3 ;  /* 0x000000ffff047224 */ /* 0x000fca00078e0003 */
[----:B0-----:R-:W-:Y:S04]  /*6520*/  STG.E.64 desc[UR10][R6.64+0x8], R4 ;  /* 0x0000080406007986 */ /* 0x001fe8000c101b0a */
[----:B------:R-:W-:Y:S01]  /*6530*/  STG.E desc[UR10][R6.64], R2 ;  /* 0x0000000206007986 */ /* 0x000fe2000c10190a */
[----:B------:R-:W-:Y:S05]  /*6540*/  EXIT ;  /* 0x000000000000794d */ /* 0x000fea0003800000 */
.L_x_204:
        /* <DEDUP_REMOVED lines=11> */
.L_x_875:


//--------------------- .text._ZN6thrust24THRUST_300001_SM_1000_NS8cuda_cub4core6detail13_kernel_agentINS1_8__reduce10DrainAgentIlEEJN3cub18CUB_300001_SM_10009GridQueueIyEElEEEvDpT0_ --------------------------
	.section	.text._ZN6thrust24THRUST_300001_SM_1000_NS8cuda_cub4core6detail13_kernel_agentINS1_8__reduce10DrainAgentIlEEJN3cub18CUB_300001_SM_10009GridQueueIyEElEEEvDpT0_,"ax",@progbits
	.align	128
        .global         _ZN6thrust24THRUST_300001_SM_1000_NS8cuda_cub4core6detail13_kernel_agentINS1_8__reduce10DrainAgentIlEEJN3cub18CUB_300001_SM_10009GridQueueIyEElEEEvDpT0_
        .type           _ZN6thrust24THRUST_300001_SM_1000_NS8cuda_cub4core6detail13_kernel_agentINS1_8__reduce10DrainAgentIlEEJN3cub18CUB_300001_SM_10009GridQueueIyEElEEEvDpT0_,@function
        .size           _ZN6thrust24THRUST_300001_SM_1000_NS8cuda_cub4core6detail13_kernel_agentINS1_8__reduce10DrainAgentIlEEJN3cub18CUB_300001_SM_10009GridQueueIyEElEEEvDpT0_,(.L_x_876 - _ZN6thrust24THRUST_300001_SM_1000_NS8cuda_cub4core6detail13_kernel_agentINS1_8__reduce10DrainAgentIlEEJN3cub18CUB_300001_SM_10009GridQueueIyEElEEEvDpT0_)
        .other          _ZN6thrust24THRUST_300001_SM_1000_NS8cuda_cub4core6detail13_kernel_agentINS1_8__reduce10DrainAgentIlEEJN3cub18CUB_300001_SM_10009GridQueueIyEElEEEvDpT0_,@"STO_CUDA_ENTRY STV_DEFAULT"
_ZN6thrust24THRUST_300001_SM_1000_NS8cuda_cub4core6detail13_kernel_agentINS1_8__reduce10DrainAgentIlEEJN3cub18CUB_300001_SM_10009GridQueueIyEElEEEvDpT0_:
.text._ZN6thrust24THRUST_300001_SM_1000_NS8cuda_cub4core6detail13_kernel_agentINS1_8__reduce10DrainAgentIlEEJN3cub18CUB_300001_SM_10009GridQueueIyEElEEEvDpT0_:
[----:B------:R-:W-:Y:S08]  /*0000*/  LDC R1, c[0x0][0x37c] ;  /* 0x0000df00ff017b82 */ /* 0x000ff00000000800 */
[----:B------:R-:W0:Y:S01]  /*0010*/  LDC.64 R2, c[0x0][0x380] ;  /* 0x0000e000ff027b82 */ /* 0x000e220000000a00 */
[----:B------:R-:W0:Y:S07]  /*0020*/  LDCU.64 UR4, c[0x0][0x358] ;  /* 0x00006b00ff0477ac */ /* 0x000e2e0008000a00 */
[----:B------:R-:W1:Y:S01]  /*0030*/  LDC.64 R4, c[0x0][0x388] ;  /* 0x0000e200ff047b82 */ /* 0x000e620000000a00 */
[----:B0-----:R-:W-:Y:S04]  /*0040*/  STG.E.64 desc[UR4][R2.64+0x8], RZ ;  /* 0x000008ff02007986 */ /* 0x001fe8000c101b04 */
[----:B-1----:R-:W-:Y:S01]  /*0050*/  STG.E.64 desc[UR4][R2.64], R4 ;  /* 0x0000000402007986 */ /* 0x002fe2000c101b04 */
[----:B------:R-:W-:Y:S05]  /*0060*/  EXIT ;  /* 0x000000000000794d */ /* 0x000fea0003800000 */
.L_x_205:
        /* <DEDUP_REMOVED lines=9> */
.L_x_876:


//--------------------- .text._ZN6thrust24THRUST_300001_SM_1000_NS8cuda_cub4core6detail13_kernel_agentINS1_8__reduce11ReduceAgentINS0_12zip_iteratorIN4cuda3std3__45tupleIJNS0_6detail15normal_iteratorINS0_10device_ptrIfEEEENS0_17counting_iteratorIlNS0_11use_defaultESI_SI_EEEEEEEPNSB_IJflEEESM_lNS1_9__extrema9arg_min_fIflNSA_4lessIfEEEEEEJSL_SN_lN3cub18CUB_300001_SM_100013GridEvenShareIlEENSV_9GridQueueIyEESS_EEEvDpT0_ --------------------------
	.section	.text._ZN6thrust24THRUST_300001_SM_1000_NS8cuda_cub4core6detail13_kernel_agentINS1_8__reduce11ReduceAgentINS0_12zip_iteratorIN4cuda3std3__45tupleIJNS0_6detail15normal_iteratorINS0_10device_ptrIfEEEENS0_17counting_iteratorIlNS0_11use_defaultESI_SI_EEEEEEEPNSB_IJflEEESM_lNS1_9__extrema9arg_min_fIflNSA_4lessIfEEEEEEJSL_SN_lN3cub18CUB_300001_SM_100013GridEvenShareIlEENSV_9GridQueueIyEESS_EEEvDpT0_,"ax",@progbits
	.align	128
        .global         _ZN6thrust24THRUST_300001_SM_1000_NS8cuda_cub4core6detail13_kernel_agentINS1_8__reduce11ReduceAgentINS0_12zip_iteratorIN4cuda3std3__45tupleIJNS0_6detail15normal_iteratorINS0_10device_ptrIfEEEENS0_17counting_iteratorIlNS0_11use_defaultESI_SI_EEEEEEEPNSB_IJflEEESM_lNS1_9__extrema9arg_min_fIflNSA_4lessIfEEEEEEJSL_SN_lN3cub18CUB_300001_SM_100013GridEvenShareIlEENSV_9GridQueueIyEESS_EEEvDpT0_
        .type           _ZN6thrust24THRUST_300001_SM_1000_NS8cuda_cub4core6detail13_kernel_agentINS1_8__reduce11ReduceAgentINS0_12zip_iteratorIN4cuda3std3__45tupleIJNS0_6detail15normal_iteratorINS0_10device_ptrIfEEEENS0_17counting_iteratorIlNS0_11use_defaultESI_SI_EEEEEEEPNSB_IJflEEESM_lNS1_9__extrema9arg_min_fIflNSA_4lessIfEEEEEEJSL_SN_lN3cub18CUB_300001_SM_100013GridEvenShareIlEENSV_9GridQueueIyEESS_EEEvDpT0_,@function
        .size           _ZN6thrust24THRUST_300001_SM_1000_NS8cuda_cub4core6detail13_kernel_agentINS1_8__reduce11ReduceAgentINS0_12zip_iteratorIN4cuda3std3__45tupleIJNS0_6detail15normal_iteratorINS0_10device_ptrIfEEEENS0_17counting_iteratorIlNS0_11use_defaultESI_SI_EEEEEEEPNSB_IJflEEESM_lNS1_9__extrema9arg_min_fIflNSA_4lessIfEEEEEEJSL_SN_lN3cub18CUB_300001_SM_100013GridEvenShareIlEENSV_9GridQueueIyEESS_EEEvDpT0_,(.L_x_877 - _ZN6thrust24THRUST_300001_SM_1000_NS8cuda_cub4core6detail13_kernel_agentINS1_8__reduce11ReduceAgentINS0_12zip_iteratorIN4cuda3std3__45tupleIJNS0_6detail15normal_iteratorINS0_10device_ptrIfEEEENS0_17counting_iteratorIlNS0_11use_defaultESI_SI_EEEEEEEPNSB_IJflEEESM_lNS1_9__extrema9arg_min_fIflNSA_4lessIfEEEEEEJSL_SN_lN3cub18CUB_300001_SM_100013GridEvenShareIlEENSV_9GridQueueIyEESS_EEEvDpT0_)
        .other          _ZN6thrust24THRUST_300001_SM_1000_NS8cuda_cub4core6detail13_kernel_agentINS1_8__reduce11ReduceAgentINS0_12zip_iteratorIN4cuda3std3__45tupleIJNS0_6detail15normal_iteratorINS0_10device_ptrIfEEEENS0_17counting_iteratorIlNS0_11use_defaultESI_SI_EEEEEEEPNSB_IJflEEESM_lNS1_9__extrema9arg_min_fIflNSA_4lessIfEEEEEEJSL_SN_lN3cub18CUB_300001_SM_100013GridEvenShareIlEENSV_9GridQueueIyEESS_EEEvDpT0_,@"STO_CUDA_ENTRY STV_DEFAULT"
_ZN6thrust24THRUST_300001_SM_1000_NS8cuda_cub4core6detail13_kernel_agentINS1_8__reduce11ReduceAgentINS0_12zip_iteratorIN4cuda3std3__45tupleIJNS0_6detail15normal_iteratorINS0_10device_ptrIfEEEENS0_17counting_iteratorIlNS0_11use_defaultESI_SI_EEEEEEEPNSB_IJflEEESM_lNS1_9__extrema9arg_min_fIflNSA_4lessIfEEEEEEJSL_SN_lN3cub18CUB_300001_SM_100013GridEvenShareIlEENSV_9GridQueueIyEESS_EEEvDpT0_:
.text._ZN6thrust24THRUST_300001_SM_1000_NS8cuda_cub4core6detail13_kernel_agentINS1_8__reduce11ReduceAgentINS0_12zip_iteratorIN4cuda3std3__45tupleIJNS0_6detail15normal_iteratorINS0_10device_ptrIfEEEENS0_17counting_iteratorIlNS0_11use_defaultESI_SI_EEEEEEEPNSB_IJflEEESM_lNS1_9__extrema9arg_min_fIflNSA_4lessIfEEEEEEJSL_SN_lN3cub18CUB_300001_SM_100013GridEvenShareIlEENSV_9GridQueueIyEESS_EEEvDpT0_:
[----:B------:R-:W-:Y:S01]  /*0000*/  LDC R1, c[0x0][0x37c] ;  /* 0x0000df00ff017b82 */ /* 0x000fe20000000800 */
[----:B------:R-:W0:Y:S01]  /*0010*/  S2R R0, SR_CTAID.X ;  /* 0x0000000000007919 */ /* 0x000e220000002500 */
[----:B------:R-:W1:Y:S01]  /*0020*/  LDCU.64 UR4, c[0x0][0x398] ;  /* 0x00007300ff0477ac */ /* 0x000e620008000a00 */
[----:B------:R-:W-:Y:S01]  /*0030*/  BSSY.RECONVERGENT B0, `(.L_x_206) ;  /* 0x00005a6000007945 */ /* 0x000fe20003800200 */
[----:B------:R-:W2:Y:S01]  /*0040*/  LDCU UR6, c[0x0][0x370] ;  /* 0x00006e00ff0677ac */ /* 0x000ea20008000800 */
[----:B------:R-:W3:Y:S01]  /*0050*/  LDCU.64 UR10, c[0x0][0x358] ;  /* 0x00006b00ff0a77ac */ /* 0x000ee20008000a00 */
[----:B-1----:R-:W-:Y:S02]  /*0060*/  IMAD.U32 R15, RZ, RZ, UR4 ;  /* 0x00000004ff0f7e24 */ /* 0x002fe4000f8e00ff */
[----:B------:R-:W-:Y:S01]  /*0070*/  IMAD.U32 R12, RZ, RZ, UR5 ;  /* 0x00000005ff0c7e24 */ /* 0x000fe2000f8e00ff */
[----:B--2---:R-:W-:Y:S01]  /*0080*/  UIMAD UR6, UR6, 0x500, URZ ;  /* 0x00000500060678a4 */ /* 0x004fe2000f8e02ff */
[----:B0-----:R-:W-:-:S05]  /*0090*/  IMAD R7, R0, 0x500, RZ ;  /* 0x0000050000077824 */ /* 0x001fca00078e02ff */
[----:B------:R-:W-:-:S04]  /*00a0*/  IADD3 R2, P1, PT, R7, 0x500, RZ ;  /* 0x0000050007027810 */ /* 0x000fc80007f3e0ff */
[----:B------:R-:W-:Y:S01]  /*00b0*/  ISETP.GT.U32.AND P0, PT, R2, R15, PT ;  /* 0x0000000f0200720c */ /* 0x000fe20003f04070 */
[----:B------:R-:W-:-:S05]  /*00c0*/  IMAD.X R3, RZ, RZ, RZ, P1 ;  /* 0x000000ffff037224 */ /* 0x000fca00008e06ff */
[----:B------:R-:W-:-:S13]  /*00d0*/  ISETP.GT.AND.EX P0, PT, R3, R12, PT, P0 ;  /* 0x0000000c0300720c */ /* 0x000fda0003f04300 */
[----:B---3--:R-:W-:Y:S05]  /*00e0*/  @!P0 BRA `(.L_x_207) ;  /* 0x0000003000288947 */ /* 0x008fea0003800000 */
[----:B------:R-:W0:Y:S01]  /*00f0*/  S2R R6, SR_TID.X ;  /* 0x0000000000067919 */ /* 0x000e220000002100 */
[----:B------:R-:W-:Y:S01]  /*0100*/  IMAD.IADD R9, R15, 0x1, -R7 ;  /* 0x000000010f097824 */ /* 0x000fe200078e0a07 */
[----:B------:R-:W-:Y:S01]  /*0110*/  BSSY.RECONVERGENT B1, `(.L_x_208) ;  /* 0x000000f000017945 */ /* 0x000fe20003800200 */
[----:B------:R-:W-:Y:S01]  /*0120*/  IMAD.MOV.U32 R8, RZ, RZ, RZ ;  /* 0x000000ffff087224 */ /* 0x000fe200078e00ff */
[----:B------:R-:W-:Y:S02]  /*0130*/  CS2R R10, SRZ ;  /* 0x00000000000a7805 */ /* 0x000fe4000001ff00 */
[----:B0-----:R-:W-:Y:S01]  /*0140*/  ISETP.GE.AND P0, PT, R6, R9, PT ;  /* 0x000000090600720c */ /* 0x001fe20003f06270 */
[----:B------:R-:W-:-:S12]  /*0150*/  IMAD.MOV.U32 R12, RZ, RZ, R6 ;  /* 0x000000ffff0c7224 */ /* 0x000fd800078e0006 */
[----:B------:R-:W-:Y:S05]  /*0160*/  @P0 BRA `(.L_x_209) ;  /* 0x0000000000240947 */ /* 0x000fea0003800000 */
[----:B------:R-:W0:Y:S01]  /*0170*/  LDCU.128 UR4, c[0x0][0x380] ;  /* 0x00007000ff0477ac */ /* 0x000e220008000c00 */
[----:B------:R-:W-:-:S05]  /*0180*/  IADD3 R10, P0, PT, R7, R6, RZ ;  /* 0x00000006070a7210 */ /* 0x000fca0007f1e0ff */
[----:B------:R-:W-:Y:S01]  /*0190*/  IMAD.X R11, RZ, RZ, RZ, P0 ;  /* 0x000000ffff0b7224 */ /* 0x000fe200000e06ff */
[----:B0-----:R-:W-:-:S04]  /*01a0*/  LEA R2, P1, R10, UR4, 0x2 ;  /* 0x000000040a027c11 */ /* 0x001fc8000f8210ff */
[----:B------:R-:W-:-:S05]  /*01b0*/  LEA.HI.X R3, R10, UR5, R11, 0x2, P1 ;  /* 0x000000050a037c11 */ /* 0x000fca00088f140b */
[----:B------:R0:W5:Y:S01]  /*01c0*/  LDG.E R8, desc[UR10][R2.64] ;  /* 0x0000000a02087981 */ /* 0x000162000c1e1900 */
[----:B------:R-:W-:Y:S01]  /*01d0*/  IADD3 R10, P0, PT, R10, UR6, RZ ;  /* 0x000000060a0a7c10 */ /* 0x000fe2000ff1e0ff */
[----:B------:R-:W-:-:S03]  /*01e0*/  VIADD R12, R6, 0x100 ;  /* 0x00000100060c7836 */ /* 0x000fc60000000000 */
[----:B------:R-:W-:-:S09]  /*01f0*/  IADD3.X R11, PT, PT, R11, UR7, RZ, P0, !PT ;  /* 0x000000070b0b7c10 */ /* 0x000fd200087fe4ff */
.L_x_209:
[----:B------:R-:W-:Y:S05]  /*0200*/  BSYNC.RECONVERGENT B1 ;  /* 0x0000000000017941 */ /* 0x000fea0003800200 */
.L_x_208:
[----:B------:R-:W-:Y:S01]  /*0210*/  ISETP.GE.AND P0, PT, R12, R9, PT ;  /* 0x000000090c00720c */ /* 0x000fe20003f06270 */
[----:B------:R-:W-:-:S12]  /*0220*/  BSSY.RECONVERGENT B1, `(.L_x_210) ;  /* 0x0000097000017945 */ /* 0x000fd80003800200 */
[----:B------:R-:W-:Y:S05]  /*0230*/  @P0 BRA `(.L_x_211) ;  /* 0x0000000800540947 */ /* 0x000fea0003800000 */
[----:B0-----:R-:W-:Y:S01]  /*0240*/  LOP3.LUT R2, RZ, R12, RZ, 0x33, !PT ;  /* 0x0000000cff027212 */ /* 0x001fe200078e33ff */
[----:B------:R-:W-:Y:S03]  /*0250*/  BSSY.RECONVERGENT B2, `(.L_x_212) ;  /* 0x000002c000027945 */ /* 0x000fe60003800200 */
[----:B------:R-:W-:-:S04]  /*0260*/  IADD3 R15, PT, PT, -R7, R15, R2 ;  /* 0x0000000f070f7210 */ /* 0x000fc80007ffe102 */
[----:B------:R-:W-:-:S04]  /*0270*/  LOP3.LUT R2, R15, 0x300, RZ, 0xc0, !PT ;  /* 0x000003000f027812 */ /* 0x000fc800078ec0ff */
[----:B------:R-:W-:-:S13]  /*0280*/  ISETP.NE.AND P0, PT, R2, 0x300, PT ;  /* 0x000003000200780c */ /* 0x000fda0003f05270 */
[----:B------:R-:W-:Y:S05]  /*0290*/  @!P0 BRA `(.L_x_213) ;  /* 0x00000000009c8947 */ /* 0x000fea0003800000 */
[----:B------:R-:W0:Y:S01]  /*02a0*/  LDCU.128 UR4, c[0x0][0x380] ;  /* 0x00007000ff0477ac */ /* 0x000e220008000c00 */
[----:B------:R-:W-:Y:S02]  /*02b0*/  IADD3 R14, P0, PT, R7, R12, RZ ;  /* 0x0000000c070e7210 */ /* 0x000fe40007f1e0ff */
[----:B------:R-:W-:-:S03]  /*02c0*/  LEA.HI R2, R15, 0x1, RZ, 0x18 ;  /* 0x000000010f027811 */ /* 0x000fc600078fc0ff */
[----:B------:R-:W-:Y:S01]  /*02d0*/  IMAD.X R3, RZ, RZ, RZ, P0 ;  /* 0x000000ffff037224 */ /* 0x000fe200000e06ff */
[----:B------:R-:W-:-:S05]  /*02e0*/  LOP3.LUT R2, R2, 0x3, RZ, 0xc0, !PT ;  /* 0x0000000302027812 */ /* 0x000fca00078ec0ff */
[----:B------:R-:W-:Y:S01]  /*02f0*/  IMAD.MOV R4, RZ, RZ, -R2 ;  /* 0x000000ffff047224 */ /* 0x000fe200078e0a02 */
[C---:B0-----:R-:W-:Y:S02]  /*0300*/  IADD3 R16, P1, PT, R14.reuse, UR6, RZ ;  /* 0x000000060e107c10 */ /* 0x041fe4000ff3e0ff */
[C---:B------:R-:W-:Y:S02]  /*0310*/  LEA R13, P2, R14.reuse, UR4, 0x2 ;  /* 0x000000040e0d7c11 */ /* 0x040fe4000f8410ff */
[----:B------:R-:W-:Y:S02]  /*0320*/  IADD3.X R18, PT, PT, R3, UR7, RZ, P1, !PT ;  /* 0x0000000703127c10 */ /* 0x000fe40008ffe4ff */
[----:B------:R-:W-:-:S09]  /*0330*/  LEA.HI.X R14, R14, UR5, R3, 0x2, P2 ;  /* 0x000000050e0e7c11 */ /* 0x000fd200090f1403 */
.L_x_216:
[----:B------:R-:W-:Y:S02]  /*0340*/  IMAD.MOV.U32 R2, RZ, RZ, R13 ;  /* 0x000000ffff027224 */ /* 0x000fe400078e000d */
[----:B------:R-:W-:-:S05]  /*0350*/  IMAD.MOV.U32 R3, RZ, RZ, R14 ;  /* 0x000000ffff037224 */ /* 0x000fca00078e000e */
[----:B------:R-:W2:Y:S01]  /*0360*/  LDG.E R17, desc[UR10][R2.64] ;  /* 0x0000000a02117981 */ /* 0x000ea2000c1e1900 */
[----:B------:R-:W-:Y:S01]  /*0370*/  VIADD R4, R4, 0x1 ;  /* 0x0000000104047836 */ /* 0x000fe20000000000 */
[----:B------:R-:W-:Y:S01]  /*0380*/  BSSY.RECONVERGENT B3, `(.L_x_214) ;  /* 0x0000013000037945 */ /* 0x000fe20003800200 */
[----:B------:R-:W-:-:S03]  /*0390*/  IADD3 R13, P3, PT, R13, 0x400, RZ ;  /* 0x000004000d0d7810 */ /* 0x000fc60007f7e0ff */
[----:B------:R-:W-:Y:S02]  /*03a0*/  ISETP.NE.AND P2, PT, R4, RZ, PT ;  /* 0x000000ff0400720c */ /* 0x000fe40003f45270 */
[----:B--2--5:R-:W-:-:S13]  /*03b0*/  FSETP.GEU.AND P0, PT, R8, R17, PT ;  /* 0x000000110800720b */ /* 0x024fda0003f0e000 */
[----:B------:R-:W-:Y:S05]  /*03c0*/  @!P0 BRA `(.L_x_215) ;  /* 0x0000000000388947 */ /* 0x000fea0003800000 */
[----:B------:R-:W-:Y:S01]  /*03d0*/  FSETP.GEU.AND P4, PT, R17, R8, PT ;  /* 0x000000081100720b */ /* 0x000fe20003f8e000 */
[----:B------:R-:W-:Y:S02]  /*03e0*/  IMAD.MOV.U32 R3, RZ, RZ, R10 ;  /* 0x000000ffff037224 */ /* 0x000fe400078e000a */
[----:B------:R-:W-:Y:S02]  /*03f0*/  IMAD.MOV.U32 R5, RZ, RZ, R11 ;  /* 0x000000ffff057224 */ /* 0x000fe400078e000b */
[----:B------:R-:W-:Y:S02]  /*0400*/  IMAD.MOV.U32 R2, RZ, RZ, R8 ;  /* 0x000000ffff027224 */ /* 0x000fe400078e0008 */
[----:B------:R-:W-:Y:S02]  /*0410*/  IMAD.MOV.U32 R8, RZ, RZ, R17 ;  /* 0x000000ffff087224 */ /* 0x000fe400078e0011 */
[----:B------:R-:W-:Y:S02]  /*0420*/  IMAD.MOV.U32 R10, RZ, RZ, R16 ;  /* 0x000000ffff0a7224 */ /* 0x000fe400078e0010 */
[----:B------:R-:W-:-:S02]  /*0430*/  IMAD.MOV.U32 R11, RZ, RZ, R18 ;  /* 0x000000ffff0b7224 */ /* 0x000fc400078e0012 */
[CC--:B------:R-:W-:Y:S02]  /*0440*/  @P4 ISETP.GE.U32.AND P0, PT, R3.reuse, R16.reuse, PT ;  /* 0x000000100300420c */ /* 0x0c0fe40003f06070 */
[----:B------:R-:W-:Y:S02]  /*0450*/  @P4 ISETP.LT.U32.AND P1, PT, R3, R16, PT ;  /* 0x000000100300420c */ /* 0x000fe40003f21070 */
[CC--:B------:R-:W-:Y:S02]  /*0460*/  @P4 ISETP.GE.AND.EX P0, PT, R5.reuse, R18.reuse, PT, P0 ;  /* 0x000000120500420c */ /* 0x0c0fe40003f06300 */
[----:B------:R-:W-:Y:S02]  /*0470*/  @P4 ISETP.LT.AND.EX P1, PT, R5, R18, PT, P1 ;  /* 0x000000120500420c */ /* 0x000fe40003f21310 */
[----:B------:R-:W-:Y:S02]  /*0480*/  @P4 FSEL R8, R2, R17, !P0 ;  /* 0x0000001102084208 */ /* 0x000fe40004000000 */
[----:B------:R-:W-:-:S02]  /*0490*/  @P4 SEL R10, R3, R16, P1 ;  /* 0x00000010030a4207 */ /* 0x000fc40000800000 */
[----:B------:R-:W-:-:S07]  /*04a0*/  @P4 SEL R11, R5, R18, P1 ;  /* 0x00000012050b4207 */ /* 0x000fce0000800000 */
.L_x_215:
[----:B------:R-:W-:Y:S05]  /*04b0*/  BSYNC.RECONVERGENT B3 ;  /* 0x0000000000037941 */ /* 0x000fea0003800200 */
.L_x_214:
[----:B------:R-:W-:Y:S01]  /*04c0*/  IADD3 R16, P0, PT, R16, 0x100, RZ ;  /* 0x0000010010107810 */ /* 0x000fe20007f1e0ff */
[----:B------:R-:W-:Y:S02]  /*04d0*/  VIADD R12, R12, 0x100 ;  /* 0x000001000c0c7836 */ /* 0x000fe40000000000 */
[----:B------:R-:W-:Y:S02]  /*04e0*/  IMAD.X R14, RZ, RZ, R14, P3 ;  /* 0x000000ffff0e7224 */ /* 0x000fe400018e060e */
[----:B------:R-:W-:Y:S01]  /*04f0*/  IMAD.X R18, RZ, RZ, R18, P0 ;  /* 0x000000ffff127224 */ /* 0x000fe200000e0612 */
[----:B------:R-:W-:Y:S07]  /*0500*/  @P2 BRA `(.L_x_216) ;  /* 0xfffffffc008c2947 */ /* 0x000fee000383ffff */
.L_x_213:
[----:B------:R-:W-:Y:S05]  /*0510*/  BSYNC.RECONVERGENT B2 ;  /* 0x0000000000027941 */ /* 0x000fea0003800200 */
.L_x_212:
[----:B------:R-:W-:-:S13]  /*0520*/  ISETP.GE.U32.AND P0, PT, R15, 0x300, PT ;  /* 0x000003000f00780c */ /* 0x000fda0003f06070 */
[----:B------:R-:W-:Y:S05]  /*0530*/  @!P0 BRA `(.L_x_211) ;  /* 0x0000000400948947 */ /* 0x000fea0003800000 */
[----:B------:R-:W0:Y:S01]  /*0540*/  LDC.64 R4, c[0x0][0x380] ;  /* 0x0000e000ff047b82 */ /* 0x000e220000000a00 */
[----:B------:R-:W-:-:S07]  /*0550*/  VIADD R12, R12, 0x200 ;  /* 0x000002000c0c7836 */ /* 0x000fce0000000000 */
[----:B------:R-:W1:Y:S02]  /*0560*/  LDC.64 R2, c[0x0][0x388] ;  /* 0x0000e200ff027b82 */ /* 0x000e640000000a00 */
.L_x_225:
[----:B------:R-:W-:-:S05]  /*0570*/  VIADD R14, R12, 0xfffffe00 ;  /* 0xfffffe000c0e7836 */ /* 0x000fca0000000000 */
[----:B------:R-:W-:-:S04]  /*0580*/  IADD3 R19, P0, PT, R7, R14, RZ ;  /* 0x0000000e07137210 */ /* 0x000fc80007f1e0ff */
[----:B------:R-:W-:Y:S02]  /*0590*/  LEA.HI.X.SX32 R22, R14, RZ, 0x1, P0 ;  /* 0x000000ff0e167211 */ /* 0x000fe400000f0eff */
[----:B0-----:R-:W-:-:S04]  /*05a0*/  LEA R16, P0, R19, R4, 0x2 ;  /* 0x0000000413107211 */ /* 0x001fc800078010ff */
[----:B------:R-:W-:-:S05]  /*05b0*/  LEA.HI.X R17, R19, R5, R22, 0x2, P0 ;  /* 0x0000000513117211 */ /* 0x000fca00000f1416 */
[----:B------:R-:W2:Y:S04]  /*05c0*/  LDG.E R25, desc[UR10][R16.64] ;  /* 0x0000000a10197981 */ /* 0x000ea8000c1e1900 */
[----:B-----5:R0:W5:Y:S04]  /*05d0*/  LDG.E R15, desc[UR10][R16.64+0x400] ;  /* 0x0004000a100f7981 */ /* 0x020168000c1e1900 */
[----:B------:R0:W5:Y:S04]  /*05e0*/  LDG.E R13, desc[UR10][R16.64+0x800] ;  /* 0x0008000a100d7981 */ /* 0x000168000c1e1900 */
[----:B------:R0:W5:Y:S01]  /*05f0*/  LDG.E R14, desc[UR10][R16.64+0xc00] ;  /* 0x000c000a100e7981 */ /* 0x000162000c1e1900 */
[----:B-1----:R-:W-:Y:S01]  /*0600*/  IADD3 R23, P1, PT, R19, R2, RZ ;  /* 0x0000000213177210 */ /* 0x002fe20007f3e0ff */
[----:B------:R-:W-:Y:S01]  /*0610*/  BSSY.RECONVERGENT B2, `(.L_x_217) ;  /* 0x0000013000027945 */ /* 0x000fe20003800200 */
[----:B------:R-:W-:-:S02]  /*0620*/  IMAD.MOV.U32 R18, RZ, RZ, R10 ;  /* 0x000000ffff127224 */ /* 0x000fc400078e000a */
[----:B------:R-:W-:Y:S02]  /*0630*/  IMAD.MOV.U32 R21, RZ, RZ, R11 ;  /* 0x000000ffff157224 */ /* 0x000fe400078e000b */
[----:B------:R-:W-:Y:S02]  /*0640*/  IMAD.MOV.U32 R20, RZ, RZ, R8 ;  /* 0x000000ffff147224 */ /* 0x000fe400078e0008 */
[----:B------:R-:W-:Y:S02]  /*0650*/  VIADD R19, R12, 0xffffff00 ;  /* 0xffffff000c137836 */ /* 0x000fe40000000000 */
[----:B------:R-:W-:Y:S01]  /*0660*/  IMAD.X R22, R22, 0x1, R3, P1 ;  /* 0x0000000116167824 */ /* 0x000fe200008e0603 */
[----:B--2---:R-:W-:-:S13]  /*0670*/  FSETP.GEU.AND P0, PT, R8, R25, PT ;  /* 0x000000190800720b */ /* 0x004fda0003f0e000 */
[----:B0-----:R-:W-:Y:S05]  /*0680*/  @!P0 BRA `(.L_x_218) ;  /* 0x00000000002c8947 */ /* 0x001fea0003800000 */
        /* <DEDUP_REMOVED lines=11> */
.L_x_218:
[----:B------:R-:W-:Y:S05]  /*0740*/  BSYNC.RECONVERGENT B2 ;  /* 0x0000000000027941 */ /* 0x000fea0003800200 */
.L_x_217:
[----:B-----5:R-:W-:Y:S01]  /*0750*/  FSETP.GEU.AND P0, PT, R20, R15, PT ;  /* 0x0000000f1400720b */ /* 0x020fe20003f0e000 */
[----:B------:R-:W-:Y:S01]  /*0760*/  BSSY.RECONVERGENT B2, `(.L_x_219) ;  /* 0x0000013000027945 */ /* 0x000fe20003800200 */
[----:B------:R-:W-:Y:S01]  /*0770*/  SHF.R.S32.HI R8, RZ, 0x1f, R19 ;  /* 0x0000001fff087819 */ /* 0x000fe20000011413 */
[----:B------:R-:W-:Y:S01]  /*0780*/  IMAD.MOV.U32 R11, RZ, RZ, R18 ;  /* 0x000000ffff0b7224 */ /* 0x000fe200078e0012 */
[----:B------:R-:W-:Y:S01]  /*0790*/  IADD3 R17, P1, P2, R19, R2, R7 ;  /* 0x0000000213117210 */ /* 0x000fe20007a3e007 */
[----:B------:R-:W-:-:S03]  /*07a0*/  IMAD.MOV.U32 R19, RZ, RZ, R21 ;  /* 0x000000ffff137224 */ /* 0x000fc600078e0015 */
[----:B------:R-:W-:Y:S01]  /*07b0*/  IADD3.X R10, PT, PT, R8, R3, RZ, P1, P2 ;  /* 0x00000003080a7210 */ /* 0x000fe20000fe44ff */
[----:B------:R-:W-:-:S04]  /*07c0*/  IMAD.MOV.U32 R8, RZ, RZ, R20 ;  /* 0x000000ffff087224 */ /* 0x000fc800078e0014 */
        /* <DEDUP_REMOVED lines=12> */
.L_x_220:
[----:B------:R-:W-:Y:S05]  /*0890*/  BSYNC.RECONVERGENT B2 ;  /* 0x0000000000027941 */ /* 0x000fea0003800200 */
.L_x_219:
[----:B------:R-:W-:Y:S01]  /*08a0*/  FSETP.GEU.AND P0, PT, R8, R13, PT ;  /* 0x0000000d0800720b */ /* 0x000fe20003f0e000 */
[C---:B------:R-:W-:Y:S01]  /*08b0*/  VIADD R10, R12.reuse, 0x100 ;  /* 0x000001000c0a7836 */ /* 0x040fe20000000000 */
[----:B------:R-:W-:Y:S01]  /*08c0*/  SHF.R.S32.HI R16, RZ, 0x1f, R12 ;  /* 0x0000001fff107819 */ /* 0x000fe2000001140c */
[----:B------:R-:W-:Y:S01]  /*08d0*/  BSSY.RECONVERGENT B2, `(.L_x_221) ;  /* 0x0000013000027945 */ /* 0x000fe20003800200 */
[----:B------:R-:W-:Y:S01]  /*08e0*/  IADD3 R20, P1, P2, R12, R2, R7 ;  /* 0x000000020c147210 */ /* 0x000fe20007a3e007 */
[----:B------:R-:W-:Y:S02]  /*08f0*/  IMAD.MOV.U32 R17, RZ, RZ, R11 ;  /* 0x000000ffff117224 */ /* 0x000fe400078e000b */
[----:B------:R-:W-:Y:S01]  /*0900*/  IMAD.MOV.U32 R18, RZ, RZ, R19 ;  /* 0x000000ffff127224 */ /* 0x000fe200078e0013 */
[----:B------:R-:W-:Y:S01]  /*0910*/  IADD3.X R22, PT, PT, R16, R3, RZ, P1, P2 ;  /* 0x0000000310167210 */ /* 0x000fe20000fe44ff */
[----:B------:R-:W-:Y:S01]  /*0920*/  IMAD.MOV.U32 R15, RZ, RZ, R8 ;  /* 0x000000ffff0f7224 */ /* 0x000fe200078e0008 */
[----:B------:R-:W-:-:S03]  /*0930*/  SHF.R.S32.HI R16, RZ, 0x1f, R10 ;  /* 0x0000001fff107819 */ /* 0x000fc6000001140a */
        /* <DEDUP_REMOVED lines=12> */
.L_x_222:
[----:B------:R-:W-:Y:S05]  /*0a00*/  BSYNC.RECONVERGENT B2 ;  /* 0x0000000000027941 */ /* 0x000fea0003800200 */
.L_x_221:
[----:B------:R-:W-:Y:S01]  /*0a10*/  FSETP.GEU.AND P0, PT, R15, R14, PT ;  /* 0x0000000e0f00720b */ /* 0x000fe20003f0e000 */
[----:B------:R-:W-:Y:S01]  /*0a20*/  BSSY.RECONVERGENT B2, `(.L_x_223) ;  /* 0x0000012000027945 */ /* 0x000fe20003800200 */
[----:B------:R-:W-:Y:S01]  /*0a30*/  IADD3 R20, P1, P2, R10, R2, R7 ;  /* 0x000000020a147210 */ /* 0x000fe20007a3e007 */
[----:B------:R-:W-:Y:S02]  /*0a40*/  IMAD.MOV.U32 R10, RZ, RZ, R17 ;  /* 0x000000ffff0a7224 */ /* 0x000fe400078e0011 */
[----:B------:R-:W-:Y:S01]  /*0a50*/  IMAD.MOV.U32 R11, RZ, RZ, R18 ;  /* 0x000000ffff0b7224 */ /* 0x000fe200078e0012 */
[----:B------:R-:W-:Y:S01]  /*0a60*/  IADD3.X R13, PT, PT, R16, R3, RZ, P1, P2 ;  /* 0x00000003100d7210 */ /* 0x000fe20000fe44ff */
[----:B------:R-:W-:-:S06]  /*0a70*/  IMAD.MOV.U32 R8, RZ, RZ, R15 ;  /* 0x000000ffff087224 */ /* 0x000fcc00078e000f */
        /* <DEDUP_REMOVED lines=12> */
.L_x_224:
[----:B------:R-:W-:Y:S05]  /*0b40*/  BSYNC.RECONVERGENT B2 ;  /* 0x0000000000027941 */ /* 0x000fea0003800200 */
.L_x_223:
[C---:B------:R-:W-:Y:S02]  /*0b50*/  VIADD R14, R12.reuse, 0x200 ;  /* 0x000002000c0e7836 */ /* 0x040fe40000000000 */
[----:B------:R-:W-:-:S03]  /*0b60*/  VIADD R12, R12, 0x400 ;  /* 0x000004000c0c7836 */ /* 0x000fc60000000000 */
[----:B------:R-:W-:-:S13]  /*0b70*/  ISETP.GE.AND P0, PT, R14, R9, PT ;  /* 0x000000090e00720c */ /* 0x000fda0003f06270 */
[----:B------:R-:W-:Y:S05]  /*0b80*/  @!P0 BRA `(.L_x_225) ;  /* 0xfffffff800788947 */ /* 0x000fea000383ffff */
.L_x_211:
[----:B------:R-:W-:Y:S05]  /*0b90*/  BSYNC.RECONVERGENT B1 ;  /* 0x0000000000017941 */ /* 0x000fea0003800200 */
.L_x_210:
[----:B------:R-:W-:-:S13]  /*0ba0*/  ISETP.GE.AND P0, PT, R9, 0x100, PT ;  /* 0x000001000900780c */ /* 0x000fda0003f06270 */
[----:B------:R-:W-:Y:S05]  /*0bb0*/  @!P0 BRA `(.L_x_226) ;  /* 0x00000010003c8947 */ /* 0x000fea0003800000 */
[----:B------:R-:W1:Y:S01]  /*0bc0*/  S2R R14, SR_LANEID ;  /* 0x00000000000e7919 */ /* 0x000e620000000000 */
[----:B------:R-:W-:Y:S01]  /*0bd0*/  BSSY.RECONVERGENT B1, `(.L_x_227) ;  /* 0x0000015000017945 */ /* 0x000fe20003800200 */
[----:B------:R-:W-:Y:S01]  /*0be0*/  IMAD.MOV.U32 R4, RZ, RZ, R10 ;  /* 0x000000ffff047224 */ /* 0x000fe200078e000a */
[----:B0----5:R-:W0:Y:S01]  /*0bf0*/  SHFL.DOWN PT, R3, R8, 0x1, 0x1f ;  /* 0x08201f0008037f89 */ /* 0x021e2200000e0000 */
[----:B------:R-:W-:Y:S02]  /*0c00*/  IMAD.MOV.U32 R9, RZ, RZ, R11 ;  /* 0x000000ffff097224 */ /* 0x000fe400078e000b */
[----:B------:R-:W-:Y:S01]  /*0c10*/  IMAD.MOV.U32 R2, RZ, RZ, R8 ;  /* 0x000000ffff027224 */ /* 0x000fe200078e0008 */
[----:B------:R2:W3:Y:S04]  /*0c20*/  SHFL.DOWN PT, R5, R10, 0x1, 0x1f ;  /* 0x08201f000a057f89 */ /* 0x0004e800000e0000 */
[----:B------:R2:W4:Y:S01]  /*0c30*/  SHFL.DOWN PT, R12, R11, 0x1, 0x1f ;  /* 0x08201f000b0c7f89 */ /* 0x00052200000e0000 */
[----:B0-----:R-:W-:-:S04]  /*0c40*/  FSETP.GEU.AND P0, PT, R8, R3, PT ;  /* 0x000000030800720b */ /* 0x001fc80003f0e000 */
[----:B-1----:R-:W-:-:S13]  /*0c50*/  ISETP.GT.OR P0, PT, R14, 0x1e, !P0 ;  /* 0x0000001e0e00780c */ /* 0x002fda0004704670 */
        /* <DEDUP_REMOVED lines=12> */
.L_x_228:
[----:B------:R-:W-:Y:S05]  /*0d20*/  BSYNC.RECONVERGENT B1 ;  /* 0x0000000000017941 */ /* 0x000fea0003800200 */
.L_x_227:
        /* <DEDUP_REMOVED lines=21> */
.L_x_230:
[----:B------:R-:W-:Y:S05]  /*0e80*/  BSYNC.RECONVERGENT B1 ;  /* 0x0000000000017941 */ /* 0x000fea0003800200 */
.L_x_229:
        /* <DEDUP_REMOVED lines=21> */
.L_x_232:
[----:B------:R-:W-:Y:S05]  /*0fe0*/  BSYNC.RECONVERGENT B1 ;  /* 0x0000000000017941 */ /* 0x000fea0003800200 */
.L_x_231:
        /* <DEDUP_REMOVED lines=21> */
.L_x_234:
[----:B------:R-:W-:Y:S05]  /*1140*/  BSYNC.RECONVERGENT B1 ;  /* 0x0000000000017941 */ /* 0x000fea0003800200 */
.L_x_233:
        /* <DEDUP_REMOVED lines=22> */
.L_x_236:
[----:B------:R-:W-:Y:S05]  /*12b0*/  BSYNC.RECONVERGENT B1 ;  /* 0x0000000000017941 */ /* 0x000fea0003800200 */
.L_x_235:
[----:B------:R-:W-:Y:S04]  /*12c0*/  BSSY.RECONVERGENT B1, `(.L_x_237) ;  /* 0x000000c000017945 */ /* 0x000fe80003800200 */
[----:B------:R-:W-:Y:S05]  /*12d0*/  @P3 BRA `(.L_x_238) ;  /* 0x0000000000283947 */ /* 0x000fea0003800000 */
[----:B------:R-:W0:Y:S01]  /*12e0*/  S2R R8, SR_CgaCtaId ;  /* 0x0000000000087919 */ /* 0x000e220000008800 */
[----:B------:R-:W-:Y:S01]  /*12f0*/  MOV R7, 0x400 ;  /* 0x0000040000077802 */ /* 0x000fe20000000f00 */
[----:B------:R-:W-:Y:S01]  /*1300*/  IMAD.MOV.U32 R9, RZ, RZ, R2 ;  /* 0x000000ffff097224 */ /* 0x000fe200078e0002 */
[----:B------:R-:W-:-:S04]  /*1310*/  SHF.R.U32.HI R5, RZ, 0x1, R6 ;  /* 0x00000001ff057819 */ /* 0x000fc80000011606 */
[----:B------:R-:W-:Y:S02]  /*1320*/  LOP3.LUT R5, R5, 0x1f0, RZ, 0xc0, !PT ;  /* 0x000001f005057812 */ /* 0x000fe400078ec0ff */
[----:B0-----:R-:W-:-:S05]  /*1330*/  LEA R8, R8, R7, 0x18 ;  /* 0x0000000708087211 */ /* 0x001fca00078ec0ff */
[----:B------:R-:W-:Y:S02]  /*1340*/  IMAD.IADD R5, R5, 0x1, R8 ;  /* 0x0000000105057824 */ /* 0x000fe400078e0208 */
[----:B------:R-:W-:-:S03]  /*1350*/  IMAD.MOV.U32 R8, RZ, RZ, R3 ;  /* 0x000000ffff087224 */ /* 0x000fc600078e0003 */
[----:B------:R0:W-:Y:S04]  /*1360*/  STS [R5+0x8], R4 ;  /* 0x0000080405007388 */ /* 0x0001e80000000800 */
[----:B------:R0:W-:Y:S02]  /*1370*/  STS.64 [R5+0x10], R8 ;  /* 0x0000100805007388 */ /* 0x0001e40000000a00 */
.L_x_238:
[----:B------:R-:W-:Y:S05]  /*1380*/  BSYNC.RECONVERGENT B1 ;  /* 0x0000000000017941 */ /* 0x000fea0003800200 */
.L_x_237:
[----:B------:R-:W-:Y:S01]  /*1390*/  BAR.SYNC.DEFER_BLOCKING 0x0 ;  /* 0x0000000000007b1d */ /* 0x000fe20000010000 */
[----:B------:R-:W-:-:S13]  /*13a0*/  ISETP.NE.AND P2, PT, R6, RZ, PT ;  /* 0x000000ff0600720c */ /* 0x000fda0003f45270 */
[----:B------:R-:W-:Y:S05]  /*13b0*/  @P2 BRA `(.L_x_239) ;  /* 0x0000004400b42947 */ /* 0x000fea0003800000 */
[----:B------:R-:W1:Y:S01]  /*13c0*/  S2R R6, SR_CgaCtaId ;  /* 0x0000000000067919 */ /* 0x000e620000008800 */
[----:B0-----:R-:W-:Y:S01]  /*13d0*/  MOV R9, 0x400 ;  /* 0x0000040000097802 */ /* 0x001fe20000000f00 */
[----:B------:R-:W-:Y:S01]  /*13e0*/  BSSY.RECONVERGENT B1, `(.L_x_240) ;  /* 0x000001a000017945 */ /* 0x000fe20003800200 */
[----:B------:R-:W-:Y:S02]  /*13f0*/  IMAD.MOV.U32 R12, RZ, RZ, R4 ;  /* 0x000000ffff0c7224 */ /* 0x000fe400078e0004 */
[----:B------:R-:W-:Y:S01]  /*1400*/  IMAD.MOV.U32 R7, RZ, RZ, R2 ;  /* 0x000000ffff077224 */ /* 0x000fe200078e0002 */
[----:B-1----:R-:W-:Y:S01]  /*1410*/  LEA R9, R6, R9, 0x18 ;  /* 0x0000000906097211 */ /* 0x002fe200078ec0ff */
[----:B------:R-:W-:-:S04]  /*1420*/  IMAD.MOV.U32 R6, RZ, RZ, R3 ;  /* 0x000000ffff067224 */ /* 0x000fc800078e0003 */
        /* <DEDUP_REMOVED lines=21> */
.L_x_241:
[----:B------:R-:W-:Y:S05]  /*1580*/  BSYNC.RECONVERGENT B1 ;  /* 0x0000000000017941 */ /* 0x000fea0003800200 */
.L_x_240:
        /* <DEDUP_REMOVED lines=18> */
.L_x_243:
[----:B------:R-:W-:Y:S05]  /*16b0*/  BSYNC.RECONVERGENT B1 ;  /* 0x0000000000017941 */ /* 0x000fea0003800200 */
.L_x_242:
        /* <DEDUP_REMOVED lines=18> */
.L_x_245:
[----:B------:R-:W-:Y:S05]  /*17e0*/  BSYNC.RECONVERGENT B1 ;  /* 0x0000000000017941 */ /* 0x000fea0003800200 */
.L_x_244:
        /* <DEDUP_REMOVED lines=18> */
.L_x_247:
[----:B------:R-:W-:Y:S05]  /*1910*/  BSYNC.RECONVERGENT B1 ;  /* 0x0000000000017941 */ /* 0x000fea0003800200 */
.L_x_246:
        /* <DEDUP_REMOVED lines=18> */
.L_x_249:
[----:B------:R-:W-:Y:S05]  /*1a40*/  BSYNC.RECONVERGENT B1 ;  /* 0x0000000000017941 */ /* 0x000fea0003800200 */
.L_x_248:
        /* <DEDUP_REMOVED lines=18> */
.L_x_251:
[----:B------:R-:W-:Y:S05]  /*1b70*/  BSYNC.RECONVERGENT B1 ;  /* 0x0000000000017941 */ /* 0x000fea0003800200 */
.L_x_250:
        /* <DEDUP_REMOVED lines=12> */
[CC--:B------:R-:W-:Y:S02]  /*1c40*/  ISETP.LT.U32.AND P1, PT, R11.reuse, R8.reuse, PT ;  /* 0x000000080b00720c */ /* 0x0c0fe40003f21070 */
[CC--:B------:R-:W-:Y:S02]  /*1c50*/  ISETP.GE.AND.EX P0, PT, R10.reuse, R9.reuse, PT, P0 ;  /* 0x000000090a00720c */ /* 0x0c0fe40003f06300 */
[----:B------:R-:W-:Y:S02]  /*1c60*/  ISETP.LT.AND.EX P1, PT, R10, R9, PT, P1 ;  /* 0x000000090a00720c */ /* 0x000fe40003f21310 */
[----:B------:R-:W-:Y:S02]  /*1c70*/  FSEL R4, R6, R5, !P0 ;  /* 0x0000000506047208 */ /* 0x000fe40004000000 */
[----:B------:R-:W-:-:S02]  /*1c80*/  SEL R3, R11, R8, P1 ;  /* 0x000000080b037207 */ /* 0x000fc40000800000 */
[----:B------:R-:W-:Y:S01]  /*1c90*/  SEL R2, R10, R9, P1 ;  /* 0x000000090a027207 */ /* 0x000fe20000800000 */
[----:B------:R-:W-:Y:S06]  /*1ca0*/  BRA `(.L_x_239) ;  /* 0x0000003c00787947 */ /* 0x000fec0003800000 */
.L_x_226:
[----:B0-----:R-:W-:Y:S01]  /*1cb0*/  LOP3.LUT R2, R6, 0x3e0, RZ, 0xc0, !PT ;  /* 0x000003e006027812 */ /* 0x001fe200078ec0ff */
[----:B------:R-:W-:Y:S01]  /*1cc0*/  BSSY.RECONVERGENT B1, `(.L_x_252) ;  /* 0x000001b000017945 */ /* 0x000fe20003800200 */
[----:B------:R-:W-:Y:S02]  /*1cd0*/  IMAD.MOV.U32 R14, RZ, RZ, R10 ;  /* 0x000000ffff0e7224 */ /* 0x000fe400078e000a */
[----:B------:R-:W-:Y:S02]  /*1ce0*/  IMAD.MOV.U32 R16, RZ, RZ, R11 ;  /* 0x000000ffff107224 */ /* 0x000fe400078e000b */
[----:B------:R-:W-:Y:S01]  /*1cf0*/  VIADD R4, R2, 0x20 ;  /* 0x0000002002047836 */ /* 0x000fe20000000000 */
[----:B------:R-:W-:-:S04]  /*1d00*/  LOP3.LUT R2, RZ, R2, RZ, 0x33, !PT ;  /* 0x00000002ff027212 */ /* 0x000fc800078e33ff */
[----:B------:R-:W-:Y:S01]  /*1d10*/  ISETP.GT.AND P0, PT, R4, R9, PT ;  /* 0x000000090400720c */ /* 0x000fe20003f04270 */
[----:B------:R-:W-:Y:S02]  /*1d20*/  IMAD.IADD R2, R9, 0x1, R2 ;  /* 0x0000000109027824 */ /* 0x000fe400078e0202 */
[----:B-----5:R-:W-:-:S03]  /*1d30*/  IMAD.MOV.U32 R4, RZ, RZ, R8 ;  /* 0x000000ffff047224 */ /* 0x020fc600078e0008 */
        /* <DEDUP_REMOVED lines=19> */
.L_x_253:
[----:B------:R-:W-:Y:S05]  /*1e70*/  BSYNC.RECONVERGENT B1 ;  /* 0x0000000000017941 */ /* 0x000fea0003800200 */
.L_x_252:
        /* <DEDUP_REMOVED lines=22> */
.L_x_255:
[----:B------:R-:W-:Y:S05]  /*1fe0*/  BSYNC.RECONVERGENT B1 ;  /* 0x0000000000017941 */ /* 0x000fea0003800200 */
.L_x_254:
        /* <DEDUP_REMOVED lines=22> */
.L_x_257:
[----:B------:R-:W-:Y:S05]  /*2150*/  BSYNC.RECONVERGENT B1 ;  /* 0x0000000000017941 */ /* 0x000fea0003800200 */
.L_x_256:
        /* <DEDUP_REMOVED lines=22> */
.L_x_259:
[----:B------:R-:W-:Y:S05]  /*22c0*/  BSYNC.RECONVERGENT B1 ;  /* 0x0000000000017941 */ /* 0x000fea0003800200 */
.L_x_258:
        /* <DEDUP_REMOVED lines=23> */
.L_x_261:
[----:B------:R-:W-:Y:S05]  /*2440*/  BSYNC.RECONVERGENT B1 ;  /* 0x0000000000017941 */ /* 0x000fea0003800200 */
.L_x_260:
[----:B------:R-:W-:Y:S04]  /*2450*/  BSSY.RECONVERGENT B1, `(.L_x_262) ;  /* 0x000000c000017945 */ /* 0x000fe80003800200 */
[----:B------:R-:W-:Y:S05]  /*2460*/  @P3 BRA `(.L_x_263) ;  /* 0x0000000000283947 */ /* 0x000fea0003800000 */
[----:B------:R-:W0:Y:S01]  /*2470*/  S2R R8, SR_CgaCtaId ;  /* 0x0000000000087919 */ /* 0x000e220000008800 */
[----:B------:R-:W-:Y:S01]  /*2480*/  MOV R7, 0x400 ;  /* 0x0000040000077802 */ /* 0x000fe20000000f00 */
[----:B------:R-:W-:Y:S01]  /*2490*/  IMAD.MOV.U32 R10, RZ, RZ, R3 ;  /* 0x000000ffff0a7224 */ /* 0x000fe200078e0003 */
[----:B------:R-:W-:Y:S01]  /*24a0*/  SHF.R.U32.HI R5, RZ, 0x1, R6 ;  /* 0x00000001ff057819 */ /* 0x000fe20000011606 */
[----:B------:R-:W-:-:S03]  /*24b0*/  IMAD.MOV.U32 R11, RZ, RZ, R2 ;  /* 0x000000ffff0b7224 */ /* 0x000fc600078e0002 */
[----:B------:R-:W-:Y:S02]  /*24c0*/  LOP3.LUT R5, R5, 0x1f0, RZ, 0xc0, !PT ;  /* 0x000001f005057812 */ /* 0x000fe400078ec0ff */
[----:B0-----:R-:W-:-:S05]  /*24d0*/  LEA R8, R8, R7, 0x18 ;  /* 0x0000000708087211 */ /* 0x001fca00078ec0ff */
[----:B------:R-:W-:-:S05]  /*24e0*/  IMAD.IADD R5, R5, 0x1, R8 ;  /* 0x0000000105057824 */ /* 0x000fca00078e0208 */
[----:B------:R0:W-:Y:S04]  /*24f0*/  STS.64 [R5+0x10], R10 ;  /* 0x0000100a05007388 */ /* 0x0001e80000000a00 */
[----:B------:R0:W-:Y:S02]  /*2500*/  STS [R5+0x8], R4 ;  /* 0x0000080405007388 */ /* 0x0001e40000000800 */
.L_x_263:
[----:B------:R-:W-:Y:S05]  /*2510*/  BSYNC.RECONVERGENT B1 ;  /* 0x0000000000017941 */ /* 0x000fea0003800200 */
.L_x_262:
[----:B------:R-:W-:Y:S01]  /*2520*/  BAR.SYNC.DEFER_BLOCKING 0x0 ;  /* 0x0000000000007b1d */ /* 0x000fe20000010000 */
[----:B------:R-:W-:-:S13]  /*2530*/  ISETP.NE.AND P2, PT, R6, RZ, PT ;  /* 0x000000ff0600720c */ /* 0x000fda0003f45270 */
[----:B------:R-:W-:Y:S05]  /*2540*/  @P2 BRA `(.L_x_239) ;  /* 0x0000003400502947 */ /* 0x000fea0003800000 */
[C---:B------:R-:W-:Y:S01]  /*2550*/  ISETP.GE.AND P0, PT, R9.reuse, 0x21, PT ;  /* 0x000000210900780c */ /* 0x040fe20003f06270 */
[----:B0-----:R-:W-:Y:S01]  /*2560*/  IMAD.MOV.U32 R5, RZ, RZ, R4 ;  /* 0x000000ffff057224 */ /* 0x001fe200078e0004 */
[C---:B------:R-:W-:Y:S01]  /*2570*/  ISETP.GE.AND P5, PT, R9.reuse, 0x41, PT ;  /* 0x000000410900780c */ /* 0x040fe20003fa6270 */
[----:B------:R-:W-:Y:S01]  /*2580*/  IMAD.MOV.U32 R11, RZ, RZ, R3 ;  /* 0x000000ffff0b7224 */ /* 0x000fe200078e0003 */
[C---:B------:R-:W-:Y:S01]  /*2590*/  ISETP.GE.AND P4, PT, R9.reuse, 0x61, PT ;  /* 0x000000610900780c */ /* 0x040fe20003f86270 */
[----:B------:R-:W-:Y:S01]  /*25a0*/  IMAD.MOV.U32 R8, RZ, RZ, R2 ;  /* 0x000000ffff087224 */ /* 0x000fe200078e0002 */
[----:B------:R-:W-:-:S07]  /*25b0*/  ISETP.GE.AND P3, PT, R9, 0x81, PT ;  /* 0x000000810900780c */ /* 0x000fce0003f66270 */
[----:B------:R-:W-:Y:S06]  /*25c0*/  @!P0 BRA `(.L_x_264) ;  /* 0x00000000005c8947 */ /* 0x000fec0003800000 */
        /* <DEDUP_REMOVED lines=22> */
.L_x_265:
[----:B------:R-:W-:Y:S05]  /*2730*/  BSYNC.RECONVERGENT B1 ;  /* 0x0000000000017941 */ /* 0x000fea0003800200 */
.L_x_264:
[----:B------:R-:W-:Y:S02]  /*2740*/  IMAD.MOV.U32 R2, RZ, RZ, R5 ;  /* 0x000000ffff027224 */ /* 0x000fe400078e0005 */
[----:B------:R-:W-:Y:S02]  /*2750*/  IMAD.MOV.U32 R7, RZ, RZ, R11 ;  /* 0x000000ffff077224 */ /* 0x000fe400078e000b */
[----:B------:R-:W-:Y:S01]  /*2760*/  IMAD.MOV.U32 R6, RZ, RZ, R8 ;  /* 0x000000ffff067224 */ /* 0x000fe200078e0008 */
        /* <DEDUP_REMOVED lines=23> */
.L_x_267:
[----:B------:R-:W-:Y:S05]  /*28e0*/  BSYNC.RECONVERGENT B1 ;  /* 0x0000000000017941 */ /* 0x000fea0003800200 */
.L_x_266:
[C---:B------:R-:W-:Y:S01]  /*28f0*/  ISETP.GE.AND P1, PT, R9.reuse, 0xa1, PT ;  /* 0x000000a10900780c */ /* 0x040fe20003f26270 */
[----:B------:R-:W-:Y:S01]  /*2900*/  IMAD.MOV.U32 R3, RZ, RZ, R2 ;  /* 0x000000ffff037224 */ /* 0x000fe200078e0002 */
[C---:B------:R-:W-:Y:S01]  /*2910*/  ISETP.GE.AND P5, PT, R9.reuse, 0xc1, PT ;  /* 0x000000c10900780c */ /* 0x040fe20003fa6270 */
[----:B------:R-:W-:Y:S01]  /*2920*/  IMAD.MOV.U32 R8, RZ, RZ, R6 ;  /* 0x000000ffff087224 */ /* 0x000fe200078e0006 */
[----:B------:R-:W-:Y:S01]  /*2930*/  ISETP.GE.AND P6, PT, R9, 0xe1, PT ;  /* 0x000000e10900780c */ /* 0x000fe20003fc6270 */
[----:B------:R-:W-:Y:S01]  /*2940*/  IMAD.MOV.U32 R9, RZ, RZ, R7 ;  /* 0x000000ffff097224 */ /* 0x000fe200078e0007 */
[----:B------:R-:W-:Y:S11]  /*2950*/  @!P4 BRA `(.L_x_268) ;  /* 0x00000000005cc947 */ /* 0x000ff60003800000 */
        /* <DEDUP_REMOVED lines=13> */
[----:B0-----:R-:W-:Y:S01]  /*2a30*/  @P4 ISETP.GE.U32.AND P0, PT, R7, R10, PT ;  /* 0x0000000a0700420c */ /* 0x001fe20003f06070 */
[----:B------:R-:W-:Y:S02]  /*2a40*/  IMAD.MOV.U32 R9, RZ, RZ, R10 ;  /* 0x000000ffff097224 */ /* 0x000fe400078e000a */
[----:B------:R-:W-:Y:S01]  /*2a50*/  IMAD.MOV.U32 R8, RZ, RZ, R11 ;  /* 0x000000ffff087224 */ /* 0x000fe200078e000b */
[----:B------:R-:W-:-:S04]  /*2a60*/  @P4 ISETP.GE.AND.EX P0, PT, R6, R11, PT, P0 ;  /* 0x0000000b0600420c */ /* 0x000fc80003f06300 */
[----:B------:R-:W-:Y:S02]  /*2a70*/  @P4 FSEL R3, R2, R5, !P0 ;  /* 0x0000000502034208 */ /* 0x000fe40004000000 */
[----:B------:R-:W-:-:S04]  /*2a80*/  @P4 ISETP.LT.U32.AND P0, PT, R7, R10, PT ;  /* 0x0000000a0700420c */ /* 0x000fc80003f01070 */
[----:B------:R-:W-:-:S04]  /*2a90*/  @P4 ISETP.LT.AND.EX P0, PT, R6, R11, PT, P0 ;  /* 0x0000000b0600420c */ /* 0x000fc80003f01300 */
[----:B------:R-:W-:Y:S02]  /*2aa0*/  @P4 SEL R9, R7, R10, P0 ;  /* 0x0000000a07094207 */ /* 0x000fe40000000000 */
[----:B------:R-:W-:-:S07]  /*2ab0*/  @P4 SEL R8, R6, R11, P0 ;  /* 0x0000000b06084207 */ /* 0x000fce0000000000 */
.L_x_269:
[----:B------:R-:W-:Y:S05]  /*2ac0*/  BSYNC.RECONVERGENT B1 ;  /* 0x0000000000017941 */ /* 0x000fea0003800200 */
.L_x_268:
        /* <DEDUP_REMOVED lines=26> */
.L_x_271:
[----:B------:R-:W-:Y:S05]  /*2c70*/  BSYNC.RECONVERGENT B1 ;  /* 0x0000000000017941 */ /* 0x000fea0003800200 */
.L_x_270:
        /* <DEDUP_REMOVED lines=8> */
[----:B0-----:R-:W-:Y:S01]  /*2d00*/  LEA R8, R4, R3, 0x18 ;  /* 0x0000000304087211 */ /* 0x001fe200078ec0ff */
[----:B------:R-:W-:Y:S02]  /*2d10*/  IMAD.MOV.U32 R3, RZ, RZ, R2 ;  /* 0x000000ffff037224 */ /* 0x000fe400078e0002 */
[----:B------:R-:W-:Y:S02]  /*2d20*/  IMAD.MOV.U32 R4, RZ, RZ, R6 ;  /* 0x000000ffff047224 */ /* 0x000fe400078e0006 */
        /* <DEDUP_REMOVED lines=15> */
.L_x_273:
[----:B------:R-:W-:Y:S05]  /*2e20*/  BSYNC.RECONVERGENT B1 ;  /* 0x0000000000017941 */ /* 0x000fea0003800200 */
.L_x_272:
        /* <DEDUP_REMOVED lines=26> */
.L_x_275:
[----:B------:R-:W-:Y:S05]  /*2fd0*/  BSYNC.RECONVERGENT B1 ;  /* 0x0000000000017941 */ /* 0x000fea0003800200 */
.L_x_274:
[----:B------:R-:W-:Y:S02]  /*2fe0*/  IMAD.MOV.U32 R4, RZ, RZ, R5 ;  /* 0x000000ffff047224 */ /* 0x000fe400078e0005 */
[----:B------:R-:W-:Y:S02]  /*2ff0*/  IMAD.MOV.U32 R3, RZ, RZ, R7 ;  /* 0x000000ffff037224 */ /* 0x000fe400078e0007 */
[----:B------:R-:W-:Y:S01]  /*3000*/  IMAD.MOV.U32 R2, RZ, RZ, R8 ;  /* 0x000000ffff027224 */ /* 0x000fe200078e0008 */
[----:B------:R-:W-:Y:S06]  /*3010*/  @!P6 BRA `(.L_x_239) ;  /* 0x00000028009ce947 */ /* 0x000fec0003800000 */
[----:B------:R-:W0:Y:S01]  /*3020*/  S2R R3, SR_CgaCtaId ;  /* 0x0000000000037919 */ /* 0x000e220000008800 */
[----:B------:R-:W-:Y:S01]  /*3030*/  MOV R2, 0x400 ;  /* 0x0000040000027802 */ /* 0x000fe20000000f00 */
[----:B------:R-:W-:-:S03]  /*3040*/  IMAD.MOV.U32 R4, RZ, RZ, R5 ;  /* 0x000000ffff047224 */ /* 0x000fc600078e0005 */
        /* <DEDUP_REMOVED lines=20> */
.L_x_207:
[----:B------:R-:W0:Y:S01]  /*3190*/  S2R R5, SR_TID.X ;  /* 0x0000000000057919 */ /* 0x000e220000002100 */
[----:B------:R-:W1:Y:S02]  /*31a0*/  LDCU.128 UR12, c[0x0][0x380] ;  /* 0x00007000ff0c77ac */ /* 0x000e640008000c00 */
[----:B-1----:R-:W-:Y:S02]  /*31b0*/  IMAD.U32 R10, RZ, RZ, UR12 ;  /* 0x0000000cff0a7e24 */ /* 0x002fe4000f8e00ff */
[----:B------:R-:W-:Y:S01]  /*31c0*/  IMAD.U32 R11, RZ, RZ, UR13 ;  /* 0x0000000dff0b7e24 */ /* 0x000fe2000f8e00ff */
[----:B0-----:R-:W-:-:S05]  /*31d0*/  IADD3 R2, P0, PT, R7, R5, RZ ;  /* 0x0000000507027210 */ /* 0x001fca0007f1e0ff */
[----:B------:R-:W-:Y:S01]  /*31e0*/  IMAD.X R3, RZ, RZ, RZ, P0 ;  /* 0x000000ffff037224 */ /* 0x000fe200000e06ff */
[----:B------:R-:W-:-:S04]  /*31f0*/  LEA R8, P0, R2, R10, 0x2 ;  /* 0x0000000a02087211 */ /* 0x000fc800078010ff */
[----:B------:R-:W-:-:S05]  /*3200*/  LEA.HI.X R9, R2, R11, R3, 0x2, P0 ;  /* 0x0000000b02097211 */ /* 0x000fca00000f1403 */
[----:B------:R-:W2:Y:S04]  /*3210*/  LDG.E R3, desc[UR10][R8.64] ;  /* 0x0000000a08037981 */ /* 0x000ea8000c1e1900 */
[----:B------:R-:W2:Y:S04]  /*3220*/  LDG.E R4, desc[UR10][R8.64+0x400] ;  /* 0x0004000a08047981 */ /* 0x000ea8000c1e1900 */
[----:B------:R-:W3:Y:S04]  /*3230*/  LDG.E R6, desc[UR10][R8.64+0x800] ;  /* 0x0008000a08067981 */ /* 0x000ee8000c1e1900 */
[----:B------:R-:W4:Y:S04]  /*3240*/  LDG.E R16, desc[UR10][R8.64+0xc00] ;  /* 0x000c000a08107981 */ /* 0x000f28000c1e1900 */
[----:B------:R0:W5:Y:S01]  /*3250*/  LDG.E R2, desc[UR10][R8.64+0x1000] ;  /* 0x0010000a08027981 */ /* 0x000162000c1e1900 */
[----:B------:R-:W-:Y:S01]  /*3260*/  IMAD.U32 R13, RZ, RZ, UR14 ;  /* 0x0000000eff0d7e24 */ /* 0x000fe2000f8e00ff */
[----:B------:R-:W-:Y:S01]  /*3270*/  UMOV UR4, URZ ;  /* 0x000000ff00047c82 */ /* 0x000fe20008000000 */
[----:B------:R-:W-:Y:S01]  /*3280*/  IMAD.U32 R14, RZ, RZ, UR15 ;  /* 0x0000000fff0e7e24 */ /* 0x000fe2000f8e00ff */
[----:B------:R-:W-:Y:S01]  /*3290*/  BSSY.RECONVERGENT B1, `(.L_x_276) ;  /* 0x0000013000017945 */ /* 0x000fe20003800200 */
[----:B------:R-:W-:-:S02]  /*32a0*/  ISETP.LE.U32.AND P0, PT, R15, UR6, PT ;  /* 0x000000060f007c0c */ /* 0x000fc4000bf03070 */
[----:B------:R-:W-:Y:S02]  /*32b0*/  IADD3 R17, P4, PT, R7, R13, RZ ;  /* 0x0000000d07117210 */ /* 0x000fe40007f9e0ff */
[----:B--2---:R-:W-:-:S04]  /*32c0*/  FSETP.GEU.AND P1, PT, R4, R3, PT ;  /* 0x000000030400720b */ /* 0x004fc80003f2e000 */
[----:B------:R-:W-:Y:S01]  /*32d0*/  FSEL R3, R4, R3, !P1 ;  /* 0x0000000304037208 */ /* 0x000fe20004800000 */
[----:B------:R-:W-:-:S03]  /*32e0*/  VIADD R4, R5, 0x200 ;  /* 0x0000020005047836 */ /* 0x000fc60000000000 */
[----:B---3--:R-:W-:-:S04]  /*32f0*/  FSETP.GEU.AND P2, PT, R6, R3, PT ;  /* 0x000000030600720b */ /* 0x008fc80003f4e000 */
[----:B------:R-:W-:Y:S01]  /*3300*/  FSEL R3, R6, R3, !P2 ;  /* 0x0000000306037208 */ /* 0x000fe20005000000 */
[----:B------:R-:W-:-:S03]  /*3310*/  VIADD R6, R5, 0x100 ;  /* 0x0000010005067836 */ /* 0x000fc60000000000 */
[----:B----4-:R-:W-:Y:S01]  /*3320*/  FSETP.GEU.AND P3, PT, R3, R16, PT ;  /* 0x000000100300720b */ /* 0x010fe20003f6e000 */
[----:B------:R-:W-:-:S04]  /*3330*/  IMAD.MOV.U32 R7, RZ, RZ, R3 ;  /* 0x000000ffff077224 */ /* 0x000fc800078e0003 */
[----:B------:R-:W-:-:S05]  /*3340*/  @P2 SEL R4, R6, R5, !P1 ;  /* 0x0000000506042207 */ /* 0x000fca0004800000 */
[----:B------:R-:W-:-:S03]  /*3350*/  IMAD.MOV.U32 R6, RZ, RZ, R4 ;  /* 0x000000ffff067224 */ /* 0x000fc600078e0004 */
[----:B0-----:R-:W-:Y:S05]  /*3360*/  @!P3 BRA `(.L_x_277) ;  /* 0x000000000014b947 */ /* 0x001fea0003800000 */
[----:B------:R-:W-:Y:S01]  /*3370*/  FSETP.GEU.AND P1, PT, R16, R3, PT ;  /* 0x000000031000720b */ /* 0x000fe20003f2e000 */
[----:B------:R-:W-:Y:S02]  /*3380*/  IMAD.MOV.U32 R7, RZ, RZ, R16 ;  /* 0x000000ffff077224 */ /* 0x000fe400078e0010 */
[----:B------:R-:W-:-:S10]  /*3390*/  VIADD R6, R5, 0x300 ;  /* 0x0000030005067836 */ /* 0x000fd40000000000 */
[----:B------:R-:W-:Y:S02]  /*33a0*/  @P1 IMAD.MOV.U32 R7, RZ, RZ, R3 ;  /* 0x000000ffff071224 */ /* 0x000fe400078e0003 */
[----:B------:R-:W-:-:S07]  /*33b0*/  @P1 IMAD.MOV.U32 R6, RZ, RZ, R4 ;  /* 0x000000ffff061224 */ /* 0x000fce00078e0004 */
.L_x_277:
[----:B------:R-:W-:Y:S05]  /*33c0*/  BSYNC.RECONVERGENT B1 ;  /* 0x0000000000017941 */ /* 0x000fea0003800200 */
.L_x_276:
[----:B-----5:R-:W-:Y:S01]  /*33d0*/  FSETP.GEU.AND P1, PT, R7, R2, PT ;  /* 0x000000020700720b */ /* 0x020fe20003f2e000 */
[----:B------:R-:W-:Y:S01]  /*33e0*/  IMAD.X R4, RZ, RZ, R14, P4 ;  /* 0x000000ffff047224 */ /* 0x000fe200020e060e */
[----:B------:R-:W-:Y:S01]  /*33f0*/  LOP3.LUT R3, R5, 0x400, RZ, 0xfc, !PT ;  /* 0x0000040005037812 */ /* 0x000fe200078efcff */
[----:B------:R-:W-:Y:S01]  /*3400*/  BSSY.RECONVERGENT B1, `(.L_x_278) ;  /* 0x0000014000017945 */ /* 0x000fe20003800200 */
[-C--:B------:R-:W-:Y:S01]  /*3410*/  IADD3 R19, P3, PT, R6, R17.reuse, RZ ;  /* 0x0000001106137210 */ /* 0x080fe20007f7e0ff */
[----:B------:R-:W-:Y:S01]  /*3420*/  IMAD.MOV.U32 R9, RZ, RZ, R7 ;  /* 0x000000ffff097224 */ /* 0x000fe200078e0007 */
[----:B------:R-:W-:Y:S02]  /*3430*/  IADD3 R16, P2, PT, R3, R17, RZ ;  /* 0x0000001103107210 */ /* 0x000fe40007f5e0ff */
[----:B------:R-:W-:Y:S01]  /*3440*/  IADD3.X R18, PT, PT, R4, UR4, RZ, P3, !PT ;  /* 0x0000000404127c10 */ /* 0x000fe20009ffe4ff */
[----:B------:R-:W-:Y:S01]  /*3450*/  IMAD.MOV.U32 R8, RZ, RZ, R19 ;  /* 0x000000ffff087224 */ /* 0x000fe200078e0013 */
[----:B------:R-:W-:Y:S01]  /*3460*/  ISETP.GE.U32.AND.EX P0, PT, RZ, R12, PT, P0 ;  /* 0x0000000cff00720c */ /* 0x000fe20003f06100 */
[----:B------:R-:W-:-:S02]  /*3470*/  IMAD.X R17, RZ, RZ, R4, P2 ;  /* 0x000000ffff117224 */ /* 0x000fc400010e0604 */
[----:B------:R-:W-:Y:S01]  /*3480*/  IMAD.MOV.U32 R4, RZ, RZ, R18 ;  /* 0x000000ffff047224 */ /* 0x000fe200078e0012 */
[----:B------:R-:W-:Y:S09]  /*3490*/  @!P1 BRA `(.L_x_279) ;  /* 0x0000000000289947 */ /* 0x000ff20003800000 */
[----:B------:R-:W-:Y:S01]  /*34a0*/  FSETP.GEU.AND P2, PT, R2, R7, PT ;  /* 0x000000070200720b */ /* 0x000fe20003f4e000 */
[----:B------:R-:W-:Y:S02]  /*34b0*/  IMAD.U32 R4, RZ, RZ, UR4 ;  /* 0x00000004ff047e24 */ /* 0x000fe4000f8e00ff */
[----:B------:R-:W-:Y:S02]  /*34c0*/  IMAD.MOV.U32 R9, RZ, RZ, R2 ;  /* 0x000000ffff097224 */ /* 0x000fe400078e0002 */
[----:B------:R-:W-:-:S08]  /*34d0*/  IMAD.MOV.U32 R8, RZ, RZ, R16 ;  /* 0x000000ffff087224 */ /* 0x000fd000078e0010 */
[----:B------:R-:W-:-:S04]  /*34e0*/  @P2 ISETP.GE.U32.AND P1, PT, R6, R3, PT ;  /* 0x000000030600220c */ /* 0x000fc80003f26070 */
[----:B------:R-:W-:Y:S01]  /*34f0*/  @P2 ISETP.GE.AND.EX P1, PT, R4, RZ, PT, P1 ;  /* 0x000000ff0400220c */ /* 0x000fe20003f26310 */
[----:B------:R-:W-:-:S03]  /*3500*/  IMAD.MOV.U32 R4, RZ, RZ, R17 ;  /* 0x000000ffff047224 */ /* 0x000fc600078e0011 */
[----:B------:R-:W-:Y:S02]  /*3510*/  @P2 FSEL R9, R7, R2, !P1 ;  /* 0x0000000207092208 */ /* 0x000fe40004800000 */
[----:B------:R-:W-:Y:S02]  /*3520*/  @P2 SEL R8, R19, R16, !P1 ;  /* 0x0000001013082207 */ /* 0x000fe40004800000 */
[----:B------:R-:W-:-:S07]  /*3530*/  @P2 SEL R4, R18, R17, !P1 ;  /* 0x0000001112042207 */ /* 0x000fce0004800000 */
.L_x_279:
[----:B------:R-:W-:Y:S05]  /*3540*/  BSYNC.RECONVERGENT B1 ;  /* 0x0000000000017941 */ /* 0x000fea0003800200 */
.L_x_278:
[----:B------:R-:W-:Y:S05]  /*3550*/  @P0 BRA `(.L_x_280) ;  /* 0x0000001400200947 */ /* 0x000fea0003800000 */
[----:B------:R-:W0:Y:S01]  /*3560*/  LDCU.64 UR8, c[0x0][0x3e8] ;  /* 0x00007d00ff0877ac */ /* 0x000e220008000a00 */
[----:B------:R-:W-:Y:S01]  /*3570*/  ISETP.NE.AND P0, PT, R5, RZ, PT ;  /* 0x000000ff0500720c */ /* 0x000fe20003f05270 */
[----:B------:R-:W-:Y:S01]  /*3580*/  BSSY.RECONVERGENT B1, `(.L_x_281) ;  /* 0x0000012000017945 */ /* 0x000fe20003800200 */
[----:B------:R-:W-:Y:S01]  /*3590*/  UMOV UR4, 0x8 ;  /* 0x0000000800047882 */ /* 0x000fe20000000000 */
[----:B------:R-:W-:Y:S02]  /*35a0*/  UMOV UR5, 0x0 ;  /* 0x0000000000057882 */ /* 0x000fe40000000000 */
[----:B0-----:R-:W-:-:S04]  /*35b0*/  UIMAD.WIDE.U32 UR4, UR8, 0x1, UR4 ;  /* 0x00000001080478a5 */ /* 0x001fc8000f8e0004 */
[----:B------:R-:W-:Y:S02]  /*35c0*/  UIADD3 UR7, UPT, UPT, UR5, UR9, URZ ;  /* 0x0000000905077290 */ /* 0x000fe4000fffe0ff */
[----:B------:R-:W-:Y:S02]  /*35d0*/  IMAD.U32 R7, RZ, RZ, UR5 ;  /* 0x00000005ff077e24 */ /* 0x000fe4000f8e00ff */
[----:B------:R-:W-:Y:S02]  /*35e0*/  IMAD.U32 R6, RZ, RZ, UR4 ;  /* 0x00000004ff067e24 */ /* 0x000fe4000f8e00ff */
[----:B------:R-:W-:Y:S01]  /*35f0*/  IMAD.U32 R7, RZ, RZ, UR7 ;  /* 0x00000007ff077e24 */ /* 0x000fe2000f8e00ff */
[----:B------:R-:W-:Y:S06]  /*3600*/  @P0 BRA `(.L_x_282) ;  /* 0x0000000000240947 */ /* 0x000fec0003800000 */
[----:B------:R-:W-:Y:S02]  /*3610*/  IMAD.MOV.U32 R16, RZ, RZ, 0x500 ;  /* 0x00000500ff107424 */ /* 0x000fe400078e00ff */
[----:B------:R-:W-:-:S05]  /*3620*/  IMAD.MOV.U32 R17, RZ, RZ, 0x0 ;  /* 0x00000000ff117424 */ /* 0x000fca00078e00ff */
[----:B------:R-:W2:Y:S01]  /*3630*/  ATOMG.E.ADD.64.STRONG.GPU PT, R2, desc[UR10][R6.64], R16 ;  /* 0x80000010060279a8 */ /* 0x000ea200081ef50a */
[----:B------:R-:W0:Y:S01]  /*3640*/  S2UR UR5, SR_CgaCtaId ;  /* 0x00000000000579c3 */ /* 0x000e220000008800 */
[----:B------:R-:W-:Y:S02]  /*3650*/  UMOV UR4, 0x400 ;  /* 0x0000040000047882 */ /* 0x000fe40000000000 */
[----:B0-----:R-:W-:Y:S01]  /*3660*/  ULEA UR4, UR5, UR4, 0x18 ;  /* 0x0000000405047291 */ /* 0x001fe2000f8ec0ff */
[----:B--2---:R-:W-:-:S05]  /*3670*/  IADD3 R2, P0, PT, R2, UR6, RZ ;  /* 0x0000000602027c10 */ /* 0x004fca000ff1e0ff */
[----:B------:R-:W-:-:S05]  /*3680*/  IMAD.X R3, RZ, RZ, R3, P0 ;  /* 0x000000ffff037224 */ /* 0x000fca00000e0603 */
[----:B------:R0:W-:Y:S03]  /*3690*/  STS.64 [UR4+0x98], R2 ;  /* 0x00009802ff007988 */ /* 0x0001e60008000a04 */
.L_x_282:
[----:B------:R-:W-:Y:S05]  /*36a0*/  BSYNC.RECONVERGENT B1 ;  /* 0x0000000000017941 */ /* 0x000fea0003800200 */
.L_x_281:
[----:B------:R-:W1:Y:S08]  /*36b0*/  S2UR UR5, SR_CgaCtaId ;  /* 0x00000000000579c3 */ /* 0x000e700000008800 */
[----:B------:R-:W-:Y:S06]  /*36c0*/  BAR.SYNC.DEFER_BLOCKING 0x0 ;  /* 0x0000000000007b1d */ /* 0x000fec0000010000 */
[----:B------:R-:W-:-:S02]  /*36d0*/  UMOV UR4, 0x400 ;  /* 0x0000040000047882 */ /* 0x000fc40000000000 */
[----:B-1----:R-:W-:-:S06]  /*36e0*/  ULEA UR4, UR5, UR4, 0x18 ;  /* 0x0000000405047291 */ /* 0x002fcc000f8ec0ff */
[----:B------:R-:W-:-:S05]  /*36f0*/  IMAD.U32 R16, RZ, RZ, UR4 ;  /* 0x00000004ff107e24 */ /* 0x000fca000f8e00ff */
[----:B0-----:R-:W0:Y:S02]  /*3700*/  LDS.64 R2, [R16+0x98] ;  /* 0x0000980010027984 */ /* 0x001e240000000a00 */
[----:B0-----:R-:W-:-:S04]  /*3710*/  IADD3 R18, P1, PT, R2, 0x500, RZ ;  /* 0x0000050002127810 */ /* 0x001fc80007f3e0ff */
[----:B------:R-:W-:Y:S01]  /*3720*/  ISETP.GT.U32.AND P0, PT, R18, R15, PT ;  /* 0x0000000f1200720c */ /* 0x000fe20003f04070 */
[----:B------:R-:W-:-:S05]  /*3730*/  IMAD.X R17, RZ, RZ, R3, P1 ;  /* 0x000000ffff117224 */ /* 0x000fca00008e0603 */
[----:B------:R-:W-:-:S13]  /*3740*/  ISETP.GT.AND.EX P0, PT, R17, R12, PT, P0 ;  /* 0x0000000c1100720c */ /* 0x000fda0003f04300 */
[----:B------:R-:W-:Y:S05]  /*3750*/  @P0 BRA `(.L_x_283) ;  /* 0x0000000800340947 */ /* 0x000fea0003800000 */
[----:B------:R-:W-:Y:S01]  /*3760*/  BSSY.RECONVERGENT B1, `(.L_x_283) ;  /* 0x000008c000017945 */ /* 0x000fe20003800200 */
[----:B------:R-:W0:Y:S01]  /*3770*/  LDCU.64 UR8, c[0x0][0x398] ;  /* 0x00007300ff0877ac */ /* 0x000e220008000a00 */
[----:B------:R-:W1:Y:S02]  /*3780*/  LDCU.128 UR12, c[0x0][0x380] ;  /* 0x00007000ff0c77ac */ /* 0x000e640008000c00 */
.L_x_296:
[----:B------:R-:W-:Y:S01]  /*3790*/  IADD3 R22, P0, PT, R5, R2, RZ ;  /* 0x0000000205167210 */ /* 0x000fe20007f1e0ff */
[----:B-1----:R-:W-:Y:S02]  /*37a0*/  IMAD.U32 R10, RZ, RZ, UR12 ;  /* 0x0000000cff0a7e24 */ /* 0x002fe4000f8e00ff */
[----:B------:R-:W-:Y:S02]  /*37b0*/  IMAD.U32 R11, RZ, RZ, UR13 ;  /* 0x0000000dff0b7e24 */ /* 0x000fe4000f8e00ff */
[----:B------:R-:W-:Y:S01]  /*37c0*/  IMAD.X R15, RZ, RZ, R3, P0 ;  /* 0x000000ffff0f7224 */ /* 0x000fe200000e0603 */
[----:B------:R-:W-:-:S04]  /*37d0*/  LEA R18, P0, R22, R10, 0x2 ;  /* 0x0000000a16127211 */ /* 0x000fc800078010ff */
[----:B------:R-:W-:-:S05]  /*37e0*/  LEA.HI.X R19, R22, R11, R15, 0x2, P0 ;  /* 0x0000000b16137211 */ /* 0x000fca00000f140f */
[----:B------:R-:W2:Y:S04]  /*37f0*/  LDG.E R24, desc[UR10][R18.64] ;  /* 0x0000000a12187981 */ /* 0x000ea8000c1e1900 */
[----:B------:R1:W5:Y:S04]  /*3800*/  LDG.E R20, desc[UR10][R18.64+0x400] ;  /* 0x0004000a12147981 */ /* 0x000368000c1e1900 */
[----:B------:R1:W5:Y:S04]  /*3810*/  LDG.E R17, desc[UR10][R18.64+0x800] ;  /* 0x0008000a12117981 */ /* 0x000368000c1e1900 */
[----:B------:R1:W5:Y:S04]  /*3820*/  LDG.E R2, desc[UR10][R18.64+0xc00] ;  /* 0x000c000a12027981 */ /* 0x000368000c1e1900 */
[----:B------:R1:W5:Y:S01]  /*3830*/  LDG.E R12, desc[UR10][R18.64+0x1000] ;  /* 0x0010000a120c7981 */ /* 0x000362000c1e1900 */
[----:B------:R-:W-:Y:S01]  /*3840*/  IMAD.U32 R13, RZ, RZ, UR14 ;  /* 0x0000000eff0d7e24 */ /* 0x000fe2000f8e00ff */
[----:B------:R-:W-:Y:S01]  /*3850*/  BSSY.RECONVERGENT B2, `(.L_x_284) ;  /* 0x0000014000027945 */ /* 0x000fe20003800200 */
[----:B------:R-:W-:-:S02]  /*3860*/  IMAD.U32 R14, RZ, RZ, UR15 ;  /* 0x0000000fff0e7e24 */ /* 0x000fc4000f8e00ff */
[----:B------:R-:W-:Y:S01]  /*3870*/  IMAD.MOV.U32 R21, RZ, RZ, R9 ;  /* 0x000000ffff157224 */ /* 0x000fe200078e0009 */
[----:B------:R-:W-:Y:S01]  /*3880*/  IADD3 R3, P1, PT, R22, R13, RZ ;  /* 0x0000000d16037210 */ /* 0x000fe20007f3e0ff */
[----:B------:R-:W-:Y:S02]  /*3890*/  IMAD.MOV.U32 R22, RZ, RZ, R8 ;  /* 0x000000ffff167224 */ /* 0x000fe400078e0008 */
[----:B------:R-:W-:Y:S02]  /*38a0*/  IMAD.MOV.U32 R23, RZ, RZ, R4 ;  /* 0x000000ffff177224 */ /* 0x000fe400078e0004 */
[----:B------:R-:W-:Y:S01]  /*38b0*/  IMAD.X R15, R15, 0x1, R14, P1 ;  /* 0x000000010f0f7824 */ /* 0x000fe200008e060e */
[----:B--2---:R-:W-:-:S13]  /*38c0*/  FSETP.GEU.AND P0, PT, R9, R24, PT ;  /* 0x000000180900720b */ /* 0x004fda0003f0e000 */
[----:B-1----:R-:W-:Y:S05]  /*38d0*/  @!P0 BRA `(.L_x_285) ;  /* 0x00000000002c8947 */ /* 0x002fea0003800000 */
        /* <DEDUP_REMOVED lines=11> */
.L_x_285:
[----:B0-----:R-:W-:Y:S05]  /*3990*/  BSYNC.RECONVERGENT B2 ;  /* 0x0000000000027941 */ /* 0x001fea0003800200 */
.L_x_284:
[----:B-----5:R-:W-:Y:S01]  /*39a0*/  FSETP.GEU.AND P0, PT, R21, R20, PT ;  /* 0x000000141500720b */ /* 0x020fe20003f0e000 */
[----:B------:R-:W-:Y:S01]  /*39b0*/  BSSY.RECONVERGENT B2, `(.L_x_286) ;  /* 0x0000012000027945 */ /* 0x000fe20003800200 */
[----:B------:R-:W-:Y:S01]  /*39c0*/  IADD3 R9, P1, PT, R3, 0x100, RZ ;  /* 0x0000010003097810 */ /* 0x000fe20007f3e0ff */
[----:B------:R-:W-:Y:S02]  /*39d0*/  IMAD.MOV.U32 R4, RZ, RZ, R21 ;  /* 0x000000ffff047224 */ /* 0x000fe400078e0015 */
[----:B------:R-:W-:Y:S02]  /*39e0*/  IMAD.MOV.U32 R18, RZ, RZ, R22 ;  /* 0x000000ffff127224 */ /* 0x000fe400078e0016 */
[----:B------:R-:W-:Y:S02]  /*39f0*/  IMAD.X R8, RZ, RZ, R15, P1 ;  /* 0x000000ffff087224 */ /* 0x000fe400008e060f */
[----:B------:R-:W-:-:S04]  /*3a00*/  IMAD.MOV.U32 R19, RZ, RZ, R23 ;  /* 0x000000ffff137224 */ /* 0x000fc800078e0017 */
        /* <DEDUP_REMOVED lines=12> */
.L_x_287:
[----:B------:R-:W-:Y:S05]  /*3ad0*/  BSYNC.RECONVERGENT B2 ;  /* 0x0000000000027941 */ /* 0x000fea0003800200 */
.L_x_286:
[----:B------:R-:W-:Y:S01]  /*3ae0*/  FSETP.GEU.AND P0, PT, R4, R17, PT ;  /* 0x000000110400720b */ /* 0x000fe20003f0e000 */
        /* <DEDUP_REMOVED lines=18> */
.L_x_289:
[----:B------:R-:W-:Y:S05]  /*3c10*/  BSYNC.RECONVERGENT B2 ;  /* 0x0000000000027941 */ /* 0x000fea0003800200 */
.L_x_288:
        /* <DEDUP_REMOVED lines=19> */
.L_x_291:
[----:B------:R-:W-:Y:S05]  /*3d50*/  BSYNC.RECONVERGENT B2 ;  /* 0x0000000000027941 */ /* 0x000fea0003800200 */
.L_x_290:
        /* <DEDUP_REMOVED lines=19> */
.L_x_293:
[----:B------:R-:W-:Y:S05]  /*3e90*/  BSYNC.RECONVERGENT B2 ;  /* 0x0000000000027941 */ /* 0x000fea0003800200 */
.L_x_292:
[----:B------:R-:W-:Y:S01]  /*3ea0*/  BAR.SYNC.DEFER_BLOCKING 0x0 ;  /* 0x0000000000007b1d */ /* 0x000fe20000010000 */
[----:B------:R-:W-:-:S05]  /*3eb0*/  ISETP.NE.AND P0, PT, R5, RZ, PT ;  /* 0x000000ff0500720c */ /* 0x000fca0003f05270 */
[----:B------:R-:W-:Y:S08]  /*3ec0*/  BSSY.RECONVERGENT B2, `(.L_x_294) ;  /* 0x000000c000027945 */ /* 0x000ff00003800200 */
[----:B------:R-:W-:Y:S05]  /*3ed0*/  @P0 BRA `(.L_x_295) ;  /* 0x0000000000280947 */ /* 0x000fea0003800000 */
[----:B------:R-:W-:Y:S02]  /*3ee0*/  IMAD.MOV.U32 R18, RZ, RZ, 0x500 ;  /* 0x00000500ff127424 */ /* 0x000fe400078e00ff */
[----:B------:R-:W-:-:S05]  /*3ef0*/  IMAD.MOV.U32 R19, RZ, RZ, 0x0 ;  /* 0x00000000ff137424 */ /* 0x000fca00078e00ff */
[----:B------:R-:W2:Y:S01]  /*3f00*/  ATOMG.E.ADD.64.STRONG.GPU PT, R2, desc[UR10][R6.64], R18 ;  /* 0x80000012060279a8 */ /* 0x000ea200081ef50a */
[----:B------:R-:W0:Y:S01]  /*3f10*/  S2UR UR5, SR_CgaCtaId ;  /* 0x00000000000579c3 */ /* 0x000e220000008800 */
[----:B------:R-:W-:Y:S02]  /*3f20*/  UMOV UR4, 0x400 ;  /* 0x0000040000047882 */ /* 0x000fe40000000000 */
[----:B0-----:R-:W-:-:S06]  /*3f30*/  ULEA UR4, UR5, UR4, 0x18 ;  /* 0x0000000405047291 */ /* 0x001fcc000f8ec0ff */
[----:B------:R-:W-:Y:S01]  /*3f40*/  IMAD.U32 R16, RZ, RZ, UR4 ;  /* 0x00000004ff107e24 */ /* 0x000fe2000f8e00ff */
[----:B--2---:R-:W-:-:S05]  /*3f50*/  IADD3 R2, P0, PT, R2, UR6, RZ ;  /* 0x0000000602027c10 */ /* 0x004fca000ff1e0ff */
[----:B------:R-:W-:-:S05]  /*3f60*/  IMAD.X R3, RZ, RZ, R3, P0 ;  /* 0x000000ffff037224 */ /* 0x000fca00000e0603 */
[----:B------:R0:W-:Y:S03]  /*3f70*/  STS.64 [R16+0x98], R2 ;  /* 0x0000980210007388 */ /* 0x0001e60000000a00 */
.L_x_295:
[----:B------:R-:W-:Y:S05]  /*3f80*/  BSYNC.RECONVERGENT B2 ;  /* 0x0000000000027941 */ /* 0x000fea0003800200 */
.L_x_294:
[----:B------:R-:W-:Y:S01]  /*3f90*/  BAR.SYNC.DEFER_BLOCKING 0x0 ;  /* 0x0000000000007b1d */ /* 0x000fe20000010000 */
[----:B------:R-:W-:Y:S02]  /*3fa0*/  IMAD.U32 R15, RZ, RZ, UR8 ;  /* 0x00000008ff0f7e24 */ /* 0x000fe4000f8e00ff */
[----:B------:R-:W-:-:S03]  /*3fb0*/  IMAD.U32 R12, RZ, RZ, UR9 ;  /* 0x00000009ff0c7e24 */ /* 0x000fc6000f8e00ff */
[----:B0-----:R-:W0:Y:S02]  /*3fc0*/  LDS.64 R2, [R16+0x98] ;  /* 0x0000980010027984 */ /* 0x001e240000000a00 */
[----:B0-----:R-:W-:-:S04]  /*3fd0*/  IADD3 R18, P1, PT, R2, 0x500, RZ ;  /* 0x0000050002127810 */ /* 0x001fc80007f3e0ff */
[----:B------:R-:W-:Y:S01]  /*3fe0*/  ISETP.GT.U32.AND P0, PT, R18, R15, PT ;  /* 0x0000000f1200720c */ /* 0x000fe20003f04070 */
[----:B------:R-:W-:-:S05]  /*3ff0*/  IMAD.X R17, RZ, RZ, R3, P1 ;  /* 0x000000ffff117224 */ /* 0x000fca00008e0603 */
[----:B------:R-:W-:-:S13]  /*4000*/  ISETP.GT.AND.EX P0, PT, R17, R12, PT, P0 ;  /* 0x0000000c1100720c */ /* 0x000fda0003f04300 */
[----:B------:R-:W-:Y:S05]  /*4010*/  @!P0 BRA `(.L_x_296) ;  /* 0xfffffff400dc8947 */ /* 0x000fea000383ffff */
[----:B------:R-:W-:Y:S05]  /*4020*/  BSYNC.RECONVERGENT B1 ;  /* 0x0000000000017941 */ /* 0x000fea0003800200 */
.L_x_283:
[----:B------:R-:W-:Y:S01]  /*4030*/  ISETP.GE.U32.AND P0, PT, R2, R15, PT ;  /* 0x0000000f0200720c */ /* 0x000fe20003f06070 */
[----:B------:R-:W-:Y:S03]  /*4040*/  BSSY.RECONVERGENT B1, `(.L_x_280) ;  /* 0x0000099000017945 */ /* 0x000fe60003800200 */
[----:B------:R-:W-:-:S13]  /*4050*/  ISETP.GE.AND.EX P0, PT, R3, R12, PT, P0 ;  /* 0x0000000c0300720c */ /* 0x000fda0003f06300 */
[----:B------:R-:W-:Y:S05]  /*4060*/  @P0 BRA `(.L_x_297) ;  /* 0x0000000800580947 */ /* 0x000fea0003800000 */
[----:B------:R-:W-:-:S05]  /*4070*/  IMAD.IADD R12, R15, 0x1, -R2 ;  /* 0x000000010f0c7824 */ /* 0x000fca00078e0a02 */
[----:B------:R-:W-:-:S13]  /*4080*/  ISETP.GE.AND P0, PT, R5, R12, PT ;  /* 0x0000000c0500720c */ /* 0x000fda0003f06270 */
[----:B------:R-:W-:Y:S05]  /*4090*/  @P0 BRA `(.L_x_297) ;  /* 0x00000008004c0947 */ /* 0x000fea0003800000 */
[----:B------:R-:W-:Y:S01]  /*40a0*/  LOP3.LUT R16, RZ, R5, RZ, 0x33, !PT ;  /* 0x00000005ff107212 */ /* 0x000fe200078e33ff */
[----:B------:R-:W-:Y:S03]  /*40b0*/  BSSY.RECONVERGENT B2, `(.L_x_298) ;  /* 0x000002d000027945 */ /* 0x000fe60003800200 */
[----:B------:R-:W-:Y:S01]  /*40c0*/  IADD3 R16, PT, PT, -R2, R15, R16 ;  /* 0x0000000f02107210 */ /* 0x000fe20007ffe110 */
[----:B------:R-:W-:-:S03]  /*40d0*/  IMAD.MOV.U32 R15, RZ, RZ, R5 ;  /* 0x000000ffff0f7224 */ /* 0x000fc600078e0005 */
[----:B------:R-:W-:-:S04]  /*40e0*/  LOP3.LUT R6, R16, 0x300, RZ, 0xc0, !PT ;  /* 0x0000030010067812 */ /* 0x000fc800078ec0ff */
[----:B------:R-:W-:-:S13]  /*40f0*/  ISETP.NE.AND P0, PT, R6, 0x300, PT ;  /* 0x000003000600780c */ /* 0x000fda0003f05270 */
[----:B------:R-:W-:Y:S05]  /*4100*/  @!P0 BRA `(.L_x_299) ;  /* 0x00000000009c8947 */ /* 0x000fea0003800000 */
[----:B------:R-:W-:Y:S01]  /*4110*/  IADD3 R18, P0, PT, R5, R2, RZ ;  /* 0x0000000205127210 */ /* 0x000fe20007f1e0ff */
[----:B------:R-:W-:Y:S01]  /*4120*/  IMAD.MOV.U32 R15, RZ, RZ, R5 ;  /* 0x000000ffff0f7224 */ /* 0x000fe200078e0005 */
[----:B------:R-:W-:Y:S02]  /*4130*/  LEA.HI R6, R16, 0x1, RZ, 0x18 ;  /* 0x0000000110067811 */ /* 0x000fe400078fc0ff */
[C---:B------:R-:W-:Y:S01]  /*4140*/  LEA R17, P1, R18.reuse, R10, 0x2 ;  /* 0x0000000a12117211 */ /* 0x040fe200078210ff */
[----:B------:R-:W-:Y:S01]  /*4150*/  IMAD.X R7, RZ, RZ, R3, P0 ;  /* 0x000000ffff077224 */ /* 0x000fe200000e0603 */
[----:B------:R-:W-:Y:S02]  /*4160*/  IADD3 R20, P0, PT, R18, R13, RZ ;  /* 0x0000000d12147210 */ /* 0x000fe40007f1e0ff */
[----:B------:R-:W-:Y:S02]  /*4170*/  LOP3.LUT R6, R6, 0x3, RZ, 0xc0, !PT ;  /* 0x0000000306067812 */ /* 0x000fe400078ec0ff */
[----:B------:R-:W-:Y:S01]  /*4180*/  LEA.HI.X R18, R18, R11, R7, 0x2, P1 ;  /* 0x0000000b12127211 */ /* 0x000fe200008f1407 */
[----:B------:R-:W-:-:S02]  /*4190*/  IMAD.X R14, R7, 0x1, R14, P0 ;  /* 0x00000001070e7824 */ /* 0x000fc400000e060e */
[----:B------:R-:W-:-:S07]  /*41a0*/  IMAD.MOV R10, RZ, RZ, -R6 ;  /* 0x000000ffff0a7224 */ /* 0x000fce00078e0a06 */
.L_x_302:
[----:B------:R-:W-:Y:S02]  /*41b0*/  IMAD.MOV.U32 R6, RZ, RZ, R17 ;  /* 0x000000ffff067224 */ /* 0x000fe400078e0011 */
[----:B------:R-:W-:-:S05]  /*41c0*/  IMAD.MOV.U32 R7, RZ, RZ, R18 ;  /* 0x000000ffff077224 */ /* 0x000fca00078e0012 */
[----:B------:R-:W2:Y:S01]  /*41d0*/  LDG.E R22, desc[UR10][R6.64] ;  /* 0x0000000a06167981 */ /* 0x000ea2000c1e1900 */
[----:B------:R-:W-:Y:S01]  /*41e0*/  VIADD R10, R10, 0x1 ;  /* 0x000000010a0a7836 */ /* 0x000fe20000000000 */
[----:B------:R-:W-:Y:S01]  /*41f0*/  BSSY.RECONVERGENT B3, `(.L_x_300) ;  /* 0x0000013000037945 */ /* 0x000fe20003800200 */
[----:B------:R-:W-:-:S03]  /*4200*/  IADD3 R17, P3, PT, R17, 0x400, RZ ;  /* 0x0000040011117810 */ /* 0x000fc60007f7e0ff */
[----:B------:R-:W-:Y:S02]  /*4210*/  ISETP.NE.AND P2, PT, R10, RZ, PT ;  /* 0x000000ff0a00720c */ /* 0x000fe40003f45270 */
[----:B--2---:R-:W-:-:S13]  /*4220*/  FSETP.GEU.AND P0, PT, R9, R22, PT ;  /* 0x000000160900720b */ /* 0x004fda0003f0e000 */
        /* <DEDUP_REMOVED lines=15> */
.L_x_301:
[----:B------:R-:W-:Y:S05]  /*4320*/  BSYNC.RECONVERGENT B3 ;  /* 0x0000000000037941 */ /* 0x000fea0003800200 */
.L_x_300:
[----:B------:R-:W-:Y:S01]  /*4330*/  IADD3 R20, P0, PT, R20, 0x100, RZ ;  /* 0x0000010014147810 */ /* 0x000fe20007f1e0ff */
[----:B------:R-:W-:Y:S02]  /*4340*/  VIADD R15, R15, 0x100 ;  /* 0x000001000f0f7836 */ /* 0x000fe40000000000 */
[----:B------:R-:W-:Y:S02]  /*4350*/  IMAD.X R18, RZ, RZ, R18, P3 ;  /* 0x000000ffff127224 */ /* 0x000fe400018e0612 */
[----:B------:R-:W-:Y:S01]  /*4360*/  IMAD.X R14, RZ, RZ, R14, P0 ;  /* 0x000000ffff0e7224 */ /* 0x000fe200000e060e */
[----:B------:R-:W-:Y:S07]  /*4370*/  @P2 BRA `(.L_x_302) ;  /* 0xfffffffc008c2947 */ /* 0x000fee000383ffff */
.L_x_299:
[----:B------:R-:W-:Y:S05]  /*4380*/  BSYNC.RECONVERGENT B2 ;  /* 0x0000000000027941 */ /* 0x000fea0003800200 */
.L_x_298:
[----:B------:R-:W-:-:S13]  /*4390*/  ISETP.GE.U32.AND P0, PT, R16, 0x300, PT ;  /* 0x000003001000780c */ /* 0x000fda0003f06070 */
[----:B------:R-:W-:Y:S05]  /*43a0*/  @!P0 BRA `(.L_x_297) ;  /* 0x0000000400888947 */ /* 0x000fea0003800000 */
[----:B------:R-:W0:Y:S01]  /*43b0*/  LDC.64 R10, c[0x0][0x380] ;  /* 0x0000e000ff0a7b82 */ /* 0x000e220000000a00 */
[----:B------:R-:W-:-:S07]  /*43c0*/  VIADD R13, R15, 0x200 ;  /* 0x000002000f0d7836 */ /* 0x000fce0000000000 */
[----:B------:R-:W1:Y:S02]  /*43d0*/  LDC.64 R6, c[0x0][0x388] ;  /* 0x0000e200ff067b82 */ /* 0x000e640000000a00 */
.L_x_311:
[----:B------:R-:W-:-:S05]  /*43e0*/  VIADD R15, R13, 0xfffffe00 ;  /* 0xfffffe000d0f7836 */ /* 0x000fca0000000000 */
[----:B------:R-:W-:-:S05]  /*43f0*/  IADD3 R21, P0, PT, R15, R2, RZ ;  /* 0x000000020f157210 */ /* 0x000fca0007f1e0ff */
[----:B------:R-:W-:Y:S01]  /*4400*/  IMAD.X R22, RZ, RZ, R3, P0 ;  /* 0x000000ffff167224 */ /* 0x000fe200000e0603 */
[----:B0-----:R-:W-:-:S04]  /*4410*/  LEA R16, P0, R21, R10, 0x2 ;  /* 0x0000000a15107211 */ /* 0x001fc800078010ff */
[----:B------:R-:W-:-:S05]  /*4420*/  LEA.HI.X R17, R21, R11, R22, 0x2, P0 ;  /* 0x0000000b15117211 */ /* 0x000fca00000f1416 */
[----:B------:R-:W2:Y:S04]  /*4430*/  LDG.E R24, desc[UR10][R16.64] ;  /* 0x0000000a10187981 */ /* 0x000ea8000c1e1900 */
[----:B------:R0:W5:Y:S04]  /*4440*/  LDG.E R18, desc[UR10][R16.64+0x400] ;  /* 0x0004000a10127981 */ /* 0x000168000c1e1900 */
        /* <DEDUP_REMOVED lines=22> */
.L_x_304:
[----:B------:R-:W-:Y:S05]  /*45b0*/  BSYNC.RECONVERGENT B2 ;  /* 0x0000000000027941 */ /* 0x000fea0003800200 */
.L_x_303:
[----:B-----5:R-:W-:Y:S01]  /*45c0*/  FSETP.GEU.AND P0, PT, R19, R18, PT ;  /* 0x000000121300720b */ /* 0x020fe20003f0e000 */
[----:B------:R-:W-:Y:S01]  /*45d0*/  BSSY.RECONVERGENT B2, `(.L_x_305) ;  /* 0x0000013000027945 */ /* 0x000fe20003800200 */
[----:B------:R-:W-:Y:S01]  /*45e0*/  IADD3 R16, P1, P2, R2, R6, R23 ;  /* 0x0000000602107210 */ /* 0x000fe20007a3e017 */
[----:B------:R-:W-:Y:S02]  /*45f0*/  VIADD R17, R13, 0x100 ;  /* 0x000001000d117836 */ /* 0x000fe40000000000 */
[----:B------:R-:W-:Y:S01]  /*4600*/  IMAD.MOV.U32 R9, RZ, RZ, R19 ;  /* 0x000000ffff097224 */ /* 0x000fe200078e0013 */
[----:B------:R-:W-:Y:S01]  /*4610*/  IADD3.X R23, PT, PT, R3, R7, RZ, P1, P2 ;  /* 0x0000000703177210 */ /* 0x000fe20000fe44ff */
[----:B------:R-:W-:Y:S02]  /*4620*/  IMAD.MOV.U32 R4, RZ, RZ, R21 ;  /* 0x000000ffff047224 */ /* 0x000fe400078e0015 */
        /* <DEDUP_REMOVED lines=13> */
.L_x_306:
[----:B------:R-:W-:Y:S05]  /*4700*/  BSYNC.RECONVERGENT B2 ;  /* 0x0000000000027941 */ /* 0x000fea0003800200 */
.L_x_305:
[----:B------:R-:W-:Y:S01]  /*4710*/  FSETP.GEU.AND P0, PT, R9, R14, PT ;  /* 0x0000000e0900720b */ /* 0x000fe20003f0e000 */
[----:B------:R-:W-:Y:S01]  /*4720*/  BSSY.RECONVERGENT B2, `(.L_x_307) ;  /* 0x0000013000027945 */ /* 0x000fe20003800200 */
[CC--:B------:R-:W-:Y:S01]  /*4730*/  IADD3 R19, P1, P4, R2.reuse, R6.reuse, R13 ;  /* 0x0000000602137210 */ /* 0x0c0fe20007c3e00d */
[----:B------:R-:W-:Y:S01]  /*4740*/  IMAD.MOV.U32 R16, RZ, RZ, R9 ;  /* 0x000000ffff107224 */ /* 0x000fe200078e0009 */
[----:B------:R-:W-:Y:S01]  /*4750*/  IADD3 R20, P2, P3, R2, R6, R17 ;  /* 0x0000000602147210 */ /* 0x000fe20007b5e011 */
        /* <DEDUP_REMOVED lines=15> */
.L_x_308:
[----:B------:R-:W-:Y:S05]  /*4850*/  BSYNC.RECONVERGENT B2 ;  /* 0x0000000000027941 */ /* 0x000fea0003800200 */
.L_x_307:
[----:B------:R-:W-:Y:S01]  /*4860*/  FSETP.GEU.AND P0, PT, R16, R15, PT ;  /* 0x0000000f1000720b */ /* 0x000fe20003f0e000 */
[----:B------:R-:W-:Y:S01]  /*4870*/  BSSY.RECONVERGENT B2, `(.L_x_309) ;  /* 0x0000011000027945 */ /* 0x000fe20003800200 */
[----:B------:R-:W-:Y:S01]  /*4880*/  IADD3.X R19, PT, PT, R3, R7, RZ, P2, P3 ;  /* 0x0000000703137210 */ /* 0x000fe200017e64ff */
        /* <DEDUP_REMOVED lines=15> */
.L_x_310:
[----:B------:R-:W-:Y:S05]  /*4980*/  BSYNC.RECONVERGENT B2 ;  /* 0x0000000000027941 */ /* 0x000fea0003800200 */
.L_x_309:
[C---:B------:R-:W-:Y:S02]  /*4990*/  VIADD R15, R13.reuse, 0x200 ;  /* 0x000002000d0f7836 */ /* 0x040fe40000000000 */
[----:B------:R-:W-:-:S03]  /*49a0*/  VIADD R13, R13, 0x400 ;  /* 0x000004000d0d7836 */ /* 0x000fc60000000000 */
[----:B------:R-:W-:-:S13]  /*49b0*/  ISETP.GE.AND P0, PT, R15, R12, PT ;  /* 0x0000000c0f00720c */ /* 0x000fda0003f06270 */
[----:B------:R-:W-:Y:S05]  /*49c0*/  @!P0 BRA `(.L_x_311) ;  /* 0xfffffff800848947 */ /* 0x000fea000383ffff */
.L_x_297:
[----:B------:R-:W-:Y:S05]  /*49d0*/  BSYNC.RECONVERGENT B1 ;  /* 0x0000000000017941 */ /* 0x000fea0003800200 */
.L_x_280:
        /* <DEDUP_REMOVED lines=22> */
.L_x_313:
[----:B------:R-:W-:Y:S05]  /*4b40*/  BSYNC.RECONVERGENT B1 ;  /* 0x0000000000017941 */ /* 0x000fea0003800200 */
.L_x_312:
        /* <DEDUP_REMOVED lines=21> */
.L_x_315:
[----:B------:R-:W-:Y:S05]  /*4ca0*/  BSYNC.RECONVERGENT B1 ;  /* 0x0000000000017941 */ /* 0x000fea0003800200 */
.L_x_314:
        /* <DEDUP_REMOVED lines=21> */
.L_x_317:
[----:B------:R-:W-:Y:S05]  /*4e00*/  BSYNC.RECONVERGENT B1 ;  /* 0x0000000000017941 */ /* 0x000fea0003800200 */
.L_x_316:
        /* <DEDUP_REMOVED lines=21> */
.L_x_319:
[----:B------:R-:W-:Y:S05]  /*4f60*/  BSYNC.RECONVERGENT B1 ;  /* 0x0000000000017941 */ /* 0x000fea0003800200 */
.L_x_318:
        /* <DEDUP_REMOVED lines=22> */
.L_x_321:
[----:B------:R-:W-:Y:S05]  /*50d0*/  BSYNC.RECONVERGENT B1 ;  /* 0x0000000000017941 */ /* 0x000fea0003800200 */
.L_x_320:
[----:B------:R-:W-:Y:S04]  /*50e0*/  BSSY.RECONVERGENT B1, `(.L_x_322) ;  /* 0x000000c000017945 */ /* 0x000fe80003800200 */
[----:B------:R-:W-:Y:S05]  /*50f0*/  @P3 BRA `(.L_x_323) ;  /* 0x0000000000283947 */ /* 0x000fea0003800000 */
[----:B------:R-:W0:Y:S01]  /*5100*/  S2R R8, SR_CgaCtaId ;  /* 0x0000000000087919 */ /* 0x000e220000008800 */
[----:B------:R-:W-:Y:S02]  /*5110*/  MOV R7, 0x400 ;  /* 0x0000040000077802 */ /* 0x000fe40000000f00 */
[----:B------:R-:W-:-:S04]  /*5120*/  SHF.R.U32.HI R6, RZ, 0x1, R5 ;  /* 0x00000001ff067819 */ /* 0x000fc80000011605 */
[----:B------:R-:W-:Y:S02]  /*5130*/  LOP3.LUT R6, R6, 0x1f0, RZ, 0xc0, !PT ;  /* 0x000001f006067812 */ /* 0x000fe400078ec0ff */
[----:B0-----:R-:W-:-:S05]  /*5140*/  LEA R7, R8, R7, 0x18 ;  /* 0x0000000708077211 */ /* 0x001fca00078ec0ff */
[----:B------:R-:W-:Y:S02]  /*5150*/  IMAD.IADD R9, R6, 0x1, R7 ;  /* 0x0000000106097824 */ /* 0x000fe400078e0207 */
[----:B------:R-:W-:Y:S02]  /*5160*/  IMAD.MOV.U32 R6, RZ, RZ, R3 ;  /* 0x000000ffff067224 */ /* 0x000fe400078e0003 */
[----:B------:R-:W-:Y:S01]  /*5170*/  IMAD.MOV.U32 R7, RZ, RZ, R2 ;  /* 0x000000ffff077224 */ /* 0x000fe200078e0002 */
[----:B------:R0:W-:Y:S04]  /*5180*/  STS [R9+0x8], R4 ;  /* 0x0000080409007388 */ /* 0x0001e80000000800 */
[----:B------:R0:W-:Y:S02]  /*5190*/  STS.64 [R9+0x10], R6 ;  /* 0x0000100609007388 */ /* 0x0001e40000000a00 */
.L_x_323:
[----:B------:R-:W-:Y:S05]  /*51a0*/  BSYNC.RECONVERGENT B1 ;  /* 0x0000000000017941 */ /* 0x000fea0003800200 */
.L_x_322:
        /* <DEDUP_REMOVED lines=24> */
[CC--:B------:R-:W-:Y:S02]  /*5330*/  @P3 ISETP.LT.U32.AND P1, PT, R3.reuse, R10.reuse, PT ;  /* 0x0000000a0300320c */ /* 0x0c0fe40003f21070 */
[CC--:B------:R-:W-:Y:S02]  /*5340*/  @P3 ISETP.GE.AND.EX P0, PT, R2.reuse, R11.reuse, PT, P0 ;  /* 0x0000000b0200320c */ /* 0x0c0fe40003f06300 */
[----:B------:R-:W-:Y:S02]  /*5350*/  @P3 ISETP.LT.AND.EX P1, PT, R2, R11, PT, P1 ;  /* 0x0000000b0200320c */ /* 0x000fe40003f21310 */
[----:B------:R-:W-:Y:S02]  /*5360*/  @P3 FSEL R12, R4, R13, !P0 ;  /* 0x0000000d040c3208 */ /* 0x000fe40004000000 */
[----:B------:R-:W-:-:S02]  /*5370*/  @P3 SEL R10, R3, R10, P1 ;  /* 0x0000000a030a3207 */ /* 0x000fc40000800000 */
[----:B------:R-:W-:-:S07]  /*5380*/  @P3 SEL R14, R2, R11, P1 ;  /* 0x0000000b020e3207 */ /* 0x000fce0000800000 */
.L_x_325:
[----:B------:R-:W-:Y:S05]  /*5390*/  BSYNC.RECONVERGENT B1 ;  /* 0x0000000000017941 */ /* 0x000fea0003800200 */
.L_x_324:
        /* <DEDUP_REMOVED lines=11> */
[-C--:B------:R-:W-:Y:S02]  /*5450*/  @P3 ISETP.LT.U32.AND P1, PT, R10, R2.reuse, PT ;  /* 0x000000020a00320c */ /* 0x080fe40003f21070 */
[CC--:B------:R-:W-:Y:S02]  /*5460*/  @P3 ISETP.GE.AND.EX P0, PT, R14.reuse, R3.reuse, PT, P0 ;  /* 0x000000030e00320c */ /* 0x0c0fe40003f06300 */
[----:B------:R-:W-:Y:S02]  /*5470*/  @P3 ISETP.LT.AND.EX P1, PT, R14, R3, PT, P1 ;  /* 0x000000030e00320c */ /* 0x000fe40003f21310 */
[----:B------:R-:W-:Y:S02]  /*5480*/  @P3 FSEL R4, R12, R15, !P0 ;  /* 0x0000000f0c043208 */ /* 0x000fe40004000000 */
[----:B------:R-:W-:-:S02]  /*5490*/  @P3 SEL R11, R10, R2, P1 ;  /* 0x000000020a0b3207 */ /* 0x000fc40000800000 */
[----:B------:R-:W-:-:S07]  /*54a0*/  @P3 SEL R3, R14, R3, P1 ;  /* 0x000000030e033207 */ /* 0x000fce0000800000 */
.L_x_327:
[----:B------:R-:W-:Y:S05]  /*54b0*/  BSYNC.RECONVERGENT B1 ;  /* 0x0000000000017941 */ /* 0x000fea0003800200 */
.L_x_326:
        /* <DEDUP_REMOVED lines=18> */
.L_x_329:
[----:B------:R-:W-:Y:S05]  /*55e0*/  BSYNC.RECONVERGENT B1 ;  /* 0x0000000000017941 */ /* 0x000fea0003800200 */
.L_x_328:
        /* <DEDUP_REMOVED lines=18> */
.L_x_331:
[----:B------:R-:W-:Y:S05]  /*5710*/  BSYNC.RECONVERGENT B1 ;  /* 0x0000000000017941 */ /* 0x000fea0003800200 */
.L_x_330:
        /* <DEDUP_REMOVED lines=18> */
.L_x_333:
[----:B------:R-:W-:Y:S05]  /*5840*/  BSYNC.RECONVERGENT B1 ;  /* 0x0000000000017941 */ /* 0x000fea0003800200 */
.L_x_332:
        /* <DEDUP_REMOVED lines=18> */
.L_x_335:
[----:B------:R-:W-:Y:S05]  /*5970*/  BSYNC.RECONVERGENT B1 ;  /* 0x0000000000017941 */ /* 0x000fea0003800200 */
.L_x_334:
        /* <DEDUP_REMOVED lines=17> */
.L_x_239:
[----:B------:R-:W-:Y:S05]  /*5a90*/  BSYNC.RECONVERGENT B0 ;  /* 0x0000000000007941 */ /* 0x000fea0003800200 */
.L_x_206:
[----:B------:R-:W-:Y:S05]  /*5aa0*/  @P2 EXIT ;  /* 0x000000000000294d */ /* 0x000fea0003800000 */
[----:B0-----:R-:W0:Y:S01]  /*5ab0*/  LDC.64 R6, c[0x0][0x390] ;  /* 0x0000e400ff067b82 */ /* 0x001e220000000a00 */
[----:B------:R-:W-:-:S04]  /*5ac0*/  LOP3.LUT R3, R3, R2, RZ, 0x3c, !PT ;  /* 0x0000000203037212 */ /* 0x000fc800078e3cff */
[----:B------:R-:W-:-:S04]  /*5ad0*/  LOP3.LUT R2, R3, R2, RZ, 0x3c, !PT ;  /* 0x0000000203027212 */ /* 0x000fc800078e3cff */
[----:B------:R-:W-:Y:S01]  /*5ae0*/  LOP3.LUT R3, R3, R2, RZ, 0x3c, !PT ;  /* 0x0000000203037212 */ /* 0x000fe200078e3cff */
[----:B0-----:R-:W-:-:S05]  /*5af0*/  IMAD.WIDE.U32 R6, R0, 0x10, R6 ;  /* 0x0000001000067825 */ /* 0x001fca00078e0006 */
[----:B------:R-:W-:Y:S04]  /*5b00*/  STG.E.64 desc[UR10][R6.64+0x8], R2 ;  /* 0x0000080206007986 */ /* 0x000fe8000c101b0a */
[----:B------:R-:W-:Y:S01]  /*5b10*/  STG.E desc[UR10][R6.64], R4 ;  /* 0x0000000406007986 */ /* 0x000fe2000c10190a */
[----:B------:R-:W-:Y:S05]  /*5b20*/  EXIT ;  /* 0x000000000000794d */ /* 0x000fea0003800000 */
.L_x_336:
        /* <DEDUP_REMOVED lines=13> */
.L_x_877:


//--------------------- .text._ZN6thrust24THRUST_300001_SM_1000_NS8cuda_cub4core6detail13_kernel_agentINS1_8__reduce11ReduceAgentINS0_12zip_iteratorIN4cuda3std3__45tupleIJNS0_6detail15normal_iteratorINS0_10device_ptrIfEEEENS0_17counting_iteratorIlNS0_11use_defaultESI_SI_EEEEEEEPNSB_IJflEEESM_lNS1_9__extrema9arg_min_fIflNSA_4lessIfEEEEEEJSL_SN_lSS_EEEvDpT0_ --------------------------
	.section	.text._ZN6thrust24THRUST_300001_SM_1000_NS8cuda_cub4core6detail13_kernel_agentINS1_8__reduce11ReduceAgentINS0_12zip_iteratorIN4cuda3std3__45tupleIJNS0_6detail15normal_iteratorINS0_10device_ptrIfEEEENS0_17counting_iteratorIlNS0_11use_defaultESI_SI_EEEEEEEPNSB_IJflEEESM_lNS1_9__extrema9arg_min_fIflNSA_4lessIfEEEEEEJSL_SN_lSS_EEEvDpT0_,"ax",@progbits
	.align	128
        .global         _ZN6thrust24THRUST_300001_SM_1000_NS8cuda_cub4core6detail13_kernel_agentINS1_8__reduce11ReduceAgentINS0_12zip_iteratorIN4cuda3std3__45tupleIJNS0_6detail15normal_iteratorINS0_10device_ptrIfEEEENS0_17counting_iteratorIlNS0_11use_defaultESI_SI_EEEEEEEPNSB_IJflEEESM_lNS1_9__extrema9arg_min_fIflNSA_4lessIfEEEEEEJSL_SN_lSS_EEEvDpT0_
        .type           _ZN6thrust24THRUST_300001_SM_1000_NS8cuda_cub4core6detail13_kernel_agentINS1_8__reduce11ReduceAgentINS0_12zip_iteratorIN4cuda3std3__45tupleIJNS0_6detail15normal_iteratorINS0_10device_ptrIfEEEENS0_17counting_iteratorIlNS0_11use_defaultESI_SI_EEEEEEEPNSB_IJflEEESM_lNS1_9__extrema9arg_min_fIflNSA_4lessIfEEEEEEJSL_SN_lSS_EEEvDpT0_,@function
        .size           _ZN6thrust24THRUST_300001_SM_1000_NS8cuda_cub4core6detail13_kernel_agentINS1_8__reduce11ReduceAgentINS0_12zip_iteratorIN4cuda3std3__45tupleIJNS0_6detail15normal_iteratorINS0_10device_ptrIfEEEENS0_17counting_iteratorIlNS0_11use_defaultESI_SI_EEEEEEEPNSB_IJflEEESM_lNS1_9__extrema9arg_min_fIflNSA_4lessIfEEEEEEJSL_SN_lSS_EEEvDpT0_,(.L_x_878 - _ZN6thrust24THRUST_300001_SM_1000_NS8cuda_cub4core6detail13_kernel_agentINS1_8__reduce11ReduceAgentINS0_12zip_iteratorIN4cuda3std3__45tupleIJNS0_6detail15normal_iteratorINS0_10device_ptrIfEEEENS0_17counting_iteratorIlNS0_11use_defaultESI_SI_EEEEEEEPNSB_IJflEEESM_lNS1_9__extrema9arg_min_fIflNSA_4lessIfEEEEEEJSL_SN_lSS_EEEvDpT0_)
        .other          _ZN6thrust24THRUST_300001_SM_1000_NS8cuda_cub4core6detail13_kernel_agentINS1_8__reduce11ReduceAgentINS0_12zip_iteratorIN4cuda3std3__45tupleIJNS0_6detail15normal_iteratorINS0_10device_ptrIfEEEENS0_17counting_iteratorIlNS0_11use_defaultESI_SI_EEEEEEEPNSB_IJflEEESM_lNS1_9__extrema9arg_min_fIflNSA_4lessIfEEEEEEJSL_SN_lSS_EEEvDpT0_,@"STO_CUDA_ENTRY STV_DEFAULT"
_ZN6thrust24THRUST_300001_SM_1000_NS8cuda_cub4core6detail13_kernel_agentINS1_8__reduce11ReduceAgentINS0_12zip_iteratorIN4cuda3std3__45tupleIJNS0_6detail15normal_iteratorINS0_10device_ptrIfEEEENS0_17counting_iteratorIlNS0_11use_defaultESI_SI_EEEEEEEPNSB_IJflEEESM_lNS1_9__extrema9arg_min_fIflNSA_4lessIfEEEEEEJSL_SN_lSS_EEEvDpT0_:
.text._ZN6thrust24THRUST_300001_SM_1000_NS8cuda_cub4core6detail13_kernel_agentINS1_8__reduce11ReduceAgentINS0_12zip_iteratorIN4cuda3std3__45tupleIJNS0_6detail15normal_iteratorINS0_10device_ptrIfEEEENS0_17counting_iteratorIlNS0_11use_defaultESI_SI_EEEEEEEPNSB_IJflEEESM_lNS1_9__extrema9arg_min_fIflNSA_4lessIfEEEEEEJSL_SN_lSS_EEEvDpT0_:
[----:B------:R-:W-:Y:S01]  /*0000*/  LDC R1, c[0x0][0x37c] ;  /* 0x0000df00ff017b82 */ /* 0x000fe20000000800 */
[----:B------:R-:W0:Y:S02]  /*0010*/  LDCU.64 UR4, c[0x0][0x398] ;  /* 0x00007300ff0477ac */ /* 0x000e240008000a00 */
[----:B0-----:R-:W-:-:S04]  /*0020*/  ISETP.NE.U32.AND P0, PT, RZ, UR4, PT ;  /* 0x00000004ff007c0c */ /* 0x001fc8000bf05070 */
[----:B------:R-:W-:-:S13]  /*0030*/  ISETP.NE.AND.EX P0, PT, RZ, UR5, PT, P0 ;  /* 0x00000005ff007c0c */ /* 0x000fda000bf05300 */
[----:B------:R-:W-:Y:S05]  /*0040*/  @!P0 EXIT ;  /* 0x000000000000894d */ /* 0x000fea0003800000 */
[----:B------:R-:W-:Y:S01]  /*0050*/  UISETP.GT.U32.AND UP0, UPT, UR4, 0x4ff, UPT ;  /* 0x000004ff0400788c */ /* 0x000fe2000bf04070 */
[----:B------:R-:W-:Y:S01]  /*0060*/  BSSY.RECONVERGENT B0, `(.L_x_337) ;  /* 0x0000558000007945 */ /* 0x000fe20003800200 */
[----:B------:R-:W0:Y:S02]  /*0070*/  LDCU.64 UR8, c[0x0][0x358] ;  /* 0x00006b00ff0877ac */ /* 0x000e240008000a00 */
[----:B------:R-:W-:-:S09]  /*0080*/  UISETP.GT.AND.EX UP0, UPT, UR5, URZ, UPT, UP0 ;  /* 0x000000ff0500728c */ /* 0x000fd2000bf04300 */
        /* <DEDUP_REMOVED lines=9> */
[----:B------:R-:W1:Y:S01]  /*0120*/  LDC.64 R4, c[0x0][0x380] ;  /* 0x0000e000ff047b82 */ /* 0x000e620000000a00 */
[----:B------:R-:W2:Y:S01]  /*0130*/  LDCU.64 UR6, c[0x0][0x388] ;  /* 0x00007100ff0677ac */ /* 0x000ea20008000a00 */
[----:B-1----:R-:W-:-:S06]  /*0140*/  IMAD.WIDE.U32 R4, R0, 0x4, R4 ;  /* 0x0000000400047825 */ /* 0x002fcc00078e0004 */
[----:B0-----:R1:W5:Y:S01]  /*0150*/  LDG.E R4, desc[UR8][R4.64] ;  /* 0x0000000804047981 */ /* 0x001362000c1e1900 */
[C---:B--2---:R-:W-:Y:S01]  /*0160*/  IADD3 R3, P0, PT, R0.reuse, UR6, RZ ;  /* 0x0000000600037c10 */ /* 0x044fe2000ff1e0ff */
[----:B------:R-:W-:-:S04]  /*0170*/  VIADD R11, R0, 0x100 ;  /* 0x00000100000b7836 */ /* 0x000fc80000000000 */
[----:B------:R-:W-:-:S08]  /*0180*/  IMAD.X R2, RZ, RZ, UR7, P0 ;  /* 0x00000007ff027e24 */ /* 0x000fd000080e06ff */
.L_x_340:
[----:B0-----:R-:W-:Y:S05]  /*0190*/  BSYNC.RECONVERGENT B1 ;  /* 0x0000000000017941 */ /* 0x001fea0003800200 */
.L_x_339:
        /* <DEDUP_REMOVED lines=10> */
[----:B------:R-:W1:Y:S01]  /*0240*/  LDCU.64 UR6, c[0x0][0x388] ;  /* 0x00007100ff0677ac */ /* 0x000e620008000a00 */
[----:B------:R-:W-:-:S04]  /*0250*/  LEA.HI R5, R14, 0x1, RZ, 0x18 ;  /* 0x000000010e057811 */ /* 0x000fc800078fc0ff */
[----:B------:R-:W-:-:S05]  /*0260*/  LOP3.LUT R5, R5, 0x3, RZ, 0xc0, !PT ;  /* 0x0000000305057812 */ /* 0x000fca00078ec0ff */
[----:B------:R-:W-:Y:S01]  /*0270*/  IMAD.MOV R5, RZ, RZ, -R5 ;  /* 0x000000ffff057224 */ /* 0x000fe200078e0a05 */
[C---:B-1----:R-:W-:Y:S01]  /*0280*/  IADD3 R12, P0, PT, R11.reuse, UR6, RZ ;  /* 0x000000060b0c7c10 */ /* 0x042fe2000ff1e0ff */
[----:B0-----:R-:W-:-:S04]  /*0290*/  IMAD.WIDE.U32 R6, R11, 0x4, R6 ;  /* 0x000000040b067825 */ /* 0x001fc800078e0006 */
[----:B------:R-:W-:Y:S02]  /*02a0*/  IMAD.MOV.U32 R9, RZ, RZ, R6 ;  /* 0x000000ffff097224 */ /* 0x000fe400078e0006 */
[----:B------:R-:W-:Y:S02]  /*02b0*/  IMAD.MOV.U32 R10, RZ, RZ, R7 ;  /* 0x000000ffff0a7224 */ /* 0x000fe400078e0007 */
[----:B------:R-:W-:-:S07]  /*02c0*/  IMAD.X R13, RZ, RZ, UR7, P0 ;  /* 0x00000007ff0d7e24 */ /* 0x000fce00080e06ff */
.L_x_347:
        /* <DEDUP_REMOVED lines=17> */
[CC--:B------:R-:W-:Y:S02]  /*03e0*/  @P4 ISETP.LT.U32.AND P0, PT, R7.reuse, R12.reuse, PT ;  /* 0x0000000c0700420c */ /* 0x0c0fe40003f01070 */
[CC--:B------:R-:W-:Y:S02]  /*03f0*/  @P4 ISETP.GE.AND.EX P1, PT, R8.reuse, R13.reuse, PT, P1 ;  /* 0x0000000d0800420c */ /* 0x0c0fe40003f26310 */
[----:B------:R-:W-:Y:S02]  /*0400*/  @P4 ISETP.LT.AND.EX P0, PT, R8, R13, PT, P0 ;  /* 0x0000000d0800420c */ /* 0x000fe40003f01300 */
[----:B------:R-:W-:Y:S02]  /*0410*/  @P4 FSEL R4, R6, R15, !P1 ;  /* 0x0000000f06044208 */ /* 0x000fe40004800000 */
[----:B------:R-:W-:-:S02]  /*0420*/  @P4 SEL R3, R7, R12, P0 ;  /* 0x0000000c07034207 */ /* 0x000fc40000000000 */
[----:B------:R-:W-:-:S07]  /*0430*/  @P4 SEL R2, R8, R13, P0 ;  /* 0x0000000d08024207 */ /* 0x000fce0000000000 */
.L_x_346:
[----:B------:R-:W-:Y:S05]  /*0440*/  BSYNC.RECONVERGENT B3 ;  /* 0x0000000000037941 */ /* 0x000fea0003800200 */
.L_x_345:
[----:B------:R-:W-:Y:S01]  /*0450*/  IADD3 R12, P0, PT, R12, 0x100, RZ ;  /* 0x000001000c0c7810 */ /* 0x000fe20007f1e0ff */
[----:B------:R-:W-:Y:S02]  /*0460*/  VIADD R11, R11, 0x100 ;  /* 0x000001000b0b7836 */ /* 0x000fe40000000000 */
[----:B------:R-:W-:Y:S02]  /*0470*/  IMAD.X R10, RZ, RZ, R10, P3 ;  /* 0x000000ffff0a7224 */ /* 0x000fe400018e060a */
[----:B------:R-:W-:Y:S01]  /*0480*/  IMAD.X R13, RZ, RZ, R13, P0 ;  /* 0x000000ffff0d7224 */ /* 0x000fe200000e060d */
[----:B------:R-:W-:Y:S07]  /*0490*/  @P2 BRA `(.L_x_347) ;  /* 0xfffffffc008c2947 */ /* 0x000fee000383ffff */
.L_x_344:
[----:B------:R-:W-:Y:S05]  /*04a0*/  BSYNC.RECONVERGENT B2 ;  /* 0x0000000000027941 */ /* 0x000fea0003800200 */
.L_x_343:
[----:B------:R-:W-:-:S13]  /*04b0*/  ISETP.GE.U32.AND P0, PT, R14, 0x300, PT ;  /* 0x000003000e00780c */ /* 0x000fda0003f06070 */
[----:B------:R-:W-:Y:S05]  /*04c0*/  @!P0 BRA `(.L_x_342) ;  /* 0x00000004007c8947 */ /* 0x000fea0003800000 */
[----:B------:R-:W0:Y:S01]  /*04d0*/  LDC.64 R8, c[0x0][0x380] ;  /* 0x0000e000ff087b82 */ /* 0x000e220000000a00 */
[----:B------:R-:W-:-:S07]  /*04e0*/  VIADD R10, R11, 0x200 ;  /* 0x000002000b0a7836 */ /* 0x000fce0000000000 */
[----:B------:R-:W1:Y:S02]  /*04f0*/  LDC.64 R6, c[0x0][0x388] ;  /* 0x0000e200ff067b82 */ /* 0x000e640000000a00 */
.L_x_356:
[----:B------:R-:W-:-:S04]  /*0500*/  VIADD R15, R10, 0xfffffe00 ;  /* 0xfffffe000a0f7836 */ /* 0x000fc80000000000 */
[----:B0-----:R-:W-:-:S05]  /*0510*/  IMAD.WIDE R12, R15, 0x4, R8 ;  /* 0x000000040f0c7825 */ /* 0x001fca00078e0208 */
[----:B------:R-:W2:Y:S04]  /*0520*/  LDG.E R19, desc[UR8][R12.64] ;  /* 0x000000080c137981 */ /* 0x000ea8000c1e1900 */
[----:B-----5:R0:W5:Y:S04]  /*0530*/  LDG.E R21, desc[UR8][R12.64+0x400] ;  /* 0x000400080c157981 */ /* 0x020168000c1e1900 */
[----:B------:R0:W5:Y:S04]  /*0540*/  LDG.E R5, desc[UR8][R12.64+0x800] ;  /* 0x000800080c057981 */ /* 0x000168000c1e1900 */
[----:B------:R0:W5:Y:S01]  /*0550*/  LDG.E R11, desc[UR8][R12.64+0xc00] ;  /* 0x000c00080c0b7981 */ /* 0x000162000c1e1900 */
[----:B-1----:R-:W-:Y:S01]  /*0560*/  IADD3 R20, P1, PT, R15, R6, RZ ;  /* 0x000000060f147210 */ /* 0x002fe20007f3e0ff */
[----:B------:R-:W-:Y:S01]  /*0570*/  BSSY.RECONVERGENT B2, `(.L_x_348) ;  /* 0x0000013000027945 */ /* 0x000fe20003800200 */
[----:B------:R-:W-:-:S02]  /*0580*/  IMAD.MOV.U32 R17, RZ, RZ, R3 ;  /* 0x000000ffff117224 */ /* 0x000fc400078e0003 */
[----:B------:R-:W-:Y:S01]  /*0590*/  IMAD.MOV.U32 R18, RZ, RZ, R2 ;  /* 0x000000ffff127224 */ /* 0x000fe200078e0002 */
[----:B------:R-:W-:Y:S01]  /*05a0*/  LEA.HI.X.SX32 R15, R15, R7, 0x1, P1 ;  /* 0x000000070f0f7211 */ /* 0x000fe200008f0eff */
[----:B------:R-:W-:Y:S02]  /*05b0*/  IMAD.MOV.U32 R14, RZ, RZ, R4 ;  /* 0x000000ffff0e7224 */ /* 0x000fe400078e0004 */
[----:B------:R-:W-:Y:S01]  /*05c0*/  VIADD R16, R10, 0xffffff00 ;  /* 0xffffff000a107836 */ /* 0x000fe20000000000 */
[----:B--2---:R-:W-:-:S13]  /*05d0*/  FSETP.GEU.AND P0, PT, R4, R19, PT ;  /* 0x000000130400720b */ /* 0x004fda0003f0e000 */
[----:B0-----:R-:W-:Y:S05]  /*05e0*/  @!P0 BRA `(.L_x_349) ;  /* 0x00000000002c8947 */ /* 0x001fea0003800000 */
        /* <DEDUP_REMOVED lines=11> */
.L_x_349:
[----:B------:R-:W-:Y:S05]  /*06a0*/  BSYNC.RECONVERGENT B2 ;  /* 0x0000000000027941 */ /* 0x000fea0003800200 */
.L_x_348:
[----:B-----5:R-:W-:Y:S01]  /*06b0*/  FSETP.GEU.AND P0, PT, R14, R21, PT ;  /* 0x000000150e00720b */ /* 0x020fe20003f0e000 */
[----:B------:R-:W-:Y:S01]  /*06c0*/  BSSY.RECONVERGENT B2, `(.L_x_350) ;  /* 0x0000013000027945 */ /* 0x000fe20003800200 */
[----:B------:R-:W-:Y:S01]  /*06d0*/  IADD3 R12, P1, PT, R16, R6, RZ ;  /* 0x00000006100c7210 */ /* 0x000fe20007f3e0ff */
[----:B------:R-:W-:Y:S02]  /*06e0*/  VIADD R3, R10, 0x100 ;  /* 0x000001000a037836 */ /* 0x000fe40000000000 */
[----:B------:R-:W-:Y:S01]  /*06f0*/  IMAD.MOV.U32 R4, RZ, RZ, R17 ;  /* 0x000000ffff047224 */ /* 0x000fe200078e0011 */
[----:B------:R-:W-:Y:S01]  /*0700*/  LEA.HI.X.SX32 R13, R16, R7, 0x1, P1 ;  /* 0x00000007100d7211 */ /* 0x000fe200008f0eff */
        /* <DEDUP_REMOVED lines=14> */
.L_x_351:
[----:B------:R-:W-:Y:S05]  /*07f0*/  BSYNC.RECONVERGENT B2 ;  /* 0x0000000000027941 */ /* 0x000fea0003800200 */
.L_x_350:
[----:B------:R-:W-:Y:S01]  /*0800*/  FSETP.GEU.AND P0, PT, R2, R5, PT ;  /* 0x000000050200720b */ /* 0x000fe20003f0e000 */
[----:B------:R-:W-:Y:S01]  /*0810*/  BSSY.RECONVERGENT B2, `(.L_x_352) ;  /* 0x0000013000027945 */ /* 0x000fe20003800200 */
[CC--:B------:R-:W-:Y:S01]  /*0820*/  IADD3 R17, P1, PT, R10.reuse, R6.reuse, RZ ;  /* 0x000000060a117210 */ /* 0x0c0fe20007f3e0ff */
[----:B------:R-:W-:Y:S01]  /*0830*/  IMAD.MOV.U32 R13, RZ, RZ, R4 ;  /* 0x000000ffff0d7224 */ /* 0x000fe200078e0004 */
[----:B------:R-:W-:Y:S01]  /*0840*/  IADD3 R18, P2, PT, R3, R6, RZ ;  /* 0x0000000603127210 */ /* 0x000fe20007f5e0ff */
[----:B------:R-:W-:Y:S01]  /*0850*/  IMAD.MOV.U32 R14, RZ, RZ, R15 ;  /* 0x000000ffff0e7224 */ /* 0x000fe200078e000f */
[----:B------:R-:W-:Y:S01]  /*0860*/  LEA.HI.X.SX32 R16, R10, R7, 0x1, P1 ;  /* 0x000000070a107211 */ /* 0x000fe200008f0eff */
        /* <DEDUP_REMOVED lines=13> */
.L_x_353:
[----:B------:R-:W-:Y:S05]  /*0940*/  BSYNC.RECONVERGENT B2 ;  /* 0x0000000000027941 */ /* 0x000fea0003800200 */
.L_x_352:
[----:B------:R-:W-:Y:S01]  /*0950*/  FSETP.GEU.AND P0, PT, R12, R11, PT ;  /* 0x0000000b0c00720b */ /* 0x000fe20003f0e000 */
[----:B------:R-:W-:Y:S01]  /*0960*/  BSSY.RECONVERGENT B2, `(.L_x_354) ;  /* 0x0000011000027945 */ /* 0x000fe20003800200 */
[----:B------:R-:W-:Y:S01]  /*0970*/  LEA.HI.X.SX32 R5, R3, R7, 0x1, P2 ;  /* 0x0000000703057211 */ /* 0x000fe200010f0eff */
        /* <DEDUP_REMOVED lines=15> */
.L_x_355:
[----:B------:R-:W-:Y:S05]  /*0a70*/  BSYNC.RECONVERGENT B2 ;  /* 0x0000000000027941 */ /* 0x000fea0003800200 */
.L_x_354:
[C---:B------:R-:W-:Y:S02]  /*0a80*/  VIADD R5, R10.reuse, 0x200 ;  /* 0x000002000a057836 */ /* 0x040fe40000000000 */
[----:B------:R-:W-:-:S03]  /*0a90*/  VIADD R10, R10, 0x400 ;  /* 0x000004000a0a7836 */ /* 0x000fc60000000000 */
[----:B------:R-:W-:-:S13]  /*0aa0*/  ISETP.GE.AND P0, PT, R5, UR5, PT ;  /* 0x0000000505007c0c */ /* 0x000fda000bf06270 */
[----:B------:R-:W-:Y:S05]  /*0ab0*/  @!P0 BRA `(.L_x_356) ;  /* 0xfffffff800908947 */ /* 0x000fea000383ffff */
.L_x_342:
[----:B------:R-:W-:Y:S05]  /*0ac0*/  BSYNC.RECONVERGENT B1 ;  /* 0x0000000000017941 */ /* 0x000fea0003800200 */
.L_x_341:
[----:B------:R-:W0:Y:S02]  /*0ad0*/  LDCU UR4, c[0x0][0x398] ;  /* 0x00007300ff0477ac */ /* 0x000e240008000800 */
[----:B0-----:R-:W-:-:S09]  /*0ae0*/  UISETP.GE.AND UP0, UPT, UR4, 0x100, UPT ;  /* 0x000001000400788c */ /* 0x001fd2000bf06270 */
[----:B------:R-:W-:Y:S05]  /*0af0*/  BRA.U !UP0, `(.L_x_357) ;  /* 0x00000011083c7547 */ /* 0x000fea000b800000 */
[----:B------:R-:W0:Y:S01]  /*0b00*/  S2R R12, SR_LANEID ;  /* 0x00000000000c7919 */ /* 0x000e220000000000 */
[----:B------:R-:W-:Y:S01]  /*0b10*/  BSSY.RECONVERGENT B1, `(.L_x_358) ;  /* 0x0000015000017945 */ /* 0x000fe20003800200 */
[----:B------:R-:W-:Y:S01]  /*0b20*/  IMAD.MOV.U32 R8, RZ, RZ, R3 ;  /* 0x000000ffff087224 */ /* 0x000fe200078e0003 */
[----:B-----5:R-:W2:Y:S01]  /*0b30*/  SHFL.DOWN PT, R7, R4, 0x1, 0x1f ;  /* 0x08201f0004077f89 */ /* 0x020ea200000e0000 */
[----:B------:R-:W-:Y:S02]  /*0b40*/  IMAD.MOV.U32 R9, RZ, RZ, R2 ;  /* 0x000000ffff097224 */ /* 0x000fe400078e0002 */
[----:B-1----:R-:W-:Y:S01]  /*0b50*/  IMAD.MOV.U32 R5, RZ, RZ, R4 ;  /* 0x000000ffff057224 */ /* 0x002fe200078e0004 */
[----:B------:R1:W3:Y:S04]  /*0b60*/  SHFL.DOWN PT, R6, R3, 0x1, 0x1f ;  /* 0x08201f0003067f89 */ /* 0x0002e800000e0000 */
[----:B------:R1:W4:Y:S01]  /*0b70*/  SHFL.DOWN PT, R11, R2, 0x1, 0x1f ;  /* 0x08201f00020b7f89 */ /* 0x00032200000e0000 */
[----:B--2---:R-:W-:-:S04]  /*0b80*/  FSETP.GEU.AND P0, PT, R4, R7, PT ;  /* 0x000000070400720b */ /* 0x004fc80003f0e000 */
[----:B0-----:R-:W-:-:S13]  /*0b90*/  ISETP.GT.OR P0, PT, R12, 0x1e, !P0 ;  /* 0x0000001e0c00780c */ /* 0x001fda0004704670 */
[----:B-1-34-:R-:W-:Y:S05]  /*0ba0*/  @P0 BRA `(.L_x_359) ;  /* 0x00000000002c0947 */ /* 0x01afea0003800000 */
        /* <DEDUP_REMOVED lines=11> */
.L_x_359:
[----:B------:R-:W-:Y:S05]  /*0c60*/  BSYNC.RECONVERGENT B1 ;  /* 0x0000000000017941 */ /* 0x000fea0003800200 */
.L_x_358:
        /* <DEDUP_REMOVED lines=21> */
.L_x_361:
[----:B------:R-:W-:Y:S05]  /*0dc0*/  BSYNC.RECONVERGENT B1 ;  /* 0x0000000000017941 */ /* 0x000fea0003800200 */
.L_x_360:
        /* <DEDUP_REMOVED lines=21> */
.L_x_363:
[----:B------:R-:W-:Y:S05]  /*0f20*/  BSYNC.RECONVERGENT B1 ;  /* 0x0000000000017941 */ /* 0x000fea0003800200 */
.L_x_362:
        /* <DEDUP_REMOVED lines=21> */
.L_x_365:
[----:B------:R-:W-:Y:S05]  /*1080*/  BSYNC.RECONVERGENT B1 ;  /* 0x0000000000017941 */ /* 0x000fea0003800200 */
.L_x_364:
        /* <DEDUP_REMOVED lines=22> */
.L_x_367:
[----:B------:R-:W-:Y:S05]  /*11f0*/  BSYNC.RECONVERGENT B1 ;  /* 0x0000000000017941 */ /* 0x000fea0003800200 */
.L_x_366:
        /* <DEDUP_REMOVED lines=12> */
.L_x_369:
[----:B------:R-:W-:Y:S05]  /*12c0*/  BSYNC.RECONVERGENT B1 ;  /* 0x0000000000017941 */ /* 0x000fea0003800200 */
.L_x_368:
        /* <DEDUP_REMOVED lines=31> */
.L_x_372:
[----:B------:R-:W-:Y:S05]  /*14c0*/  BSYNC.RECONVERGENT B1 ;  /* 0x0000000000017941 */ /* 0x000fea0003800200 */
.L_x_371:
        /* <DEDUP_REMOVED lines=18> */
.L_x_374:
[----:B------:R-:W-:Y:S05]  /*15f0*/  BSYNC.RECONVERGENT B1 ;  /* 0x0000000000017941 */ /* 0x000fea0003800200 */
.L_x_373:
        /* <DEDUP_REMOVED lines=18> */
.L_x_376:
[----:B------:R-:W-:Y:S05]  /*1720*/  BSYNC.RECONVERGENT B1 ;  /* 0x0000000000017941 */ /* 0x000fea0003800200 */
.L_x_375:
        /* <DEDUP_REMOVED lines=18> */
.L_x_378:
[----:B------:R-:W-:Y:S05]  /*1850*/  BSYNC.RECONVERGENT B1 ;  /* 0x0000000000017941 */ /* 0x000fea0003800200 */
.L_x_377:
        /* <DEDUP_REMOVED lines=18> */
.L_x_380:
[----:B------:R-:W-:Y:S05]  /*1980*/  BSYNC.RECONVERGENT B1 ;  /* 0x0000000000017941 */ /* 0x000fea0003800200 */
.L_x_379:
        /* <DEDUP_REMOVED lines=18> */
.L_x_382:
[----:B------:R-:W-:Y:S05]  /*1ab0*/  BSYNC.RECONVERGENT B1 ;  /* 0x0000000000017941 */ /* 0x000fea0003800200 */
.L_x_381:
        /* <DEDUP_REMOVED lines=19> */
.L_x_357:
[----:B-1----:R-:W-:Y:S01]  /*1bf0*/  LOP3.LUT R5, R0, 0x3e0, RZ, 0xc0, !PT ;  /* 0x000003e000057812 */ /* 0x002fe200078ec0ff */
[----:B------:R-:W-:Y:S01]  /*1c00*/  BSSY.RECONVERGENT B1, `(.L_x_383) ;  /* 0x000001b000017945 */ /* 0x000fe20003800200 */
[----:B-----5:R-:W-:Y:S02]  /*1c10*/  IMAD.MOV.U32 R7, RZ, RZ, R4 ;  /* 0x000000ffff077224 */ /* 0x020fe400078e0004 */
[----:B------:R-:W-:Y:S02]  /*1c20*/  IMAD.MOV.U32 R13, RZ, RZ, R3 ;  /* 0x000000ffff0d7224 */ /* 0x000fe400078e0003 */
[----:B------:R-:W-:Y:S01]  /*1c30*/  VIADD R6, R5, 0x20 ;  /* 0x0000002005067836 */ /* 0x000fe20000000000 */
[----:B------:R-:W-:Y:S01]  /*1c40*/  LOP3.LUT R5, RZ, R5, RZ, 0x33, !PT ;  /* 0x00000005ff057212 */ /* 0x000fe200078e33ff */
[----:B------:R-:W-:-:S03]  /*1c50*/  IMAD.MOV.U32 R15, RZ, RZ, R2 ;  /* 0x000000ffff0f7224 */ /* 0x000fc600078e0002 */
[----:B------:R-:W-:Y:S01]  /*1c60*/  ISETP.GT.AND P0, PT, R6, UR4, PT ;  /* 0x0000000406007c0c */ /* 0x000fe2000bf04270 */
[----:B------:R-:W-:-:S05]  /*1c70*/  VIADD R5, R5, UR4 ;  /* 0x0000000405057c36 */ /* 0x000fca0008000000 */
        /* <DEDUP_REMOVED lines=19> */
.L_x_384:
[----:B------:R-:W-:Y:S05]  /*1db0*/  BSYNC.RECONVERGENT B1 ;  /* 0x0000000000017941 */ /* 0x000fea0003800200 */
.L_x_383:
        /* <DEDUP_REMOVED lines=22> */
.L_x_386:
[----:B------:R-:W-:Y:S05]  /*1f20*/  BSYNC.RECONVERGENT B1 ;  /* 0x0000000000017941 */ /* 0x000fea0003800200 */
.L_x_385:
        /* <DEDUP_REMOVED lines=22> */
.L_x_388:
[----:B------:R-:W-:Y:S05]  /*2090*/  BSYNC.RECONVERGENT B1 ;  /* 0x0000000000017941 */ /* 0x000fea0003800200 */
.L_x_387:
        /* <DEDUP_REMOVED lines=22> */
.L_x_390:
[----:B------:R-:W-:Y:S05]  /*2200*/  BSYNC.RECONVERGENT B1 ;  /* 0x0000000000017941 */ /* 0x000fea0003800200 */
.L_x_389:
        /* <DEDUP_REMOVED lines=23> */
.L_x_392:
[----:B------:R-:W-:Y:S05]  /*2380*/  BSYNC.RECONVERGENT B1 ;  /* 0x0000000000017941 */ /* 0x000fea0003800200 */
.L_x_391:
        /* <DEDUP_REMOVED lines=12> */
.L_x_394:
[----:B------:R-:W-:Y:S05]  /*2450*/  BSYNC.RECONVERGENT B1 ;  /* 0x0000000000017941 */ /* 0x000fea0003800200 */
.L_x_393:
        /* <DEDUP_REMOVED lines=30> */
.L_x_396:
[----:B------:R-:W-:Y:S05]  /*2640*/  BSYNC.RECONVERGENT B1 ;  /* 0x0000000000017941 */ /* 0x000fea0003800200 */
.L_x_395:
        /* <DEDUP_REMOVED lines=27> */
.L_x_398:
[----:B------:R-:W-:Y:S05]  /*2800*/  BSYNC.RECONVERGENT B1 ;  /* 0x0000000000017941 */ /* 0x000fea0003800200 */
.L_x_397:
        /* <DEDUP_REMOVED lines=27> */
.L_x_400:
[----:B------:R-:W-:Y:S05]  /*29c0*/  BSYNC.RECONVERGENT B1 ;  /* 0x0000000000017941 */ /* 0x000fea0003800200 */
.L_x_399:
        /* <DEDUP_REMOVED lines=27> */
.L_x_402:
[----:B------:R-:W-:Y:S05]  /*2b80*/  BSYNC.RECONVERGENT B1 ;  /* 0x0000000000017941 */ /* 0x000fea0003800200 */
.L_x_401:
        /* <DEDUP_REMOVED lines=27> */
.L_x_404:
[----:B------:R-:W-:Y:S05]  /*2d40*/  BSYNC.RECONVERGENT B1 ;  /* 0x0000000000017941 */ /* 0x000fea0003800200 */
.L_x_403:
        /* <DEDUP_REMOVED lines=27> */
.L_x_406:
[----:B------:R-:W-:Y:S05]  /*2f00*/  BSYNC.RECONVERGENT B1 ;  /* 0x0000000000017941 */ /* 0x000fea0003800200 */
.L_x_405:
        /* <DEDUP_REMOVED lines=28> */
.L_x_338:
[----:B------:R-:W1:Y:S01]  /*30d0*/  S2R R0, SR_TID.X ;  /* 0x0000000000007919 */ /* 0x000e620000002100 */
[----:B------:R-:W1:Y:S01]  /*30e0*/  LDC.64 R2, c[0x0][0x380] ;  /* 0x0000e000ff027b82 */ /* 0x000e620000000a00 */
[----:B------:R-:W2:Y:S01]  /*30f0*/  LDCU.64 UR6, c[0x0][0x388] ;  /* 0x00007100ff0677ac */ /* 0x000ea20008000a00 */
[----:B-1----:R-:W-:-:S05]  /*3100*/  IMAD.WIDE.U32 R2, R0, 0x4, R2 ;  /* 0x0000000400027825 */ /* 0x002fca00078e0002 */
[----:B0-----:R-:W3:Y:S04]  /*3110*/  LDG.E R4, desc[UR8][R2.64] ;  /* 0x0000000802047981 */ /* 0x001ee8000c1e1900 */
[----:B------:R-:W3:Y:S04]  /*3120*/  LDG.E R5, desc[UR8][R2.64+0x400] ;  /* 0x0004000802057981 */ /* 0x000ee8000c1e1900 */
[----:B------:R-:W4:Y:S04]  /*3130*/  LDG.E R6, desc[UR8][R2.64+0x800] ;  /* 0x0008000802067981 */ /* 0x000f28000c1e1900 */
[----:B------:R-:W2:Y:S04]  /*3140*/  LDG.E R7, desc[UR8][R2.64+0xc00] ;  /* 0x000c000802077981 */ /* 0x000ea8000c1e1900 */
[----:B------:R0:W5:Y:S01]  /*3150*/  LDG.E R9, desc[UR8][R2.64+0x1000] ;  /* 0x0010000802097981 */ /* 0x000162000c1e1900 */
[----:B------:R-:W-:Y:S01]  /*3160*/  BSSY.RECONVERGENT B1, `(.L_x_407) ;  /* 0x0000011000017945 */ /* 0x000fe20003800200 */
[----:B---3--:R-:W-:-:S04]  /*3170*/  FSETP.GEU.AND P0, PT, R5, R4, PT ;  /* 0x000000040500720b */ /* 0x008fc80003f0e000 */
[----:B------:R-:W-:Y:S01]  /*3180*/  FSEL R5, R5, R4, !P0 ;  /* 0x0000000405057208 */ /* 0x000fe20004000000 */
[----:B------:R-:W-:-:S03]  /*3190*/  VIADD R4, R0, 0x200 ;  /* 0x0000020000047836 */ /* 0x000fc60000000000 */
[----:B----4-:R-:W-:-:S04]  /*31a0*/  FSETP.GEU.AND P1, PT, R6, R5, PT ;  /* 0x000000050600720b */ /* 0x010fc80003f2e000 */
[----:B------:R-:W-:Y:S01]  /*31b0*/  FSEL R6, R6, R5, !P1 ;  /* 0x0000000506067208 */ /* 0x000fe20004800000 */
[----:B------:R-:W-:-:S03]  /*31c0*/  VIADD R5, R0, 0x100 ;  /* 0x0000010000057836 */ /* 0x000fc60000000000 */
[----:B--2---:R-:W-:Y:S01]  /*31d0*/  FSETP.GEU.AND P2, PT, R6, R7, PT ;  /* 0x000000070600720b */ /* 0x004fe20003f4e000 */
        /* <DEDUP_REMOVED lines=9> */
.L_x_408:
[----:B------:R-:W-:Y:S05]  /*3270*/  BSYNC.RECONVERGENT B1 ;  /* 0x0000000000017941 */ /* 0x000fea0003800200 */
.L_x_407:
[----:B-----5:R-:W-:Y:S01]  /*3280*/  FSETP.GEU.AND P0, PT, R10, R9, PT ;  /* 0x000000090a00720b */ /* 0x020fe20003f0e000 */
[----:B------:R-:W-:Y:S01]  /*3290*/  IMAD.MOV.U32 R15, RZ, RZ, RZ ;  /* 0x000000ffff0f7224 */ /* 0x000fe200078e00ff */
[----:B------:R-:W-:Y:S01]  /*32a0*/  LOP3.LUT R4, R0, 0x400, RZ, 0xfc, !PT ;  /* 0x0000040000047812 */ /* 0x000fe200078efcff */
[----:B------:R-:W-:Y:S01]  /*32b0*/  BSSY.RECONVERGENT B1, `(.L_x_409) ;  /* 0x0000012000017945 */ /* 0x000fe20003800200 */
[----:B------:R-:W-:Y:S01]  /*32c0*/  IADD3 R14, P2, PT, R5, UR6, RZ ;  /* 0x00000006050e7c10 */ /* 0x000fe2000ff5e0ff */
[----:B------:R-:W-:Y:S01]  /*32d0*/  IMAD.MOV.U32 R6, RZ, RZ, R10 ;  /* 0x000000ffff067224 */ /* 0x000fe200078e000a */
[----:B------:R-:W-:Y:S02]  /*32e0*/  IADD3 R11, P1, PT, R4, UR6, RZ ;  /* 0x00000006040b7c10 */ /* 0x000fe4000ff3e0ff */
[----:B------:R-:W-:Y:S01]  /*32f0*/  IADD3.X R13, PT, PT, R15, UR7, RZ, P2, !PT ;  /* 0x000000070f0d7c10 */ /* 0x000fe200097fe4ff */
[----:B------:R-:W-:Y:S02]  /*3300*/  IMAD.MOV.U32 R7, RZ, RZ, R14 ;  /* 0x000000ffff077224 */ /* 0x000fe400078e000e */
[----:B------:R-:W-:-:S02]  /*3310*/  IMAD.X R12, RZ, RZ, UR7, P1 ;  /* 0x00000007ff0c7e24 */ /* 0x000fc400088e06ff */
[----:B------:R-:W-:Y:S01]  /*3320*/  IMAD.MOV.U32 R8, RZ, RZ, R13 ;  /* 0x000000ffff087224 */ /* 0x000fe200078e000d */
[----:B------:R-:W-:Y:S06]  /*3330*/  @!P0 BRA `(.L_x_410) ;  /* 0x0000000000248947 */ /* 0x000fec0003800000 */
[----:B------:R-:W-:Y:S01]  /*3340*/  FSETP.GEU.AND P1, PT, R9, R10, PT ;  /* 0x0000000a0900720b */ /* 0x000fe20003f2e000 */
[----:B------:R-:W-:Y:S02]  /*3350*/  IMAD.MOV.U32 R6, RZ, RZ, R9 ;  /* 0x000000ffff067224 */ /* 0x000fe400078e0009 */
[----:B------:R-:W-:Y:S02]  /*3360*/  IMAD.MOV.U32 R7, RZ, RZ, R11 ;  /* 0x000000ffff077224 */ /* 0x000fe400078e000b */
[----:B------:R-:W-:-:S08]  /*3370*/  IMAD.MOV.U32 R8, RZ, RZ, R12 ;  /* 0x000000ffff087224 */ /* 0x000fd000078e000c */
[----:B------:R-:W-:-:S04]  /*3380*/  @P1 ISETP.GE.U32.AND P0, PT, R5, R4, PT ;  /* 0x000000040500120c */ /* 0x000fc80003f06070 */
[----:B------:R-:W-:-:S04]  /*3390*/  @P1 ISETP.GE.AND.EX P0, PT, R15, RZ, PT, P0 ;  /* 0x000000ff0f00120c */ /* 0x000fc80003f06300 */
[----:B------:R-:W-:Y:S02]  /*33a0*/  @P1 FSEL R6, R10, R9, !P0 ;  /* 0x000000090a061208 */ /* 0x000fe40004000000 */
[----:B------:R-:W-:Y:S02]  /*33b0*/  @P1 SEL R7, R14, R11, !P0 ;  /* 0x0000000b0e071207 */ /* 0x000fe40004000000 */
[----:B------:R-:W-:-:S07]  /*33c0*/  @P1 SEL R8, R13, R12, !P0 ;  /* 0x0000000c0d081207 */ /* 0x000fce0004000000 */
.L_x_410:
[----:B------:R-:W-:Y:S05]  /*33d0*/  BSYNC.RECONVERGENT B1 ;  /* 0x0000000000017941 */ /* 0x000fea0003800200 */
.L_x_409:
[----:B------:R-:W-:Y:S01]  /*33e0*/  UISETP.GE.U32.AND UP0, UPT, UR4, 0xa00, UPT ;  /* 0x00000a000400788c */ /* 0x000fe2000bf06070 */
[----:B------:R-:W-:Y:S02]  /*33f0*/  IMAD.MOV.U32 R9, RZ, RZ, 0x500 ;  /* 0x00000500ff097424 */ /* 0x000fe400078e00ff */
[----:B------:R-:W-:Y:S01]  /*3400*/  IMAD.MOV.U32 R10, RZ, RZ, RZ ;  /* 0x000000ffff0a7224 */ /* 0x000fe200078e00ff */
[----:B------:R-:W-:-:S09]  /*3410*/  UISETP.GE.U32.AND.EX UP0, UPT, UR5, URZ, UPT, UP0 ;  /* 0x000000ff0500728c */ /* 0x000fd2000bf06100 */
[----:B------:R-:W-:Y:S05]  /*3420*/  BRA.U !UP0, `(.L_x_411) ;  /* 0x0000000508c87547 */ /* 0x000fea000b800000 */
[----:B------:R-:W-:Y:S01]  /*3430*/  IMAD.MOV.U32 R9, RZ, RZ, 0x500 ;  /* 0x00000500ff097424 */ /* 0x000fe200078e00ff */
[----:B------:R-:W0:Y:S01]  /*3440*/  LDCU.64 UR6, c[0x0][0x388] ;  /* 0x00007100ff0677ac */ /* 0x000e220008000a00 */
[----:B------:R-:W-:Y:S01]  /*3450*/  IMAD.MOV.U32 R10, RZ, RZ, RZ ;  /* 0x000000ffff0a7224 */ /* 0x000fe200078e00ff */
[----:B------:R-:W1:Y:S06]  /*3460*/  LDCU.64 UR4, c[0x0][0x398] ;  /* 0x00007300ff0477ac */ /* 0x000e6c0008000a00 */
.L_x_422:
[----:B------:R-:W-:-:S04]  /*3470*/  LEA R14, P0, R9, R2, 0x2 ;  /* 0x00000002090e7211 */ /* 0x000fc800078010ff */
[----:B------:R-:W-:-:S05]  /*3480*/  LEA.HI.X R15, R9, R3, R10, 0x2, P0 ;  /* 0x00000003090f7211 */ /* 0x000fca00000f140a */
[----:B------:R-:W2:Y:S04]  /*3490*/  LDG.E R21, desc[UR8][R14.64] ;  /* 0x000000080e157981 */ /* 0x000ea8000c1e1900 */
[----:B------:R3:W5:Y:S04]  /*34a0*/  LDG.E R18, desc[UR8][R14.64+0x400] ;  /* 0x000400080e127981 */ /* 0x000768000c1e1900 */
[----:B------:R3:W5:Y:S04]  /*34b0*/  LDG.E R23, desc[UR8][R14.64+0x800] ;  /* 0x000800080e177981 */ /* 0x000768000c1e1900 */
[----:B------:R3:W5:Y:S04]  /*34c0*/  LDG.E R4, desc[UR8][R14.64+0xc00] ;  /* 0x000c00080e047981 */ /* 0x000768000c1e1900 */
[----:B------:R3:W5:Y:S01]  /*34d0*/  LDG.E R11, desc[UR8][R14.64+0x1000] ;  /* 0x001000080e0b7981 */ /* 0x000762000c1e1900 */
[----:B0-----:R-:W-:Y:S01]  /*34e0*/  IADD3 R12, P1, P2, R9, UR6, R0 ;  /* 0x00000006090c7c10 */ /* 0x001fe2000fa3e000 */
[----:B------:R-:W-:Y:S01]  /*34f0*/  BSSY.RECONVERGENT B1, `(.L_x_412) ;  /* 0x0000012000017945 */ /* 0x000fe20003800200 */
[----:B------:R-:W-:-:S02]  /*3500*/  IMAD.MOV.U32 R13, RZ, RZ, R6 ;  /* 0x000000ffff0d7224 */ /* 0x000fc400078e0006 */
[----:B------:R-:W-:Y:S01]  /*3510*/  IMAD.MOV.U32 R17, RZ, RZ, R7 ;  /* 0x000000ffff117224 */ /* 0x000fe200078e0007 */
[----:B------:R-:W-:Y:S01]  /*3520*/  IADD3.X R5, PT, PT, R10, UR7, RZ, P1, P2 ;  /* 0x000000070a057c10 */ /* 0x000fe20008fe44ff */
[----:B------:R-:W-:Y:S01]  /*3530*/  IMAD.MOV.U32 R19, RZ, RZ, R8 ;  /* 0x000000ffff137224 */ /* 0x000fe200078e0008 */
[----:B--2---:R-:W-:-:S13]  /*3540*/  FSETP.GEU.AND P0, PT, R6, R21, PT ;  /* 0x000000150600720b */ /* 0x004fda0003f0e000 */
[----:B---3--:R-:W-:Y:S05]  /*3550*/  @!P0 BRA `(.L_x_413) ;  /* 0x00000000002c8947 */ /* 0x008fea0003800000 */
        /* <DEDUP_REMOVED lines=11> */
.L_x_413:
[----:B-1----:R-:W-:Y:S05]  /*3610*/  BSYNC.RECONVERGENT B1 ;  /* 0x0000000000017941 */ /* 0x002fea0003800200 */
.L_x_412:
[----:B-----5:R-:W-:Y:S01]  /*3620*/  FSETP.GEU.AND P0, PT, R13, R18, PT ;  /* 0x000000120d00720b */ /* 0x020fe20003f0e000 */
[----:B------:R-:W-:Y:S01]  /*3630*/  BSSY.RECONVERGENT B1, `(.L_x_414) ;  /* 0x0000010000017945 */ /* 0x000fe20003800200 */
[----:B------:R-:W-:Y:S02]  /*3640*/  IMAD.MOV.U32 R6, RZ, RZ, R13 ;  /* 0x000000ffff067224 */ /* 0x000fe400078e000d */
[----:B------:R-:W-:Y:S02]  /*3650*/  IMAD.MOV.U32 R14, RZ, RZ, R17 ;  /* 0x000000ffff0e7224 */ /* 0x000fe400078e0011 */
[----:B------:R-:W-:-:S07]  /*3660*/  IMAD.MOV.U32 R16, RZ, RZ, R19 ;  /* 0x000000ffff107224 */ /* 0x000fce00078e0013 */
[----:B------:R-:W-:Y:S05]  /*3670*/  @!P0 BRA `(.L_x_415) ;  /* 0x00000000002c8947 */ /* 0x000fea0003800000 */
[----:B------:R-:W-:Y:S01]  /*3680*/  FSETP.GEU.AND P2, PT, R18, R13, PT ;  /* 0x0000000d1200720b */ /* 0x000fe20003f4e000 */
[----:B------:R-:W-:Y:S01]  /*3690*/  IMAD.MOV.U32 R6, RZ, RZ, R18 ;  /* 0x000000ffff067224 */ /* 0x000fe200078e0012 */
[----:B------:R-:W-:-:S05]  /*36a0*/  IADD3 R14, P1, PT, R12, 0x100, RZ ;  /* 0x000001000c0e7810 */ /* 0x000fca0007f3e0ff */
[----:B------:R-:W-:-:S06]  /*36b0*/  IMAD.X R16, RZ, RZ, R5, P1 ;  /* 0x000000ffff107224 */ /* 0x000fcc00008e0605 */
[CC--:B------:R-:W-:Y:S02]  /*36c0*/  @P2 ISETP.GE.U32.AND P0, PT, R17.reuse, R14.reuse, PT ;  /* 0x0000000e1100220c */ /* 0x0c0fe40003f06070 */
[----:B------:R-:W-:Y:S02]  /*36d0*/  @P2 ISETP.LT.U32.AND P1, PT, R17, R14, PT ;  /* 0x0000000e1100220c */ /* 0x000fe40003f21070 */
[CC--:B------:R-:W-:Y:S02]  /*36e0*/  @P2 ISETP.GE.AND.EX P0, PT, R19.reuse, R16.reuse, PT, P0 ;  /* 0x000000101300220c */ /* 0x0c0fe40003f06300 */
[----:B------:R-:W-:Y:S02]  /*36f0*/  @P2 ISETP.LT.AND.EX P1, PT, R19, R16, PT, P1 ;  /* 0x000000101300220c */ /* 0x000fe40003f21310 */
[----:B------:R-:W-:Y:S02]  /*3700*/  @P2 FSEL R6, R13, R18, !P0 ;  /* 0x000000120d062208 */ /* 0x000fe40004000000 */
[----:B------:R-:W-:-:S02]  /*3710*/  @P2 SEL R14, R17, R14, P1 ;  /* 0x0000000e110e2207 */ /* 0x000fc40000800000 */
[----:B------:R-:W-:-:S07]  /*3720*/  @P2 SEL R16, R19, R16, P1 ;  /* 0x0000001013102207 */ /* 0x000fce0000800000 */
.L_x_415:
[----:B------:R-:W-:Y:S05]  /*3730*/  BSYNC.RECONVERGENT B1 ;  /* 0x0000000000017941 */ /* 0x000fea0003800200 */
.L_x_414:
        /* <DEDUP_REMOVED lines=19> */
.L_x_417:
[----:B------:R-:W-:Y:S05]  /*3870*/  BSYNC.RECONVERGENT B1 ;  /* 0x0000000000017941 */ /* 0x000fea0003800200 */
.L_x_416:
        /* <DEDUP_REMOVED lines=19> */
.L_x_419:
[----:B------:R-:W-:Y:S05]  /*39b0*/  BSYNC.RECONVERGENT B1 ;  /* 0x0000000000017941 */ /* 0x000fea0003800200 */
.L_x_418:
[----:B------:R-:W-:Y:S01]  /*39c0*/  FSETP.GEU.AND P0, PT, R14, R11, PT ;  /* 0x0000000b0e00720b */ /* 0x000fe20003f0e000 */
        /* <DEDUP_REMOVED lines=16> */
.L_x_421:
[----:B------:R-:W-:Y:S05]  /*3ad0*/  BSYNC.RECONVERGENT B1 ;  /* 0x0000000000017941 */ /* 0x000fea0003800200 */
.L_x_420:
[----:B------:R-:W-:-:S04]  /*3ae0*/  IADD3 R4, P1, PT, R9, 0xa00, RZ ;  /* 0x00000a0009047810 */ /* 0x000fc80007f3e0ff */
[----:B------:R-:W-:Y:S01]  /*3af0*/  ISETP.GT.U32.AND P0, PT, R4, UR4, PT ;  /* 0x0000000404007c0c */ /* 0x000fe2000bf04070 */
[----:B------:R-:W-:Y:S01]  /*3b00*/  IMAD.X R4, RZ, RZ, R10, P1 ;  /* 0x000000ffff047224 */ /* 0x000fe200008e060a */
[----:B------:R-:W-:-:S04]  /*3b10*/  IADD3 R9, P1, PT, R9, 0x500, RZ ;  /* 0x0000050009097810 */ /* 0x000fc80007f3e0ff */
[----:B------:R-:W-:Y:S01]  /*3b20*/  ISETP.GT.AND.EX P0, PT, R4, UR5, PT, P0 ;  /* 0x0000000504007c0c */ /* 0x000fe2000bf04300 */
[----:B------:R-:W-:-:S12]  /*3b30*/  IMAD.X R10, RZ, RZ, R10, P1 ;  /* 0x000000ffff0a7224 */ /* 0x000fd800008e060a */
[----:B------:R-:W-:Y:S05]  /*3b40*/  @!P0 BRA `(.L_x_422) ;  /* 0xfffffff800488947 */ /* 0x000fea000383ffff */
.L_x_411:
        /* <DEDUP_REMOVED lines=8> */
[----:B------:R-:W-:Y:S01]  /*3bd0*/  BSSY.RECONVERGENT B2, `(.L_x_425) ;  /* 0x000002e000027945 */ /* 0x000fe20003800200 */
[----:B------:R-:W-:Y:S02]  /*3be0*/  IMAD.MOV.U32 R12, RZ, RZ, R0 ;  /* 0x000000ffff0c7224 */ /* 0x000fe400078e0000 */
[----:B------:R-:W-:-:S04]  /*3bf0*/  IADD3 R15, PT, PT, -R9, UR4, R2 ;  /* 0x00000004090f7c10 */ /* 0x000fc8000fffe102 */
[----:B------:R-:W-:-:S04]  /*3c00*/  LOP3.LUT R2, R15, 0x300, RZ, 0xc0, !PT ;  /* 0x000003000f027812 */ /* 0x000fc800078ec0ff */
[----:B------:R-:W-:-:S13]  /*3c10*/  ISETP.NE.AND P0, PT, R2, 0x300, PT ;  /* 0x000003000200780c */ /* 0x000fda0003f05270 */
[----:B------:R-:W-:Y:S05]  /*3c20*/  @!P0 BRA `(.L_x_426) ;  /* 0x0000000000a08947 */ /* 0x000fea0003800000 */
[----:B------:R-:W0:Y:S01]  /*3c30*/  LDCU.64 UR10, c[0x0][0x380] ;  /* 0x00007000ff0a77ac */ /* 0x000e220008000a00 */
[----:B------:R-:W-:Y:S01]  /*3c40*/  IADD3 R14, P0, PT, R0, R9, RZ ;  /* 0x00000009000e7210 */ /* 0x000fe20007f1e0ff */
[----:B------:R-:W-:Y:S01]  /*3c50*/  IMAD.MOV.U32 R12, RZ, RZ, R0 ;  /* 0x000000ffff0c7224 */ /* 0x000fe200078e0000 */
[----:B------:R-:W-:-:S03]  /*3c60*/  LEA.HI R2, R15, 0x1, RZ, 0x18 ;  /* 0x000000010f027811 */ /* 0x000fc600078fc0ff */
[----:B------:R-:W-:Y:S01]  /*3c70*/  IMAD.X R3, RZ, RZ, R10, P0 ;  /* 0x000000ffff037224 */ /* 0x000fe200000e060a */
[----:B------:R-:W-:Y:S02]  /*3c80*/  LOP3.LUT R2, R2, 0x3, RZ, 0xc0, !PT ;  /* 0x0000000302027812 */ /* 0x000fe400078ec0ff */
[----:B------:R-:W-:-:S03]  /*3c90*/  IADD3 R16, P0, PT, R14, UR6, RZ ;  /* 0x000000060e107c10 */ /* 0x000fc6000ff1e0ff */
[----:B------:R-:W-:Y:S01]  /*3ca0*/  IMAD.MOV R4, RZ, RZ, -R2 ;  /* 0x000000ffff047224 */ /* 0x000fe200078e0a02 */
[----:B------:R-:W-:Y:S02]  /*3cb0*/  IADD3.X R18, PT, PT, R3, UR7, RZ, P0, !PT ;  /* 0x0000000703127c10 */ /* 0x000fe400087fe4ff */
[----:B0-----:R-:W-:-:S04]  /*3cc0*/  LEA R13, P1, R14, UR10, 0x2 ;  /* 0x0000000a0e0d7c11 */ /* 0x001fc8000f8210ff */
[----:B------:R-:W-:-:S09]  /*3cd0*/  LEA.HI.X R14, R14, UR11, R3, 0x2, P1 ;  /* 0x0000000b0e0e7c11 */ /* 0x000fd200088f1403 */
.L_x_429:
        /* <DEDUP_REMOVED lines=23> */
.L_x_428:
[----:B------:R-:W-:Y:S05]  /*3e50*/  BSYNC.RECONVERGENT B3 ;  /* 0x0000000000037941 */ /* 0x000fea0003800200 */
.L_x_427:
[----:B------:R-:W-:Y:S01]  /*3e60*/  IADD3 R16, P0, PT, R16, 0x100, RZ ;  /* 0x0000010010107810 */ /* 0x000fe20007f1e0ff */
[----:B------:R-:W-:Y:S02]  /*3e70*/  VIADD R12, R12, 0x100 ;  /* 0x000001000c0c7836 */ /* 0x000fe40000000000 */
[----:B------:R-:W-:Y:S02]  /*3e80*/  IMAD.X R14, RZ, RZ, R14, P3 ;  /* 0x000000ffff0e7224 */ /* 0x000fe400018e060e */
[----:B------:R-:W-:Y:S01]  /*3e90*/  IMAD.X R18, RZ, RZ, R18, P0 ;  /* 0x000000ffff127224 */ /* 0x000fe200000e0612 */
[----:B------:R-:W-:Y:S07]  /*3ea0*/  @P2 BRA `(.L_x_429) ;  /* 0xfffffffc008c2947 */ /* 0x000fee000383ffff */
.L_x_426:
[----:B------:R-:W-:Y:S05]  /*3eb0*/  BSYNC.RECONVERGENT B2 ;  /* 0x0000000000027941 */ /* 0x000fea0003800200 */
.L_x_425:
[----:B------:R-:W-:-:S13]  /*3ec0*/  ISETP.GE.U32.AND P0, PT, R15, 0x300, PT ;  /* 0x000003000f00780c */ /* 0x000fda0003f06070 */
[----:B------:R-:W-:Y:S05]  /*3ed0*/  @!P0 BRA `(.L_x_424) ;  /* 0x0000000400888947 */ /* 0x000fea0003800000 */
[----:B------:R-:W0:Y:S01]  /*3ee0*/  LDC.64 R4, c[0x0][0x380] ;  /* 0x0000e000ff047b82 */ /* 0x000e220000000a00 */
[----:B------:R-:W-:-:S07]  /*3ef0*/  VIADD R12, R12, 0x200 ;  /* 0x000002000c0c7836 */ /* 0x000fce0000000000 */
[----:B------:R-:W1:Y:S02]  /*3f00*/  LDC.64 R2, c[0x0][0x388] ;  /* 0x0000e200ff027b82 */ /* 0x000e640000000a00 */
.L_x_438:
        /* <DEDUP_REMOVED lines=29> */
.L_x_431:
[----:B------:R-:W-:Y:S05]  /*40e0*/  BSYNC.RECONVERGENT B2 ;  /* 0x0000000000027941 */ /* 0x000fea0003800200 */
.L_x_430:
        /* <DEDUP_REMOVED lines=20> */
.L_x_433:
[----:B------:R-:W-:Y:S05]  /*4230*/  BSYNC.RECONVERGENT B2 ;  /* 0x0000000000027941 */ /* 0x000fea0003800200 */
.L_x_432:
        /* <DEDUP_REMOVED lines=20> */
.L_x_435:
[----:B------:R-:W-:Y:S05]  /*4380*/  BSYNC.RECONVERGENT B2 ;  /* 0x0000000000027941 */ /* 0x000fea0003800200 */
.L_x_434:
        /* <DEDUP_REMOVED lines=18> */
.L_x_437:
[----:B------:R-:W-:Y:S05]  /*44b0*/  BSYNC.RECONVERGENT B2 ;  /* 0x0000000000027941 */ /* 0x000fea0003800200 */
.L_x_436:
[C---:B------:R-:W-:Y:S02]  /*44c0*/  VIADD R14, R12.reuse, 0x200 ;  /* 0x000002000c0e7836 */ /* 0x040fe40000000000 */
[----:B------:R-:W-:-:S03]  /*44d0*/  VIADD R12, R12, 0x400 ;  /* 0x000004000c0c7836 */ /* 0x000fc60000000000 */
[----:B------:R-:W-:-:S13]  /*44e0*/  ISETP.GE.AND P0, PT, R14, R11, PT ;  /* 0x0000000b0e00720c */ /* 0x000fda0003f06270 */
[----:B------:R-:W-:Y:S05]  /*44f0*/  @!P0 BRA `(.L_x_438) ;  /* 0xfffffff800848947 */ /* 0x000fea000383ffff */
.L_x_424:
[----:B------:R-:W-:Y:S05]  /*4500*/  BSYNC.RECONVERGENT B1 ;  /* 0x0000000000017941 */ /* 0x000fea0003800200 */
.L_x_423:
        /* <DEDUP_REMOVED lines=22> */
.L_x_440:
[----:B------:R-:W-:Y:S05]  /*4670*/  BSYNC.RECONVERGENT B1 ;  /* 0x0000000000017941 */ /* 0x000fea0003800200 */
.L_x_439:
        /* <DEDUP_REMOVED lines=21> */
.L_x_442:
[----:B------:R-:W-:Y:S05]  /*47d0*/  BSYNC.RECONVERGENT B1 ;  /* 0x0000000000017941 */ /* 0x000fea0003800200 */
.L_x_441:
        /* <DEDUP_REMOVED lines=21> */
.L_x_444:
[----:B------:R-:W-:Y:S05]  /*4930*/  BSYNC.RECONVERGENT B1 ;  /* 0x0000000000017941 */ /* 0x000fea0003800200 */
.L_x_443:
        /* <DEDUP_REMOVED lines=21> */
.L_x_446:
[----:B------:R-:W-:Y:S05]  /*4a90*/  BSYNC.RECONVERGENT B1 ;  /* 0x0000000000017941 */ /* 0x000fea0003800200 */
.L_x_445:
        /* <DEDUP_REMOVED lines=22> */
.L_x_448:
[----:B------:R-:W-:Y:S05]  /*4c00*/  BSYNC.RECONVERGENT B1 ;  /* 0x0000000000017941 */ /* 0x000fea0003800200 */
.L_x_447:
        /* <DEDUP_REMOVED lines=12> */
.L_x_450:
[----:B------:R-:W-:Y:S05]  /*4cd0*/  BSYNC.RECONVERGENT B1 ;  /* 0x0000000000017941 */ /* 0x000fea0003800200 */
.L_x_449:
        /* <DEDUP_REMOVED lines=31> */
.L_x_452:
[----:B------:R-:W-:Y:S05]  /*4ed0*/  BSYNC.RECONVERGENT B1 ;  /* 0x0000000000017941 */ /* 0x000fea0003800200 */
.L_x_451:
        /* <DEDUP_REMOVED lines=18> */
.L_x_454:
[----:B------:R-:W-:Y:S05]  /*5000*/  BSYNC.RECONVERGENT B1 ;  /* 0x0000000000017941 */ /* 0x000fea0003800200 */
.L_x_453:
        /* <DEDUP_REMOVED lines=18> */
.L_x_456:
[----:B------:R-:W-:Y:S05]  /*5130*/  BSYNC.RECONVERGENT B1 ;  /* 0x0000000000017941 */ /* 0x000fea0003800200 */
.L_x_455:
        /* <DEDUP_REMOVED lines=18> */
.L_x_458:
[----:B------:R-:W-:Y:S05]  /*5260*/  BSYNC.RECONVERGENT B1 ;  /* 0x0000000000017941 */ /* 0x000fea0003800200 */
.L_x_457:
        /* <DEDUP_REMOVED lines=18> */
.L_x_460:
[----:B------:R-:W-:Y:S05]  /*5390*/  BSYNC.RECONVERGENT B1 ;  /* 0x0000000000017941 */ /* 0x000fea0003800200 */
.L_x_459:
        /* <DEDUP_REMOVED lines=18> */
.L_x_462:
[----:B------:R-:W-:Y:S05]  /*54c0*/  BSYNC.RECONVERGENT B1 ;  /* 0x0000000000017941 */ /* 0x000fea0003800200 */
.L_x_461:
        /* <DEDUP_REMOVED lines=17> */
.L_x_370:
[----:B------:R-:W-:Y:S05]  /*55e0*/  BSYNC.RECONVERGENT B0 ;  /* 0x0000000000007941 */ /* 0x000fea0003800200 */
.L_x_337:
[----:B------:R-:W-:Y:S05]  /*55f0*/  @P1 EXIT ;  /* 0x000000000000194d */ /* 0x000fea0003800000 */
[----:B0-----:R-:W0:Y:S01]  /*5600*/  LDC.64 R6, c[0x0][0x390] ;  /* 0x0000e400ff067b82 */ /* 0x001e220000000a00 */
[----:B------:R-:W-:Y:S02]  /*5610*/  IMAD.MOV.U32 R5, RZ, RZ, R4 ;  /* 0x000000ffff057224 */ /* 0x000fe400078e0004 */
[----:B------:R-:W-:-:S05]  /*5620*/  IMAD.MOV.U32 R4, RZ, RZ, R3 ;  /* 0x000000ffff047224 */ /* 0x000fca00078e0003 */
[----:B0-----:R-:W-:Y:S04]  /*5630*/  STG.E.64 desc[UR8][R6.64+0x8], R4 ;  /* 0x0000080406007986 */ /* 0x001fe8000c101b08 */
[----:B------:R-:W-:Y:S01]  /*5640*/  STG.E desc[UR8][R6.64], R2 ;  /* 0x0000000206007986 */ /* 0x000fe2000c101908 */
[----:B------:R-:W-:Y:S05]  /*5650*/  EXIT ;  /* 0x000000000000794d */ /* 0x000fea0003800000 */
.L_x_463:
        /* <DEDUP_REMOVED lines=10> */
.L_x_878:


//--------------------- .text._ZN6thrust24THRUST_300001_SM_1000_NS8cuda_cub4core6detail13_kernel_agentINS1_8__reduce11ReduceAgentIPN4cuda3std3__45tupleIJflEEESC_SB_iNS1_9__extrema9arg_min_fIflNS9_4lessIfEEEEEEJSC_SC_iSH_EEEvDpT0_ --------------------------
	.section	.text._ZN6thrust24THRUST_300001_SM_1000_NS8cuda_cub4core6detail13_kernel_agentINS1_8__reduce11ReduceAgentIPN4cuda3std3__45tupleIJflEEESC_SB_iNS1_9__extrema9arg_min_fIflNS9_4lessIfEEEEEEJSC_SC_iSH_EEEvDpT0_,"ax",@progbits
	.align	128
        .global         _ZN6thrust24THRUST_300001_SM_1000_NS8cuda_cub4core6detail13_kernel_agentINS1_8__reduce11ReduceAgentIPN4cuda3std3__45tupleIJflEEESC_SB_iNS1_9__extrema9arg_min_fIflNS9_4lessIfEEEEEEJSC_SC_iSH_EEEvDpT0_
        .type           _ZN6thrust24THRUST_300001_SM_1000_NS8cuda_cub4core6detail13_kernel_agentINS1_8__reduce11ReduceAgentIPN4cuda3std3__45tupleIJflEEESC_SB_iNS1_9__extrema9arg_min_fIflNS9_4lessIfEEEEEEJSC_SC_iSH_EEEvDpT0_,@function
        .size           _ZN6thrust24THRUST_300001_SM_1000_NS8cuda_cub4core6detail13_kernel_agentINS1_8__reduce11ReduceAgentIPN4cuda3std3__45tupleIJflEEESC_SB_iNS1_9__extrema9arg_min_fIflNS9_4lessIfEEEEEEJSC_SC_iSH_EEEvDpT0_,(.L_x_879 - _ZN6thrust24THRUST_300001_SM_1000_NS8cuda_cub4core6detail13_kernel_agentINS1_8__reduce11ReduceAgentIPN4cuda3std3__45tupleIJflEEESC_SB_iNS1_9__extrema9arg_min_fIflNS9_4lessIfEEEEEEJSC_SC_iSH_EEEvDpT0_)
        .other          _ZN6thrust24THRUST_300001_SM_1000_NS8cuda_cub4core6detail13_kernel_agentINS1_8__reduce11ReduceAgentIPN4cuda3std3__45tupleIJflEEESC_SB_iNS1_9__extrema9arg_min_fIflNS9_4lessIfEEEEEEJSC_SC_iSH_EEEvDpT0_,@"STO_CUDA_ENTRY STV_DEFAULT"
_ZN6thrust24THRUST_300001_SM_1000_NS8cuda_cub4core6detail13_kernel_agentINS1_8__reduce11ReduceAgentIPN4cuda3std3__45tupleIJflEEESC_SB_iNS1_9__extrema9arg_min_fIflNS9_4lessIfEEEEEEJSC_SC_iSH_EEEvDpT0_:
.text._ZN6thrust24THRUST_300001_SM_1000_NS8cuda_cub4core6detail13_kernel_agentINS1_8__reduce11ReduceAgentIPN4cuda3std3__45tupleIJflEEESC_SB_iNS1_9__extrema9arg_min_fIflNS9_4lessIfEEEEEEJSC_SC_iSH_EEEvDpT0_:
        /* <DEDUP_REMOVED lines=21> */
.L_x_467:
[----:B0-----:R-:W-:Y:S05]  /*0150*/  BSYNC.RECONVERGENT B1 ;  /* 0x0000000000017941 */ /* 0x001fea0003800200 */
.L_x_466:
        /* <DEDUP_REMOVED lines=15> */
.L_x_474:
        /* <DEDUP_REMOVED lines=24> */
.L_x_473:
[----:B------:R-:W-:Y:S05]  /*03d0*/  BSYNC.RECONVERGENT B3 ;  /* 0x0000000000037941 */ /* 0x000fea0003800200 */
.L_x_472:
[----:B------:R-:W-:Y:S02]  /*03e0*/  IMAD.X R7, RZ, RZ, R7, P3 ;  /* 0x000000ffff077224 */ /* 0x000fe400018e0607 */
[----:B------:R-:W-:Y:S01]  /*03f0*/  VIADD R4, R4, 0x100 ;  /* 0x0000010004047836 */ /* 0x000fe20000000000 */
[----:B------:R-:W-:Y:S06]  /*0400*/  @P2 BRA `(.L_x_474) ;  /* 0xfffffffc00902947 */ /* 0x000fec000383ffff */
.L_x_471:
[----:B------:R-:W-:Y:S05]  /*0410*/  BSYNC.RECONVERGENT B2 ;  /* 0x0000000000027941 */ /* 0x000fea0003800200 */
.L_x_470:
[----:B------:R-:W0:Y:S01]  /*0420*/  LDC.64 R6, c[0x0][0x380] ;  /* 0x0000e000ff067b82 */ /* 0x000e220000000a00 */
[----:B------:R-:W-:-:S13]  /*0430*/  ISETP.GE.U32.AND P0, PT, R14, 0x300, PT ;  /* 0x000003000e00780c */ /* 0x000fda0003f06070 */
[----:B------:R-:W-:Y:S05]  /*0440*/  @!P0 BRA `(.L_x_469) ;  /* 0x0000000400508947 */ /* 0x000fea0003800000 */
.L_x_483:
        /* <DEDUP_REMOVED lines=23> */
.L_x_476:
[----:B------:R-:W-:Y:S05]  /*05c0*/  BSYNC.RECONVERGENT B2 ;  /* 0x0000000000027941 */ /* 0x000fea0003800200 */
.L_x_475:
        /* <DEDUP_REMOVED lines=18> */
.L_x_478:
[----:B------:R-:W-:Y:S05]  /*06f0*/  BSYNC.RECONVERGENT B2 ;  /* 0x0000000000027941 */ /* 0x000fea0003800200 */
.L_x_477:
        /* <DEDUP_REMOVED lines=18> */
.L_x_480:
[----:B------:R-:W-:Y:S05]  /*0820*/  BSYNC.RECONVERGENT B2 ;  /* 0x0000000000027941 */ /* 0x000fea0003800200 */
.L_x_479:
        /* <DEDUP_REMOVED lines=18> */
.L_x_482:
[----:B------:R-:W-:Y:S05]  /*0950*/  BSYNC.RECONVERGENT B2 ;  /* 0x0000000000027941 */ /* 0x000fea0003800200 */
.L_x_481:
[----:B------:R-:W-:-:S05]  /*0960*/  VIADD R4, R4, 0x400 ;  /* 0x0000040004047836 */ /* 0x000fca0000000000 */
[----:B------:R-:W-:-:S13]  /*0970*/  ISETP.GE.AND P0, PT, R4, UR5, PT ;  /* 0x0000000504007c0c */ /* 0x000fda000bf06270 */
[----:B------:R-:W-:Y:S05]  /*0980*/  @!P0 BRA `(.L_x_483) ;  /* 0xfffffff800b08947 */ /* 0x000fea000383ffff */
.L_x_469:
[----:B------:R-:W-:Y:S05]  /*0990*/  BSYNC.RECONVERGENT B1 ;  /* 0x0000000000017941 */ /* 0x000fea0003800200 */
.L_x_468:
        /* <DEDUP_REMOVED lines=25> */
.L_x_486:
[----:B------:R-:W-:Y:S05]  /*0b30*/  BSYNC.RECONVERGENT B1 ;  /* 0x0000000000017941 */ /* 0x000fea0003800200 */
.L_x_485:
        /* <DEDUP_REMOVED lines=21> */
.L_x_488:
[----:B------:R-:W-:Y:S05]  /*0c90*/  BSYNC.RECONVERGENT B1 ;  /* 0x0000000000017941 */ /* 0x000fea0003800200 */
.L_x_487:
        /* <DEDUP_REMOVED lines=21> */
.L_x_490:
[----:B------:R-:W-:Y:S05]  /*0df0*/  BSYNC.RECONVERGENT B1 ;  /* 0x0000000000017941 */ /* 0x000fea0003800200 */
.L_x_489:
        /* <DEDUP_REMOVED lines=21> */
.L_x_492:
[----:B------:R-:W-:Y:S05]  /*0f50*/  BSYNC.RECONVERGENT B1 ;  /* 0x0000000000017941 */ /* 0x000fea0003800200 */
.L_x_491:
        /* <DEDUP_REMOVED lines=22> */
.L_x_494:
[----:B------:R-:W-:Y:S05]  /*10c0*/  BSYNC.RECONVERGENT B1 ;  /* 0x0000000000017941 */ /* 0x000fea0003800200 */
.L_x_493:
        /* <DEDUP_REMOVED lines=12> */
.L_x_496:
[----:B------:R-:W-:Y:S05]  /*1190*/  BSYNC.RECONVERGENT B1 ;  /* 0x0000000000017941 */ /* 0x000fea0003800200 */
.L_x_495:
        /* <DEDUP_REMOVED lines=31> */
.L_x_499:
[----:B------:R-:W-:Y:S05]  /*1390*/  BSYNC.RECONVERGENT B1 ;  /* 0x0000000000017941 */ /* 0x000fea0003800200 */
.L_x_498:
        /* <DEDUP_REMOVED lines=18> */
.L_x_501:
[----:B------:R-:W-:Y:S05]  /*14c0*/  BSYNC.RECONVERGENT B1 ;  /* 0x0000000000017941 */ /* 0x000fea0003800200 */
.L_x_500:
        /* <DEDUP_REMOVED lines=18> */
.L_x_503:
[----:B------:R-:W-:Y:S05]  /*15f0*/  BSYNC.RECONVERGENT B1 ;  /* 0x0000000000017941 */ /* 0x000fea0003800200 */
.L_x_502:
        /* <DEDUP_REMOVED lines=18> */
.L_x_505:
[----:B------:R-:W-:Y:S05]  /*1720*/  BSYNC.RECONVERGENT B1 ;  /* 0x0000000000017941 */ /* 0x000fea0003800200 */
.L_x_504:
        /* <DEDUP_REMOVED lines=18> */
.L_x_507:
[----:B------:R-:W-:Y:S05]  /*1850*/  BSYNC.RECONVERGENT B1 ;  /* 0x0000000000017941 */ /* 0x000fea0003800200 */
.L_x_506:
        /* <DEDUP_REMOVED lines=18> */
.L_x_509:
[----:B------:R-:W-:Y:S05]  /*1980*/  BSYNC.RECONVERGENT B1 ;  /* 0x0000000000017941 */ /* 0x000fea0003800200 */
.L_x_508:
        /* <DEDUP_REMOVED lines=19> */
.L_x_484:
        /* <DEDUP_REMOVED lines=28> */
.L_x_511:
[----:B------:R-:W-:Y:S05]  /*1c80*/  BSYNC.RECONVERGENT B1 ;  /* 0x0000000000017941 */ /* 0x000fea0003800200 */
.L_x_510:
        /* <DEDUP_REMOVED lines=22> */
.L_x_513:
[----:B------:R-:W-:Y:S05]  /*1df0*/  BSYNC.RECONVERGENT B1 ;  /* 0x0000000000017941 */ /* 0x000fea0003800200 */
.L_x_512:
        /* <DEDUP_REMOVED lines=22> */
.L_x_515:
[----:B------:R-:W-:Y:S05]  /*1f60*/  BSYNC.RECONVERGENT B1 ;  /* 0x0000000000017941 */ /* 0x000fea0003800200 */
.L_x_514:
        /* <DEDUP_REMOVED lines=22> */
.L_x_517:
[----:B------:R-:W-:Y:S05]  /*20d0*/  BSYNC.RECONVERGENT B1 ;  /* 0x0000000000017941 */ /* 0x000fea0003800200 */
.L_x_516:
        /* <DEDUP_REMOVED lines=23> */
.L_x_519:
[----:B------:R-:W-:Y:S05]  /*2250*/  BSYNC.RECONVERGENT B1 ;  /* 0x0000000000017941 */ /* 0x000fea0003800200 */
.L_x_518:
        /* <DEDUP_REMOVED lines=12> */
.L_x_521:
[----:B------:R-:W-:Y:S05]  /*2320*/  BSYNC.RECONVERGENT B1 ;  /* 0x0000000000017941 */ /* 0x000fea0003800200 */
.L_x_520:
        /* <DEDUP_REMOVED lines=30> */
.L_x_523:
[----:B------:R-:W-:Y:S05]  /*2510*/  BSYNC.RECONVERGENT B1 ;  /* 0x0000000000017941 */ /* 0x000fea0003800200 */
.L_x_522:
        /* <DEDUP_REMOVED lines=27> */
.L_x_525:
[----:B------:R-:W-:Y:S05]  /*26d0*/  BSYNC.RECONVERGENT B1 ;  /* 0x0000000000017941 */ /* 0x000fea0003800200 */
.L_x_524:
        /* <DEDUP_REMOVED lines=27> */
.L_x_527:
[----:B------:R-:W-:Y:S05]  /*2890*/  BSYNC.RECONVERGENT B1 ;  /* 0x0000000000017941 */ /* 0x000fea0003800200 */
.L_x_526:
        /* <DEDUP_REMOVED lines=27> */
.L_x_529:
[----:B------:R-:W-:Y:S05]  /*2a50*/  BSYNC.RECONVERGENT B1 ;  /* 0x0000000000017941 */ /* 0x000fea0003800200 */
.L_x_528:
        /* <DEDUP_REMOVED lines=27> */
.L_x_531:
[----:B------:R-:W-:Y:S05]  /*2c10*/  BSYNC.RECONVERGENT B1 ;  /* 0x0000000000017941 */ /* 0x000fea0003800200 */
.L_x_530:
        /* <DEDUP_REMOVED lines=27> */
.L_x_533:
[----:B------:R-:W-:Y:S05]  /*2dd0*/  BSYNC.RECONVERGENT B1 ;  /* 0x0000000000017941 */ /* 0x000fea0003800200 */
.L_x_532:
        /* <DEDUP_REMOVED lines=28> */
.L_x_465:
        /* <DEDUP_REMOVED lines=22> */
[-C--:B------:R-:W-:Y:S02]  /*3100*/  @P2 ISETP.LT.U32.AND P1, PT, R14, R8.reuse, PT ;  /* 0x000000080e00220c */ /* 0x080fe40003f21070 */
[CC--:B------:R-:W-:Y:S02]  /*3110*/  @P2 ISETP.GE.AND.EX P0, PT, R15.reuse, R9.reuse, PT, P0 ;  /* 0x000000090f00220c */ /* 0x0c0fe40003f06300 */
[----:B------:R-:W-:Y:S02]  /*3120*/  @P2 ISETP.LT.AND.EX P1, PT, R15, R9, PT, P1 ;  /* 0x000000090f00220c */ /* 0x000fe40003f21310 */
[----:B------:R-:W-:Y:S02]  /*3130*/  @P2 FSEL R19, R18, R11, !P0 ;  /* 0x0000000b12132208 */ /* 0x000fe40004000000 */
[----:B------:R-:W-:-:S02]  /*3140*/  @P2 SEL R11, R14, R8, P1 ;  /* 0x000000080e0b2207 */ /* 0x000fc40000800000 */
[----:B------:R-:W-:-:S03]  /*3150*/  @P2 SEL R14, R15, R9, P1 ;  /* 0x000000090f0e2207 */ /* 0x000fc60000800000 */
[----:B------:R-:W-:Y:S02]  /*3160*/  @P2 IMAD.MOV.U32 R8, RZ, RZ, R11 ;  /* 0x000000ffff082224 */ /* 0x000fe400078e000b */
[----:B------:R-:W-:-:S07]  /*3170*/  @P2 IMAD.MOV.U32 R9, RZ, RZ, R14 ;  /* 0x000000ffff092224 */ /* 0x000fce00078e000e */
.L_x_535:
[----:B------:R-:W-:Y:S05]  /*3180*/  BSYNC.RECONVERGENT B1 ;  /* 0x0000000000017941 */ /* 0x000fea0003800200 */
.L_x_534:
        /* <DEDUP_REMOVED lines=17> */
.L_x_537:
[----:B------:R-:W-:Y:S05]  /*32a0*/  BSYNC.RECONVERGENT B1 ;  /* 0x0000000000017941 */ /* 0x000fea0003800200 */
.L_x_536:
        /* <DEDUP_REMOVED lines=17> */
.L_x_539:
[----:B------:R-:W-:Y:S05]  /*33c0*/  BSYNC.RECONVERGENT B1 ;  /* 0x0000000000017941 */ /* 0x000fea0003800200 */
.L_x_538:
        /* <DEDUP_REMOVED lines=17> */
.L_x_541:
[----:B------:R-:W-:Y:S05]  /*34e0*/  BSYNC.RECONVERGENT B1 ;  /* 0x0000000000017941 */ /* 0x000fea0003800200 */
.L_x_540:
[----:B------:R-:W-:Y:S01]  /*34f0*/  UISETP.GE.U32.AND UP0, UPT, UR4, 0xa00, UPT ;  /* 0x00000a000400788c */ /* 0x000fe2000bf06070 */
[----:B------:R-:W-:-:S08]  /*3500*/  IMAD.MOV.U32 R5, RZ, RZ, 0x500 ;  /* 0x00000500ff057424 */ /* 0x000fd000078e00ff */
[----:B------:R-:W-:Y:S05]  /*3510*/  BRA.U !UP0, `(.L_x_542) ;  /* 0x0000000508b47547 */ /* 0x000fea000b800000 */
[----:B------:R-:W0:Y:S01]  /*3520*/  LDC.64 R6, c[0x0][0x380] ;  /* 0x0000e000ff067b82 */ /* 0x000e220000000a00 */
[----:B------:R-:W-:Y:S01]  /*3530*/  IMAD.MOV.U32 R5, RZ, RZ, 0x500 ;  /* 0x00000500ff057424 */ /* 0x000fe200078e00ff */
[----:B------:R-:W1:Y:S06]  /*3540*/  LDCU UR4, c[0x0][0x390] ;  /* 0x00007200ff0477ac */ /* 0x000e6c0008000800 */
.L_x_553:
[----:B------:R-:W-:-:S04]  /*3550*/  IMAD.IADD R17, R0, 0x1, R5 ;  /* 0x0000000100117824 */ /* 0x000fc800078e0205 */
[----:B0-----:R-:W-:-:S05]  /*3560*/  IMAD.WIDE.U32 R16, R17, 0x10, R6 ;  /* 0x0000001011107825 */ /* 0x001fca00078e0006 */
        /* <DEDUP_REMOVED lines=27> */
.L_x_544:
[----:B-1----:R-:W-:Y:S05]  /*3720*/  BSYNC.RECONVERGENT B1 ;  /* 0x0000000000017941 */ /* 0x002fea0003800200 */
.L_x_543:
        /* <DEDUP_REMOVED lines=17> */
.L_x_546:
[----:B------:R-:W-:Y:S05]  /*3840*/  BSYNC.RECONVERGENT B1 ;  /* 0x0000000000017941 */ /* 0x000fea0003800200 */
.L_x_545:
        /* <DEDUP_REMOVED lines=17> */
.L_x_548:
[----:B------:R-:W-:Y:S05]  /*3960*/  BSYNC.RECONVERGENT B1 ;  /* 0x0000000000017941 */ /* 0x000fea0003800200 */
.L_x_547:
        /* <DEDUP_REMOVED lines=17> */
.L_x_550:
[----:B------:R-:W-:Y:S05]  /*3a80*/  BSYNC.RECONVERGENT B1 ;  /* 0x0000000000017941 */ /* 0x000fea0003800200 */
.L_x_549:
        /* <DEDUP_REMOVED lines=17> */
.L_x_552:
[----:B------:R-:W-:Y:S05]  /*3ba0*/  BSYNC.RECONVERGENT B1 ;  /* 0x0000000000017941 */ /* 0x000fea0003800200 */
.L_x_551:
[C---:B------:R-:W-:Y:S02]  /*3bb0*/  VIADD R8, R5.reuse, 0xa00 ;  /* 0x00000a0005087836 */ /* 0x040fe40000000000 */
[----:B------:R-:W-:-:S03]  /*3bc0*/  VIADD R5, R5, 0x500 ;  /* 0x0000050005057836 */ /* 0x000fc60000000000 */
[----:B------:R-:W-:-:S13]  /*3bd0*/  ISETP.GT.AND P0, PT, R8, UR4, PT ;  /* 0x0000000408007c0c */ /* 0x000fda000bf04270 */
[----:B------:R-:W-:Y:S05]  /*3be0*/  @!P0 BRA `(.L_x_553) ;  /* 0xfffffff800588947 */ /* 0x000fea000383ffff */
.L_x_542:
[----:B------:R-:W-:-:S13]  /*3bf0*/  ISETP.GE.AND P0, PT, R5, UR4, PT ;  /* 0x0000000405007c0c */ /* 0x000fda000bf06270 */
        /* <DEDUP_REMOVED lines=12> */
[----:B------:R-:W0:Y:S01]  /*3cc0*/  LDC.64 R6, c[0x0][0x380] ;  /* 0x0000e000ff067b82 */ /* 0x000e220000000a00 */
[----:B------:R-:W-:Y:S01]  /*3cd0*/  LEA.HI R8, R16, 0x1, RZ, 0x18 ;  /* 0x0000000110087811 */ /* 0x000fe200078fc0ff */
[----:B------:R-:W-:Y:S02]  /*3ce0*/  IMAD.IADD R13, R0, 0x1, R5 ;  /* 0x00000001000d7824 */ /* 0x000fe400078e0205 */
[----:B------:R-:W-:Y:S01]  /*3cf0*/  IMAD.MOV.U32 R10, RZ, RZ, R0 ;  /* 0x000000ffff0a7224 */ /* 0x000fe200078e0000 */
[----:B------:R-:W-:-:S05]  /*3d00*/  LOP3.LUT R8, R8, 0x3, RZ, 0xc0, !PT ;  /* 0x0000000308087812 */ /* 0x000fca00078ec0ff */
[----:B------:R-:W-:-:S07]  /*3d10*/  IMAD.MOV R12, RZ, RZ, -R8 ;  /* 0x000000ffff0c7224 */ /* 0x000fce00078e0a08 */
.L_x_560:
[----:B0-----:R-:W-:-:S05]  /*3d20*/  IMAD.WIDE.U32 R8, R13, 0x10, R6 ;  /* 0x000000100d087825 */ /* 0x001fca00078e0006 */
[----:B------:R-:W2:Y:S01]  /*3d30*/  LDG.E.CONSTANT R19, desc[UR6][R8.64] ;  /* 0x0000000608137981 */ /* 0x000ea2000c1e9900 */
[----:B------:R-:W-:Y:S01]  /*3d40*/  VIADD R12, R12, 0x1 ;  /* 0x000000010c0c7836 */ /* 0x000fe20000000000 */
[----:B------:R-:W-:Y:S04]  /*3d50*/  BSSY.RECONVERGENT B3, `(.L_x_558) ;  /* 0x0000013000037945 */ /* 0x000fe80003800200 */
        /* <DEDUP_REMOVED lines=18> */
.L_x_559:
[----:B------:R-:W-:Y:S05]  /*3e80*/  BSYNC.RECONVERGENT B3 ;  /* 0x0000000000037941 */ /* 0x000fea0003800200 */
.L_x_558:
[----:B------:R-:W-:Y:S02]  /*3e90*/  VIADD R10, R10, 0x100 ;  /* 0x000001000a0a7836 */ /* 0x000fe40000000000 */
[----:B------:R-:W-:Y:S01]  /*3ea0*/  VIADD R13, R13, 0x100 ;  /* 0x000001000d0d7836 */ /* 0x000fe20000000000 */
[----:B------:R-:W-:Y:S06]  /*3eb0*/  @P2 BRA `(.L_x_560) ;  /* 0xfffffffc00982947 */ /* 0x000fec000383ffff */
.L_x_557:
[----:B------:R-:W-:Y:S05]  /*3ec0*/  BSYNC.RECONVERGENT B2 ;  /* 0x0000000000027941 */ /* 0x000fea0003800200 */
.L_x_556:
[----:B------:R-:W-:-:S13]  /*3ed0*/  ISETP.GE.U32.AND P0, PT, R16, 0x300, PT ;  /* 0x000003001000780c */ /* 0x000fda0003f06070 */
[----:B------:R-:W-:Y:S05]  /*3ee0*/  @!P0 BRA `(.L_x_555) ;  /* 0x0000000400808947 */ /* 0x000fea0003800000 */
[----:B------:R-:W0:Y:S01]  /*3ef0*/  LDCU.64 UR8, c[0x0][0x380] ;  /* 0x00007000ff0877ac */ /* 0x000e220008000a00 */
[----:B------:R-:W1:Y:S01]  /*3f00*/  LDC.64 R6, c[0x0][0x380] ;  /* 0x0000e000ff067b82 */ /* 0x000e620000000a00 */
[C---:B------:R-:W-:Y:S01]  /*3f10*/  IADD3 R9, P0, PT, R10.reuse, R5, RZ ;  /* 0x000000050a097210 */ /* 0x040fe20007f1e0ff */
[----:B------:R-:W-:-:S04]  /*3f20*/  IMAD.IADD R13, R10, 0x1, R5 ;  /* 0x000000010a0d7824 */ /* 0x000fc800078e0205 */
[----:B------:R-:W-:Y:S01]  /*3f30*/  IMAD.X R12, RZ, RZ, RZ, P0 ;  /* 0x000000ffff0c7224 */ /* 0x000fe200000e06ff */
[----:B0-----:R-:W-:-:S04]  /*3f40*/  LEA R8, P1, R9, UR8, 0x4 ;  /* 0x0000000809087c11 */ /* 0x001fc8000f8220ff */
[----:B------:R-:W-:Y:S02]  /*3f50*/  IADD3 R8, P0, PT, R8, 0x3008, RZ ;  /* 0x0000300808087810 */ /* 0x000fe40007f1e0ff */
[----:B------:R-:W-:-:S05]  /*3f60*/  LEA.HI.X R9, R9, UR9, R12, 0x4, P1 ;  /* 0x0000000909097c11 */ /* 0x000fca00088f240c */
[----:B------:R-:W-:-:S07]  /*3f70*/  IMAD.X R9, RZ, RZ, R9, P0 ;  /* 0x000000ffff097224 */ /* 0x000fce00000e0609 */
.L_x_569:
[----:B-1----:R-:W-:Y:S01]  /*3f80*/  IMAD.WIDE.U32 R14, R13, 0x10, R6 ;  /* 0x000000100d0e7825 */ /* 0x002fe200078e0006 */
[----:B------:R0:W5:Y:S04]  /*3f90*/  LDG.E.CONSTANT R25, desc[UR6][R8.64+-0x2008] ;  /* 0xffdff80608197981 */ /* 0x000168000c1e9900 */
[----:B------:R-:W2:Y:S04]  /*3fa0*/  LDG.E.CONSTANT R21, desc[UR6][R14.64] ;  /* 0x000000060e157981 */ /* 0x000ea8000c1e9900 */
        /* <DEDUP_REMOVED lines=20> */
.L_x_562:
[----:B------:R-:W-:Y:S05]  /*40f0*/  BSYNC.RECONVERGENT B2 ;  /* 0x0000000000027941 */ /* 0x000fea0003800200 */
.L_x_561:
        /* <DEDUP_REMOVED lines=18> */
.L_x_564:
[----:B------:R-:W-:Y:S05]  /*4220*/  BSYNC.RECONVERGENT B2 ;  /* 0x0000000000027941 */ /* 0x000fea0003800200 */
.L_x_563:
        /* <DEDUP_REMOVED lines=18> */
.L_x_566:
[----:B------:R-:W-:Y:S05]  /*4350*/  BSYNC.RECONVERGENT B2 ;  /* 0x0000000000027941 */ /* 0x000fea0003800200 */
.L_x_565:
        /* <DEDUP_REMOVED lines=18> */
.L_x_568:
[----:B------:R-:W-:Y:S05]  /*4480*/  BSYNC.RECONVERGENT B2 ;  /* 0x0000000000027941 */ /* 0x000fea0003800200 */
.L_x_567:
[----:B------:R-:W-:Y:S01]  /*4490*/  VIADD R10, R10, 0x400 ;  /* 0x000004000a0a7836 */ /* 0x000fe20000000000 */
[----:B------:R-:W-:Y:S01]  /*44a0*/  IADD3 R8, P1, PT, R8, 0x4000, RZ ;  /* 0x0000400008087810 */ /* 0x000fe20007f3e0ff */
[----:B------:R-:W-:-:S03]  /*44b0*/  VIADD R13, R13, 0x400 ;  /* 0x000004000d0d7836 */ /* 0x000fc60000000000 */
[----:B------:R-:W-:Y:S01]  /*44c0*/  ISETP.GE.AND P0, PT, R10, R11, PT ;  /* 0x0000000b0a00720c */ /* 0x000fe20003f06270 */
[----:B------:R-:W-:-:S12]  /*44d0*/  IMAD.X R9, RZ, RZ, R9, P1 ;  /* 0x000000ffff097224 */ /* 0x000fd800008e0609 */
[----:B------:R-:W-:Y:S05]  /*44e0*/  @!P0 BRA `(.L_x_569) ;  /* 0xfffffff800a48947 */ /* 0x000fea000383ffff */
.L_x_555:
[----:B------:R-:W-:Y:S05]  /*44f0*/  BSYNC.RECONVERGENT B1 ;  /* 0x0000000000017941 */ /* 0x000fea0003800200 */
.L_x_554:
        /* <DEDUP_REMOVED lines=22> */
.L_x_571:
[----:B------:R-:W-:Y:S05]  /*4660*/  BSYNC.RECONVERGENT B1 ;  /* 0x0000000000017941 */ /* 0x000fea0003800200 */
.L_x_570:
        /* <DEDUP_REMOVED lines=21> */
.L_x_573:
[----:B------:R-:W-:Y:S05]  /*47c0*/  BSYNC.RECONVERGENT B1 ;  /* 0x0000000000017941 */ /* 0x000fea0003800200 */
.L_x_572:
        /* <DEDUP_REMOVED lines=21> */
.L_x_575:
[----:B------:R-:W-:Y:S05]  /*4920*/  BSYNC.RECONVERGENT B1 ;  /* 0x0000000000017941 */ /* 0x000fea0003800200 */
.L_x_574:
        /* <DEDUP_REMOVED lines=21> */
.L_x_577:
[----:B------:R-:W-:Y:S05]  /*4a80*/  BSYNC.RECONVERGENT B1 ;  /* 0x0000000000017941 */ /* 0x000fea0003800200 */
.L_x_576:
        /* <DEDUP_REMOVED lines=22> */
.L_x_579:
[----:B------:R-:W-:Y:S05]  /*4bf0*/  BSYNC.RECONVERGENT B1 ;  /* 0x0000000000017941 */ /* 0x000fea0003800200 */
.L_x_578:
        /* <DEDUP_REMOVED lines=12> */
.L_x_581:
[----:B------:R-:W-:Y:S05]  /*4cc0*/  BSYNC.RECONVERGENT B1 ;  /* 0x0000000000017941 */ /* 0x000fea0003800200 */
.L_x_580:
        /* <DEDUP_REMOVED lines=31> */
.L_x_583:
[----:B------:R-:W-:Y:S05]  /*4ec0*/  BSYNC.RECONVERGENT B1 ;  /* 0x0000000000017941 */ /* 0x000fea0003800200 */
.L_x_582:
        /* <DEDUP_REMOVED lines=18> */
.L_x_585:
[----:B------:R-:W-:Y:S05]  /*4ff0*/  BSYNC.RECONVERGENT B1 ;  /* 0x0000000000017941 */ /* 0x000fea0003800200 */
.L_x_584:
        /* <DEDUP_REMOVED lines=18> */
.L_x_587:
[----:B------:R-:W-:Y:S05]  /*5120*/  BSYNC.RECONVERGENT B1 ;  /* 0x0000000000017941 */ /* 0x000fea0003800200 */
.L_x_586:
        /* <DEDUP_REMOVED lines=18> */
.L_x_589:
[----:B------:R-:W-:Y:S05]  /*5250*/  BSYNC.RECONVERGENT B1 ;  /* 0x0000000000017941 */ /* 0x000fea0003800200 */
.L_x_588:
        /* <DEDUP_REMOVED lines=18> */
.L_x_591:
[----:B------:R-:W-:Y:S05]  /*5380*/  BSYNC.RECONVERGENT B1 ;  /* 0x0000000000017941 */ /* 0x000fea0003800200 */
.L_x_590:
        /* <DEDUP_REMOVED lines=18> */
.L_x_593:
[----:B------:R-:W-:Y:S05]  /*54b0*/  BSYNC.RECONVERGENT B1 ;  /* 0x0000000000017941 */ /* 0x000fea0003800200 */
.L_x_592:
        /* <DEDUP_REMOVED lines=17> */
.L_x_497:
[----:B------:R-:W-:Y:S05]  /*55d0*/  BSYNC.RECONVERGENT B0 ;  /* 0x0000000000007941 */ /* 0x000fea0003800200 */
.L_x_464:
[----:B------:R-:W-:Y:S05]  /*55e0*/  @P1 EXIT ;  /* 0x000000000000194d */ /* 0x000fea0003800000 */
[----:B0-----:R-:W0:Y:S01]  /*55f0*/  LDC.64 R6, c[0x0][0x388] ;  /* 0x0000e200ff067b82 */ /* 0x001e220000000a00 */
[----:B------:R-:W-:Y:S02]  /*5600*/  IMAD.MOV.U32 R5, RZ, RZ, R4 ;  /* 0x000000ffff057224 */ /* 0x000fe400078e0004 */
[----:B------:R-:W-:-:S05]  /*5610*/  IMAD.MOV.U32 R4, RZ, RZ, R3 ;  /* 0x000000ffff047224 */ /* 0x000fca00078e0003 */
[----:B0-----:R-:W-:Y:S04]  /*5620*/  STG.E.64 desc[UR6][R6.64+0x8], R4 ;  /* 0x0000080406007986 */ /* 0x001fe8000c101b06 */
[----:B------:R-:W-:Y:S01]  /*5630*/  STG.E desc[UR6][R6.64], R2 ;  /* 0x0000000206007986 */ /* 0x000fe2000c101906 */
[----:B------:R-:W-:Y:S05]  /*5640*/  EXIT ;  /* 0x000000000000794d */ /* 0x000fea0003800000 */
.L_x_594:
        /* <DEDUP_REMOVED lines=11> */
.L_x_879:


//--------------------- .text._ZN6thrust24THRUST_300001_SM_1000_NS8cuda_cub4core6detail13_kernel_agentINS1_8__reduce10DrainAgentIiEEJN3cub18CUB_300001_SM_10009GridQueueIjEEiEEEvDpT0_ --------------------------
	.section	.text._ZN6thrust24THRUST_300001_SM_1000_NS8cuda_cub4core6detail13_kernel_agentINS1_8__reduce10DrainAgentIiEEJN3cub18CUB_300001_SM_10009GridQueueIjEEiEEEvDpT0_,"ax",@progbits
	.align	128
        .global         _ZN6thrust24THRUST_300001_SM_1000_NS8cuda_cub4core6detail13_kernel_agentINS1_8__reduce10DrainAgentIiEEJN3cub18CUB_300001_SM_10009GridQueueIjEEiEEEvDpT0_
        .type           _ZN6thrust24THRUST_300001_SM_1000_NS8cuda_cub4core6detail13_kernel_agentINS1_8__reduce10DrainAgentIiEEJN3cub18CUB_300001_SM_10009GridQueueIjEEiEEEvDpT0_,@function
        .size           _ZN6thrust24THRUST_300001_SM_1000_NS8cuda_cub4core6detail13_kernel_agentINS1_8__reduce10DrainAgentIiEEJN3cub18CUB_300001_SM_10009GridQueueIjEEiEEEvDpT0_,(.L_x_880 - _ZN6thrust24THRUST_300001_SM_1000_NS8cuda_cub4core6detail13_kernel_agentINS1_8__reduce10DrainAgentIiEEJN3cub18CUB_300001_SM_10009GridQueueIjEEiEEEvDpT0_)
        .other          _ZN6thrust24THRUST_300001_SM_1000_NS8cuda_cub4core6detail13_kernel_agentINS1_8__reduce10DrainAgentIiEEJN3cub18CUB_300001_SM_10009GridQueueIjEEiEEEvDpT0_,@"STO_CUDA_ENTRY STV_DEFAULT"
_ZN6thrust24THRUST_300001_SM_1000_NS8cuda_cub4core6detail13_kernel_agentINS1_8__reduce10DrainAgentIiEEJN3cub18CUB_300001_SM_10009GridQueueIjEEiEEEvDpT0_:
.text._ZN6thrust24THRUST_300001_SM_1000_NS8cuda_cub4core6detail13_kernel_agentINS1_8__reduce10DrainAgentIiEEJN3cub18CUB_300001_SM_10009GridQueueIjEEiEEEvDpT0_:
[----:B------:R-:W-:Y:S08]  /*0000*/  LDC R1, c[0x0][0x37c] ;  /* 0x0000df00ff017b82 */ /* 0x000ff00000000800 */
[----:B------:R-:W0:Y:S01]  /*0010*/  LDC.64 R2, c[0x0][0x380] ;  /* 0x0000e000ff027b82 */ /* 0x000e220000000a00 */
[----:B------:R-:W0:Y:S07]  /*0020*/  LDCU.64 UR4, c[0x0][0x358] ;  /* 0x00006b00ff0477ac */ /* 0x000e2e0008000a00 */
[----:B------:R-:W1:Y:S01]  /*0030*/  LDC R5, c[0x0][0x388] ;  /* 0x0000e200ff057b82 */ /* 0x000e620000000800 */
[----:B0-----:R-:W-:Y:S04]  /*0040*/  STG.E desc[UR4][R2.64+0x4], RZ ;  /* 0x000004ff02007986 */ /* 0x001fe8000c101904 */
[----:B-1----:R-:W-:Y:S01]  /*0050*/  STG.E desc[UR4][R2.64], R5 ;  /* 0x0000000502007986 */ /* 0x002fe2000c101904 */
[----:B------:R-:W-:Y:S05]  /*0060*/  EXIT ;  /* 0x000000000000794d */ /* 0x000fea0003800000 */
.L_x_595:
        /* <DEDUP_REMOVED lines=9> */
.L_x_880:


//--------------------- .text._ZN6thrust24THRUST_300001_SM_1000_NS8cuda_cub4core6detail13_kernel_agentINS1_8__reduce11ReduceAgentINS0_12zip_iteratorIN4cuda3std3__45tupleIJNS0_6detail15normal_iteratorINS0_10device_ptrIfEEEENS0_17counting_iteratorIlNS0_11use_defaultESI_SI_EEEEEEEPNSB_IJflEEESM_iNS1_9__extrema9arg_min_fIflNSA_4lessIfEEEEEEJSL_SN_iN3cub18CUB_300001_SM_100013GridEvenShareIiEENSV_9GridQueueIjEESS_EEEvDpT0_ --------------------------
	.section	.text._ZN6thrust24THRUST_300001_SM_1000_NS8cuda_cub4core6detail13_kernel_agentINS1_8__reduce11ReduceAgentINS0_12zip_iteratorIN4cuda3std3__45tupleIJNS0_6detail15normal_iteratorINS0_10device_ptrIfEEEENS0_17counting_iteratorIlNS0_11use_defaultESI_SI_EEEEEEEPNSB_IJflEEESM_iNS1_9__extrema9arg_min_fIflNSA_4lessIfEEEEEEJSL_SN_iN3cub18CUB_300001_SM_100013GridEvenShareIiEENSV_9GridQueueIjEESS_EEEvDpT0_,"ax",@progbits
	.align	128
        .global         _ZN6thrust24THRUST_300001_SM_1000_NS8cuda_cub4core6detail13_kernel_agentINS1_8__reduce11ReduceAgentINS0_12zip_iteratorIN4cuda3std3__45tupleIJNS0_6detail15normal_iteratorINS0_10device_ptrIfEEEENS0_17counting_iteratorIlNS0_11use_defaultESI_SI_EEEEEEEPNSB_IJflEEESM_iNS1_9__extrema9arg_min_fIflNSA_4lessIfEEEEEEJSL_SN_iN3cub18CUB_300001_SM_100013GridEvenShareIiEENSV_9GridQueueIjEESS_EEEvDpT0_
        .type           _ZN6thrust24THRUST_300001_SM_1000_NS8cuda_cub4core6detail13_kernel_agentINS1_8__reduce11ReduceAgentINS0_12zip_iteratorIN4cuda3std3__45tupleIJNS0_6detail15normal_iteratorINS0_10device_ptrIfEEEENS0_17counting_iteratorIlNS0_11use_defaultESI_SI_EEEEEEEPNSB_IJflEEESM_iNS1_9__extrema9arg_min_fIflNSA_4lessIfEEEEEEJSL_SN_iN3cub18CUB_300001_SM_100013GridEvenShareIiEENSV_9GridQueueIjEESS_EEEvDpT0_,@function
        .size           _ZN6thrust24THRUST_300001_SM_1000_NS8cuda_cub4core6detail13_kernel_agentINS1_8__reduce11ReduceAgentINS0_12zip_iteratorIN4cuda3std3__45tupleIJNS0_6detail15normal_iteratorINS0_10device_ptrIfEEEENS0_17counting_iteratorIlNS0_11use_defaultESI_SI_EEEEEEEPNSB_IJflEEESM_iNS1_9__extrema9arg_min_fIflNSA_4lessIfEEEEEEJSL_SN_iN3cub18CUB_300001_SM_100013GridEvenShareIiEENSV_9GridQueueIjEESS_EEEvDpT0_,(.L_x_881 - _ZN6thrust24THRUST_300001_SM_1000_NS8cuda_cub4core6detail13_kernel_agentINS1_8__reduce11ReduceAgentINS0_12zip_iteratorIN4cuda3std3__45tupleIJNS0_6detail15normal_iteratorINS0_10device_ptrIfEEEENS0_17counting_iteratorIlNS0_11use_defaultESI_SI_EEEEEEEPNSB_IJflEEESM_iNS1_9__extrema9arg_min_fIflNSA_4lessIfEEEEEEJSL_SN_iN3cub18CUB_300001_SM_100013GridEvenShareIiEENSV_9GridQueueIjEESS_EEEvDpT0_)
        .other          _ZN6thrust24THRUST_300001_SM_1000_NS8cuda_cub4core6detail13_kernel_agentINS1_8__reduce11ReduceAgentINS0_12zip_iteratorIN4cuda3std3__45tupleIJNS0_6detail15normal_iteratorINS0_10device_ptrIfEEEENS0_17counting_iteratorIlNS0_11use_defaultESI_SI_EEEEEEEPNSB_IJflEEESM_iNS1_9__extrema9arg_min_fIflNSA_4lessIfEEEEEEJSL_SN_iN3cub18CUB_300001_SM_100013GridEvenShareIiEENSV_9GridQueueIjEESS_EEEvDpT0_,@"STO_CUDA_ENTRY STV_DEFAULT"
_ZN6thrust24THRUST_300001_SM_1000_NS8cuda_cub4core6detail13_kernel_agentINS1_8__reduce11ReduceAgentINS0_12zip_iteratorIN4cuda3std3__45tupleIJNS0_6detail15normal_iteratorINS0_10device_ptrIfEEEENS0_17counting_iteratorIlNS0_11use_defaultESI_SI_EEEEEEEPNSB_IJflEEESM_iNS1_9__extrema9arg_min_fIflNSA_4lessIfEEEEEEJSL_SN_iN3cub18CUB_300001_SM_100013GridEvenShareIiEENSV_9GridQueueIjEESS_EEEvDpT0_:
.text._ZN6thrust24THRUST_300001_SM_1000_NS8cuda_cub4core6detail13_kernel_agentINS1_8__reduce11ReduceAgentINS0_12zip_iteratorIN4cuda3std3__45tupleIJNS0_6detail15normal_iteratorINS0_10device_ptrIfEEEENS0_17counting_iteratorIlNS0_11use_defaultESI_SI_EEEEEEEPNSB_IJflEEESM_iNS1_9__extrema9arg_min_fIflNSA_4lessIfEEEEEEJSL_SN_iN3cub18CUB_300001_SM_100013GridEvenShareIiEENSV_9GridQueueIjEESS_EEEvDpT0_:
[----:B------:R-:W-:Y:S01]  /*0000*/  LDC R1, c[0x0][0x37c] ;  /* 0x0000df00ff017b82 */ /* 0x000fe20000000800 */
[----:B------:R-:W0:Y:S01]  /*0010*/  S2R R0, SR_CTAID.X ;  /* 0x0000000000007919 */ /* 0x000e220000002500 */
[----:B------:R-:W1:Y:S01]  /*0020*/  LDCU UR4, c[0x0][0x398] ;  /* 0x00007300ff0477ac */ /* 0x000e620008000800 */
[----:B------:R-:W-:Y:S01]  /*0030*/  BSSY.RECONVERGENT B0, `(.L_x_596) ;  /* 0x0000586000007945 */ /* 0x000fe20003800200 */
[----:B------:R-:W2:Y:S01]  /*0040*/  LDCU UR6, c[0x0][0x370] ;  /* 0x00006e00ff0677ac */ /* 0x000ea20008000800 */
[----:B------:R-:W3:Y:S01]  /*0050*/  LDCU.64 UR10, c[0x0][0x358] ;  /* 0x00006b00ff0a77ac */ /* 0x000ee20008000a00 */
[----:B-1----:R-:W-:Y:S01]  /*0060*/  IMAD.U32 R10, RZ, RZ, UR4 ;  /* 0x00000004ff0a7e24 */ /* 0x002fe2000f8e00ff */
[----:B--2---:R-:W-:Y:S01]  /*0070*/  UIMAD UR6, UR6, 0x500, URZ ;  /* 0x00000500060678a4 */ /* 0x004fe2000f8e02ff */
[----:B0-----:R-:W-:-:S04]  /*0080*/  IMAD R11, R0, 0x500, RZ ;  /* 0x00000500000b7824 */ /* 0x001fc800078e02ff */
[----:B------:R-:W-:-:S05]  /*0090*/  VIADD R3, R11, 0x500 ;  /* 0x000005000b037836 */ /* 0x000fca0000000000 */
[----:B------:R-:W-:-:S13]  /*00a0*/  ISETP.GT.AND P0, PT, R3, R10, PT ;  /* 0x0000000a0300720c */ /* 0x000fda0003f04270 */
[----:B---3--:R-:W-:Y:S05]  /*00b0*/  @!P0 BRA `(.L_x_597) ;  /* 0x0000003000088947 */ /* 0x008fea0003800000 */
[----:B------:R-:W0:Y:S01]  /*00c0*/  S2R R2, SR_TID.X ;  /* 0x0000000000027919 */ /* 0x000e220000002100 */
[----:B------:R-:W-:Y:S01]  /*00d0*/  IMAD.IADD R3, R10, 0x1, -R11 ;  /* 0x000000010a037824 */ /* 0x000fe200078e0a0b */
[----:B------:R-:W1:Y:S01]  /*00e0*/  LDCU.64 UR6, c[0x0][0x388] ;  /* 0x00007100ff0677ac */ /* 0x000e620008000a00 */
[----:B------:R-:W-:Y:S01]  /*00f0*/  BSSY.RECONVERGENT B1, `(.L_x_598) ;  /* 0x000000f000017945 */ /* 0x000fe20003800200 */
[----:B------:R-:W-:Y:S01]  /*0100*/  CS2R R6, SRZ ;  /* 0x0000000000067805 */ /* 0x000fe2000001ff00 */
[----:B------:R-:W-:Y:S01]  /*0110*/  IMAD.MOV.U32 R9, RZ, RZ, RZ ;  /* 0x000000ffff097224 */ /* 0x000fe200078e00ff */
[----:B------:R-:W2:Y:S01]  /*0120*/  LDCU.64 UR8, c[0x0][0x388] ;  /* 0x00007100ff0877ac */ /* 0x000ea20008000a00 */
[----:B0-----:R-:W-:Y:S01]  /*0130*/  ISETP.GE.AND P0, PT, R2, R3, PT ;  /* 0x000000030200720c */ /* 0x001fe20003f06270 */
[----:B------:R-:W-:-:S12]  /*0140*/  IMAD.MOV.U32 R8, RZ, RZ, R2 ;  /* 0x000000ffff087224 */ /* 0x000fd800078e0002 */
[----:B-12---:R-:W-:Y:S05]  /*0150*/  @P0 BRA `(.L_x_599) ;  /* 0x0000000000200947 */ /* 0x006fea0003800000 */
[----:B------:R-:W0:Y:S01]  /*0160*/  LDC.64 R4, c[0x0][0x380] ;  /* 0x0000e000ff047b82 */ /* 0x000e220000000a00 */
[----:B------:R-:W-:Y:S01]  /*0170*/  IMAD.IADD R9, R11, 0x1, R2 ;  /* 0x000000010b097824 */ /* 0x000fe200078e0202 */
[----:B------:R-:W1:Y:S03]  /*0180*/  LDCU.64 UR4, c[0x0][0x388] ;  /* 0x00007100ff0477ac */ /* 0x000e660008000a00 */
[----:B0-----:R-:W-:-:S05]  /*0190*/  IMAD.WIDE R4, R9, 0x4, R4 ;  /* 0x0000000409047825 */ /* 0x001fca00078e0204 */
[----:B------:R0:W5:Y:S01]  /*01a0*/  LDG.E R7, desc[UR10][R4.64] ;  /* 0x0000000a04077981 */ /* 0x000162000c1e1900 */
[----:B-1----:R-:W-:Y:S01]  /*01b0*/  IADD3 R6, P0, PT, R9, UR4, RZ ;  /* 0x0000000409067c10 */ /* 0x002fe2000ff1e0ff */
[----:B------:R-:W-:-:S03]  /*01c0*/  VIADD R8, R2, 0x100 ;  /* 0x0000010002087836 */ /* 0x000fc60000000000 */
[----:B------:R-:W-:-:S09]  /*01d0*/  LEA.HI.X.SX32 R9, R9, UR5, 0x1, P0 ;  /* 0x0000000509097c11 */ /* 0x000fd200080f0eff */
.L_x_599:
[----:B------:R-:W-:Y:S05]  /*01e0*/  BSYNC.RECONVERGENT B1 ;  /* 0x0000000000017941 */ /* 0x000fea0003800200 */
.L_x_598:
        /* <DEDUP_REMOVED lines=9> */
[----:B------:R-:W0:Y:S01]  /*0280*/  LDC.64 R4, c[0x0][0x380] ;  /* 0x0000e000ff047b82 */ /* 0x000e220000000a00 */
[----:B------:R-:W-:Y:S01]  /*0290*/  LEA.HI R10, R16, 0x1, RZ, 0x18 ;  /* 0x00000001100a7811 */ /* 0x000fe200078fc0ff */
[----:B------:R-:W-:-:S03]  /*02a0*/  IMAD.IADD R15, R11, 0x1, R8 ;  /* 0x000000010b0f7824 */ /* 0x000fc600078e0208 */
[----:B------:R-:W-:-:S05]  /*02b0*/  LOP3.LUT R10, R10, 0x3, RZ, 0xc0, !PT ;  /* 0x000000030a0a7812 */ /* 0x000fca00078ec0ff */
[----:B------:R-:W-:-:S07]  /*02c0*/  IMAD.MOV R10, RZ, RZ, -R10 ;  /* 0x000000ffff0a7224 */ /* 0x000fce00078e0a0a */
.L_x_606:
[----:B0-----:R-:W-:-:S05]  /*02d0*/  IMAD.WIDE R12, R15, 0x4, R4 ;  /* 0x000000040f0c7825 */ /* 0x001fca00078e0204 */
[----:B------:R-:W2:Y:S01]  /*02e0*/  LDG.E R20, desc[UR10][R12.64] ;  /* 0x0000000a0c147981 */ /* 0x000ea2000c1e1900 */
[----:B------:R-:W-:Y:S01]  /*02f0*/  VIADD R10, R10, 0x1 ;  /* 0x000000010a0a7836 */ /* 0x000fe20000000000 */
[C---:B------:R-:W-:Y:S01]  /*0300*/  IADD3 R18, P1, PT, R15.reuse, UR6, RZ ;  /* 0x000000060f127c10 */ /* 0x040fe2000ff3e0ff */
[----:B------:R-:W-:Y:S03]  /*0310*/  BSSY.RECONVERGENT B3, `(.L_x_604) ;  /* 0x0000013000037945 */ /* 0x000fe60003800200 */
[----:B------:R-:W-:Y:S02]  /*0320*/  ISETP.NE.AND P2, PT, R10, RZ, PT ;  /* 0x000000ff0a00720c */ /* 0x000fe40003f45270 */
[----:B------:R-:W-:Y:S02]  /*0330*/  LEA.HI.X.SX32 R17, R15, UR7, 0x1, P1 ;  /* 0x000000070f117c11 */ /* 0x000fe400088f0eff */
        /* <DEDUP_REMOVED lines=10> */
[C---:B------:R-:W-:Y:S02]  /*03e0*/  @P3 ISETP.LT.U32.AND P1, PT, R13.reuse, R18, PT ;  /* 0x000000120d00320c */ /* 0x040fe40003f21070 */
[CC--:B------:R-:W-:Y:S02]  /*03f0*/  @P3 ISETP.GE.AND.EX P0, PT, R14.reuse, R17.reuse, PT, P0 ;  /* 0x000000110e00320c */ /* 0x0c0fe40003f06300 */
[----:B------:R-:W-:Y:S02]  /*0400*/  @P3 ISETP.LT.AND.EX P1, PT, R14, R17, PT, P1 ;  /* 0x000000110e00320c */ /* 0x000fe40003f21310 */
[----:B------:R-:W-:Y:S02]  /*0410*/  @P3 FSEL R7, R12, R20, !P0 ;  /* 0x000000140c073208 */ /* 0x000fe40004000000 */
[----:B------:R-:W-:-:S02]  /*0420*/  @P3 SEL R6, R13, R18, P1 ;  /* 0x000000120d063207 */ /* 0x000fc40000800000 */
[----:B------:R-:W-:-:S07]  /*0430*/  @P3 SEL R9, R14, R17, P1 ;  /* 0x000000110e093207 */ /* 0x000fce0000800000 */
.L_x_605:
[----:B------:R-:W-:Y:S05]  /*0440*/  BSYNC.RECONVERGENT B3 ;  /* 0x0000000000037941 */ /* 0x000fea0003800200 */
.L_x_604:
[----:B------:R-:W-:Y:S02]  /*0450*/  VIADD R8, R8, 0x100 ;  /* 0x0000010008087836 */ /* 0x000fe40000000000 */
[----:B------:R-:W-:Y:S01]  /*0460*/  VIADD R15, R15, 0x100 ;  /* 0x000001000f0f7836 */ /* 0x000fe20000000000 */
[----:B------:R-:W-:Y:S06]  /*0470*/  @P2 BRA `(.L_x_606) ;  /* 0xfffffffc00942947 */ /* 0x000fec000383ffff */
.L_x_603:
[----:B------:R-:W-:Y:S05]  /*0480*/  BSYNC.RECONVERGENT B2 ;  /* 0x0000000000027941 */ /* 0x000fea0003800200 */
.L_x_602:
[----:B------:R-:W-:-:S13]  /*0490*/  ISETP.GE.U32.AND P0, PT, R16, 0x300, PT ;  /* 0x000003001000780c */ /* 0x000fda0003f06070 */
[----:B------:R-:W-:Y:S05]  /*04a0*/  @!P0 BRA `(.L_x_601) ;  /* 0x00000004008c8947 */ /* 0x000fea0003800000 */
[----:B------:R-:W0:Y:S01]  /*04b0*/  LDC.64 R4, c[0x0][0x380] ;  /* 0x0000e000ff047b82 */ /* 0x000e220000000a00 */
[----:B------:R-:W-:-:S04]  /*04c0*/  IMAD.IADD R11, R11, 0x1, R8 ;  /* 0x000000010b0b7824 */ /* 0x000fc800078e0208 */
[C---:B------:R-:W-:Y:S02]  /*04d0*/  VIADD R19, R11.reuse, 0x100 ;  /* 0x000001000b137836 */ /* 0x040fe40000000000 */
[C---:B------:R-:W-:Y:S02]  /*04e0*/  VIADD R18, R11.reuse, 0x200 ;  /* 0x000002000b127836 */ /* 0x040fe40000000000 */
[----:B------:R-:W-:Y:S01]  /*04f0*/  VIADD R20, R11, 0x300 ;  /* 0x000003000b147836 */ /* 0x000fe20000000000 */
[----:B0-----:R-:W-:-:S05]  /*0500*/  IADD3 R4, P0, PT, R4, 0x800, RZ ;  /* 0x0000080004047810 */ /* 0x001fca0007f1e0ff */
[----:B------:R-:W-:-:S08]  /*0510*/  IMAD.X R5, RZ, RZ, R5, P0 ;  /* 0x000000ffff057224 */ /* 0x000fd000000e0605 */
.L_x_615:
[----:B------:R-:W-:-:S05]  /*0520*/  IMAD.WIDE R14, R11, 0x4, R4 ;  /* 0x000000040b0e7825 */ /* 0x000fca00078e0204 */
[----:B------:R-:W2:Y:S04]  /*0530*/  LDG.E R24, desc[UR10][R14.64+-0x800] ;  /* 0xfff8000a0e187981 */ /* 0x000ea8000c1e1900 */
[----:B-----5:R0:W5:Y:S04]  /*0540*/  LDG.E R26, desc[UR10][R14.64+-0x400] ;  /* 0xfffc000a0e1a7981 */ /* 0x020168000c1e1900 */
[----:B------:R0:W5:Y:S04]  /*0550*/  LDG.E R10, desc[UR10][R14.64] ;  /* 0x0000000a0e0a7981 */ /* 0x000168000c1e1900 */
[----:B------:R0:W5:Y:S01]  /*0560*/  LDG.E R12, desc[UR10][R14.64+0x400] ;  /* 0x0004000a0e0c7981 */ /* 0x000162000c1e1900 */
[----:B------:R-:W-:Y:S01]  /*0570*/  IADD3 R21, P1, PT, R11, UR8, RZ ;  /* 0x000000080b157c10 */ /* 0x000fe2000ff3e0ff */
[----:B------:R-:W-:Y:S01]  /*0580*/  BSSY.RECONVERGENT B2, `(.L_x_607) ;  /* 0x0000012000027945 */ /* 0x000fe20003800200 */
[----:B------:R-:W-:-:S02]  /*0590*/  IMAD.MOV.U32 R16, RZ, RZ, R6 ;  /* 0x000000ffff107224 */ /* 0x000fc400078e0006 */
[----:B------:R-:W-:Y:S01]  /*05a0*/  IMAD.MOV.U32 R17, RZ, RZ, R9 ;  /* 0x000000ffff117224 */ /* 0x000fe200078e0009 */
[----:B------:R-:W-:Y:S01]  /*05b0*/  LEA.HI.X.SX32 R22, R11, UR9, 0x1, P1 ;  /* 0x000000090b167c11 */ /* 0x000fe200088f0eff */
[----:B------:R-:W-:Y:S01]  /*05c0*/  IMAD.MOV.U32 R13, RZ, RZ, R7 ;  /* 0x000000ffff0d7224 */ /* 0x000fe200078e0007 */
        /* <DEDUP_REMOVED lines=13> */
.L_x_608:
[----:B------:R-:W-:Y:S05]  /*06a0*/  BSYNC.RECONVERGENT B2 ;  /* 0x0000000000027941 */ /* 0x000fea0003800200 */
.L_x_607:
[----:B-----5:R-:W-:Y:S01]  /*06b0*/  FSETP.GEU.AND P0, PT, R13, R26, PT ;  /* 0x0000001a0d00720b */ /* 0x020fe20003f0e000 */
[----:B------:R-:W-:Y:S01]  /*06c0*/  BSSY.RECONVERGENT B2, `(.L_x_609) ;  /* 0x0000012000027945 */ /* 0x000fe20003800200 */
[C---:B------:R-:W-:Y:S01]  /*06d0*/  IADD3 R15, P1, PT, R19.reuse, UR8, RZ ;  /* 0x00000008130f7c10 */ /* 0x040fe2000ff3e0ff */
[----:B------:R-:W-:Y:S02]  /*06e0*/  IMAD.MOV.U32 R6, RZ, RZ, R16 ;  /* 0x000000ffff067224 */ /* 0x000fe400078e0010 */
[----:B------:R-:W-:Y:S01]  /*06f0*/  IMAD.MOV.U32 R9, RZ, RZ, R17 ;  /* 0x000000ffff097224 */ /* 0x000fe200078e0011 */
[----:B------:R-:W-:Y:S01]  /*0700*/  LEA.HI.X.SX32 R14, R19, UR9, 0x1, P1 ;  /* 0x00000009130e7c11 */ /* 0x000fe200088f0eff */
        /* <DEDUP_REMOVED lines=13> */
.L_x_610:
[----:B------:R-:W-:Y:S05]  /*07e0*/  BSYNC.RECONVERGENT B2 ;  /* 0x0000000000027941 */ /* 0x000fea0003800200 */
.L_x_609:
[----:B------:R-:W-:Y:S01]  /*07f0*/  FSETP.GEU.AND P0, PT, R7, R10, PT ;  /* 0x0000000a0700720b */ /* 0x000fe20003f0e000 */
[----:B------:R-:W-:Y:S01]  /*0800*/  BSSY.RECONVERGENT B2, `(.L_x_611) ;  /* 0x0000013000027945 */ /* 0x000fe20003800200 */
[----:B------:R-:W-:Y:S01]  /*0810*/  IADD3 R17, P1, PT, R18, UR8, RZ ;  /* 0x0000000812117c10 */ /* 0x000fe2000ff3e0ff */
[----:B------:R-:W-:Y:S01]  /*0820*/  IMAD.MOV.U32 R14, RZ, RZ, R6 ;  /* 0x000000ffff0e7224 */ /* 0x000fe200078e0006 */
[----:B------:R-:W-:Y:S01]  /*0830*/  IADD3 R21, P2, PT, R20, UR8, RZ ;  /* 0x0000000814157c10 */ /* 0x000fe2000ff5e0ff */
        /* <DEDUP_REMOVED lines=15> */
.L_x_612:
[----:B------:R-:W-:Y:S05]  /*0930*/  BSYNC.RECONVERGENT B2 ;  /* 0x0000000000027941 */ /* 0x000fea0003800200 */
.L_x_611:
[----:B------:R-:W-:Y:S01]  /*0940*/  FSETP.GEU.AND P0, PT, R13, R12, PT ;  /* 0x0000000c0d00720b */ /* 0x000fe20003f0e000 */
[----:B------:R-:W-:Y:S01]  /*0950*/  BSSY.RECONVERGENT B2, `(.L_x_613) ;  /* 0x0000011000027945 */ /* 0x000fe20003800200 */
[----:B------:R-:W-:Y:S01]  /*0960*/  LEA.HI.X.SX32 R10, R20, UR9, 0x1, P2 ;  /* 0x00000009140a7c11 */ /* 0x000fe200090f0eff */
        /* <DEDUP_REMOVED lines=15> */
.L_x_614:
[----:B------:R-:W-:Y:S05]  /*0a60*/  BSYNC.RECONVERGENT B2 ;  /* 0x0000000000027941 */ /* 0x000fea0003800200 */
.L_x_613:
[----:B------:R-:W-:Y:S02]  /*0a70*/  VIADD R8, R8, 0x400 ;  /* 0x0000040008087836 */ /* 0x000fe40000000000 */
[----:B------:R-:W-:Y:S02]  /*0a80*/  VIADD R19, R19, 0x400 ;  /* 0x0000040013137836 */ /* 0x000fe40000000000 */
[----:B------:R-:W-:Y:S01]  /*0a90*/  VIADD R18, R18, 0x400 ;  /* 0x0000040012127836 */ /* 0x000fe20000000000 */
[----:B------:R-:W-:Y:S01]  /*0aa0*/  ISETP.GE.AND P0, PT, R8, R3, PT ;  /* 0x000000030800720c */ /* 0x000fe20003f06270 */
[----:B------:R-:W-:Y:S02]  /*0ab0*/  VIADD R20, R20, 0x400 ;  /* 0x0000040014147836 */ /* 0x000fe40000000000 */
[----:B------:R-:W-:-:S10]  /*0ac0*/  VIADD R11, R11, 0x400 ;  /* 0x000004000b0b7836 */ /* 0x000fd40000000000 */
[----:B------:R-:W-:Y:S05]  /*0ad0*/  @!P0 BRA `(.L_x_615) ;  /* 0xfffffff800908947 */ /* 0x000fea000383ffff */
.L_x_601:
[----:B------:R-:W-:Y:S05]  /*0ae0*/  BSYNC.RECONVERGENT B1 ;  /* 0x0000000000017941 */ /* 0x000fea0003800200 */
.L_x_600:
[----:B------:R-:W-:-:S13]  /*0af0*/  ISETP.GE.AND P0, PT, R3, 0x100, PT ;  /* 0x000001000300780c */ /* 0x000fda0003f06270 */
[----:B------:R-:W-:Y:S05]  /*0b00*/  @!P0 BRA `(.L_x_616) ;  /* 0x00000010003c8947 */ /* 0x000fea0003800000 */
[----:B------:R-:W1:Y:S01]  /*0b10*/  S2R R13, SR_LANEID ;  /* 0x00000000000d7919 */ /* 0x000e620000000000 */
[----:B------:R-:W-:Y:S01]  /*0b20*/  BSSY.RECONVERGENT B1, `(.L_x_617) ;  /* 0x0000015000017945 */ /* 0x000fe20003800200 */
[----:B0-----:R-:W-:Y:S01]  /*0b30*/  IMAD.MOV.U32 R5, RZ, RZ, R6 ;  /* 0x000000ffff057224 */ /* 0x001fe200078e0006 */
[----:B-----5:R-:W0:Y:S01]  /*0b40*/  SHFL.DOWN PT, R4, R7, 0x1, 0x1f ;  /* 0x08201f0007047f89 */ /* 0x020e2200000e0000 */
        /* <DEDUP_REMOVED lines=18> */
.L_x_618:
[----:B------:R-:W-:Y:S05]  /*0c70*/  BSYNC.RECONVERGENT B1 ;  /* 0x0000000000017941 */ /* 0x000fea0003800200 */
.L_x_617:
        /* <DEDUP_REMOVED lines=21> */
.L_x_620:
[----:B------:R-:W-:Y:S05]  /*0dd0*/  BSYNC.RECONVERGENT B1 ;  /* 0x0000000000017941 */ /* 0x000fea0003800200 */
.L_x_619:
        /* <DEDUP_REMOVED lines=21> */
.L_x_622:
[----:B------:R-:W-:Y:S05]  /*0f30*/  BSYNC.RECONVERGENT B1 ;  /* 0x0000000000017941 */ /* 0x000fea0003800200 */
.L_x_621:
        /* <DEDUP_REMOVED lines=21> */
.L_x_624:
[----:B------:R-:W-:Y:S05]  /*1090*/  BSYNC.RECONVERGENT B1 ;  /* 0x0000000000017941 */ /* 0x000fea0003800200 */
.L_x_623:
        /* <DEDUP_REMOVED lines=22> */
.L_x_626:
[----:B------:R-:W-:Y:S05]  /*1200*/  BSYNC.RECONVERGENT B1 ;  /* 0x0000000000017941 */ /* 0x000fea0003800200 */
.L_x_625:
        /* <DEDUP_REMOVED lines=12> */
.L_x_628:
[----:B------:R-:W-:Y:S05]  /*12d0*/  BSYNC.RECONVERGENT B1 ;  /* 0x0000000000017941 */ /* 0x000fea0003800200 */
.L_x_627:
        /* <DEDUP_REMOVED lines=31> */
.L_x_631:
[----:B------:R-:W-:Y:S05]  /*14d0*/  BSYNC.RECONVERGENT B1 ;  /* 0x0000000000017941 */ /* 0x000fea0003800200 */
.L_x_630:
        /* <DEDUP_REMOVED lines=18> */
.L_x_633:
[----:B------:R-:W-:Y:S05]  /*1600*/  BSYNC.RECONVERGENT B1 ;  /* 0x0000000000017941 */ /* 0x000fea0003800200 */
.L_x_632:
        /* <DEDUP_REMOVED lines=18> */
.L_x_635:
[----:B------:R-:W-:Y:S05]  /*1730*/  BSYNC.RECONVERGENT B1 ;  /* 0x0000000000017941 */ /* 0x000fea0003800200 */
.L_x_634:
        /* <DEDUP_REMOVED lines=18> */
.L_x_637:
[----:B------:R-:W-:Y:S05]  /*1860*/  BSYNC.RECONVERGENT B1 ;  /* 0x0000000000017941 */ /* 0x000fea0003800200 */
.L_x_636:
        /* <DEDUP_REMOVED lines=18> */
.L_x_639:
[----:B------:R-:W-:Y:S05]  /*1990*/  BSYNC.RECONVERGENT B1 ;  /* 0x0000000000017941 */ /* 0x000fea0003800200 */
.L_x_638:
        /* <DEDUP_REMOVED lines=18> */
.L_x_641:
[----:B------:R-:W-:Y:S05]  /*1ac0*/  BSYNC.RECONVERGENT B1 ;  /* 0x0000000000017941 */ /* 0x000fea0003800200 */
.L_x_640:
        /* <DEDUP_REMOVED lines=19> */
.L_x_616:
[----:B0-----:R-:W-:Y:S01]  /*1c00*/  LOP3.LUT R4, R2, 0x3e0, RZ, 0xc0, !PT ;  /* 0x000003e002047812 */ /* 0x001fe200078ec0ff */
[----:B------:R-:W-:Y:S01]  /*1c10*/  BSSY.RECONVERGENT B1, `(.L_x_642) ;  /* 0x000001b000017945 */ /* 0x000fe20003800200 */
[----:B-----5:R-:W-:Y:S02]  /*1c20*/  IMAD.MOV.U32 R5, RZ, RZ, R7 ;  /* 0x000000ffff057224 */ /* 0x020fe400078e0007 */
[----:B------:R-:W-:Y:S02]  /*1c30*/  IMAD.MOV.U32 R13, RZ, RZ, R6 ;  /* 0x000000ffff0d7224 */ /* 0x000fe400078e0006 */
[----:B------:R-:W-:Y:S01]  /*1c40*/  VIADD R8, R4, 0x20 ;  /* 0x0000002004087836 */ /* 0x000fe20000000000 */
[----:B------:R-:W-:Y:S01]  /*1c50*/  LOP3.LUT R4, RZ, R4, RZ, 0x33, !PT ;  /* 0x00000004ff047212 */ /* 0x000fe200078e33ff */
[----:B------:R-:W-:-:S03]  /*1c60*/  IMAD.MOV.U32 R15, RZ, RZ, R9 ;  /* 0x000000ffff0f7224 */ /* 0x000fc600078e0009 */
[----:B------:R-:W-:Y:S01]  /*1c70*/  ISETP.GT.AND P0, PT, R8, R3, PT ;  /* 0x000000030800720c */ /* 0x000fe20003f04270 */
[----:B------:R-:W-:-:S05]  /*1c80*/  IMAD.IADD R4, R3, 0x1, R4 ;  /* 0x0000000103047824 */ /* 0x000fca00078e0204 */
        /* <DEDUP_REMOVED lines=19> */
.L_x_643:
[----:B------:R-:W-:Y:S05]  /*1dc0*/  BSYNC.RECONVERGENT B1 ;  /* 0x0000000000017941 */ /* 0x000fea0003800200 */
.L_x_642:
        /* <DEDUP_REMOVED lines=22> */
.L_x_645:
[----:B------:R-:W-:Y:S05]  /*1f30*/  BSYNC.RECONVERGENT B1 ;  /* 0x0000000000017941 */ /* 0x000fea0003800200 */
.L_x_644:
        /* <DEDUP_REMOVED lines=22> */
.L_x_647:
[----:B------:R-:W-:Y:S05]  /*20a0*/  BSYNC.RECONVERGENT B1 ;  /* 0x0000000000017941 */ /* 0x000fea0003800200 */
.L_x_646:
        /* <DEDUP_REMOVED lines=22> */
.L_x_649:
[----:B------:R-:W-:Y:S05]  /*2210*/  BSYNC.RECONVERGENT B1 ;  /* 0x0000000000017941 */ /* 0x000fea0003800200 */
.L_x_648:
        /* <DEDUP_REMOVED lines=23> */
.L_x_651:
[----:B------:R-:W-:Y:S05]  /*2390*/  BSYNC.RECONVERGENT B1 ;  /* 0x0000000000017941 */ /* 0x000fea0003800200 */
.L_x_650:
        /* <DEDUP_REMOVED lines=12> */
.L_x_653:
[----:B------:R-:W-:Y:S05]  /*2460*/  BSYNC.RECONVERGENT B1 ;  /* 0x0000000000017941 */ /* 0x000fea0003800200 */
.L_x_652:
[----:B------:R-:W-:Y:S01]  /*2470*/  BAR.SYNC.DEFER_BLOCKING 0x0 ;  /* 0x0000000000007b1d */ /* 0x000fe20000010000 */
[----:B------:R-:W-:-:S13]  /*2480*/  ISETP.NE.AND P2, PT, R2, RZ, PT ;  /* 0x000000ff0200720c */ /* 0x000fda0003f45270 */
[----:B------:R-:W-:Y:S05]  /*2490*/  @P2 BRA `(.L_x_629) ;  /* 0x0000003000fc2947 */ /* 0x000fea0003800000 */
[C---:B------:R-:W-:Y:S01]  /*24a0*/  ISETP.GE.AND P0, PT, R3.reuse, 0x21, PT ;  /* 0x000000210300780c */ /* 0x040fe20003f06270 */
[----:B------:R-:W-:Y:S01]  /*24b0*/  IMAD.MOV.U32 R2, RZ, RZ, R6 ;  /* 0x000000ffff027224 */ /* 0x000fe200078e0006 */
[C---:B------:R-:W-:Y:S01]  /*24c0*/  ISETP.GE.AND P5, PT, R3.reuse, 0x41, PT ;  /* 0x000000410300780c */ /* 0x040fe20003fa6270 */
[----:B0-----:R-:W-:Y:S01]  /*24d0*/  IMAD.MOV.U32 R9, RZ, RZ, R5 ;  /* 0x000000ffff097224 */ /* 0x001fe200078e0005 */
        /* <DEDUP_REMOVED lines=26> */
.L_x_655:
[----:B------:R-:W-:Y:S05]  /*2680*/  BSYNC.RECONVERGENT B1 ;  /* 0x0000000000017941 */ /* 0x000fea0003800200 */
.L_x_654:
        /* <DEDUP_REMOVED lines=26> */
.L_x_657:
[----:B------:R-:W-:Y:S05]  /*2830*/  BSYNC.RECONVERGENT B1 ;  /* 0x0000000000017941 */ /* 0x000fea0003800200 */
.L_x_656:
        /* <DEDUP_REMOVED lines=29> */
.L_x_659:
[----:B------:R-:W-:Y:S05]  /*2a10*/  BSYNC.RECONVERGENT B1 ;  /* 0x0000000000017941 */ /* 0x000fea0003800200 */
.L_x_658:
        /* <DEDUP_REMOVED lines=26> */
.L_x_661:
[----:B------:R-:W-:Y:S05]  /*2bc0*/  BSYNC.RECONVERGENT B1 ;  /* 0x0000000000017941 */ /* 0x000fea0003800200 */
.L_x_660:
        /* <DEDUP_REMOVED lines=26> */
.L_x_663:
[----:B------:R-:W-:Y:S05]  /*2d70*/  BSYNC.RECONVERGENT B1 ;  /* 0x0000000000017941 */ /* 0x000fea0003800200 */
.L_x_662:
        /* <DEDUP_REMOVED lines=26> */
.L_x_665:
[----:B------:R-:W-:Y:S05]  /*2f20*/  BSYNC.RECONVERGENT B1 ;  /* 0x0000000000017941 */ /* 0x000fea0003800200 */
.L_x_664:
[----:B------:R-:W-:Y:S02]  /*2f30*/  IMAD.MOV.U32 R6, RZ, RZ, R3 ;  /* 0x000000ffff067224 */ /* 0x000fe400078e0003 */
[----:B------:R-:W-:Y:S02]  /*2f40*/  IMAD.MOV.U32 R5, RZ, RZ, R7 ;  /* 0x000000ffff057224 */ /* 0x000fe400078e0007 */
[----:B------:R-:W-:Y:S01]  /*2f50*/  IMAD.MOV.U32 R4, RZ, RZ, R8 ;  /* 0x000000ffff047224 */ /* 0x000fe200078e0008 */
[----:B------:R-:W-:Y:S06]  /*2f60*/  @!P6 BRA `(.L_x_629) ;  /* 0x000000280048e947 */ /* 0x000fec0003800000 */
        /* <DEDUP_REMOVED lines=23> */
.L_x_597:
[----:B------:R-:W0:Y:S01]  /*30e0*/  S2R R2, SR_TID.X ;  /* 0x0000000000027919 */ /* 0x000e220000002100 */
[----:B------:R-:W1:Y:S01]  /*30f0*/  LDCU.128 UR12, c[0x0][0x380] ;  /* 0x00007000ff0c77ac */ /* 0x000e620008000c00 */
[----:B------:R-:W-:Y:S02]  /*3100*/  SHF.R.S32.HI R12, RZ, 0x1f, R11 ;  /* 0x0000001fff0c7819 */ /* 0x000fe4000001140b */
[----:B0-----:R-:W-:-:S04]  /*3110*/  IADD3 R3, P0, PT, R11, R2, RZ ;  /* 0x000000020b037210 */ /* 0x001fc80007f1e0ff */
[----:B-1----:R-:W-:Y:S01]  /*3120*/  LEA R4, P1, R3, UR12, 0x2 ;  /* 0x0000000c03047c11 */ /* 0x002fe2000f8210ff */
[----:B------:R-:W-:-:S05]  /*3130*/  IMAD.X R6, RZ, RZ, R12, P0 ;  /* 0x000000ffff067224 */ /* 0x000fca00000e060c */
[----:B------:R-:W-:-:S05]  /*3140*/  LEA.HI.X R5, R3, UR13, R6, 0x2, P1 ;  /* 0x0000000d03057c11 */ /* 0x000fca00088f1406 */
[----:B------:R-:W2:Y:S04]  /*3150*/  LDG.E R3, desc[UR10][R4.64] ;  /* 0x0000000a04037981 */ /* 0x000ea8000c1e1900 */
[----:B------:R-:W2:Y:S04]  /*3160*/  LDG.E R6, desc[UR10][R4.64+0x400] ;  /* 0x0004000a04067981 */ /* 0x000ea8000c1e1900 */
[----:B------:R-:W3:Y:S04]  /*3170*/  LDG.E R7, desc[UR10][R4.64+0x800] ;  /* 0x0008000a04077981 */ /* 0x000ee8000c1e1900 */
[----:B------:R-:W4:Y:S01]  /*3180*/  LDG.E R8, desc[UR10][R4.64+0xc00] ;  /* 0x000c000a04087981 */ /* 0x000f22000c1e1900 */
[C---:B------:R-:W-:Y:S01]  /*3190*/  VIADD R13, R2.reuse, 0x100 ;  /* 0x00000100020d7836 */ /* 0x040fe20000000000 */
[----:B------:R-:W-:Y:S01]  /*31a0*/  IADD3 R11, P3, PT, R11, UR14, RZ ;  /* 0x0000000e0b0b7c10 */ /* 0x000fe2000ff7e0ff */
[----:B------:R-:W-:Y:S01]  /*31b0*/  UMOV UR4, URZ ;  /* 0x000000ff00047c82 */ /* 0x000fe20008000000 */
[----:B------:R-:W-:Y:S01]  /*31c0*/  BSSY.RECONVERGENT B1, `(.L_x_666) ;  /* 0x0000013000017945 */ /* 0x000fe20003800200 */
[----:B------:R0:W5:Y:S02]  /*31d0*/  LDG.E R9, desc[UR10][R4.64+0x1000] ;  /* 0x0010000a04097981 */ /* 0x000164000c1e1900 */
[----:B0-----:R-:W-:-:S02]  /*31e0*/  LOP3.LUT R4, R2, 0x400, RZ, 0xfc, !PT ;  /* 0x0000040002047812 */ /* 0x001fc400078efcff */
[----:B--2---:R-:W-:-:S04]  /*31f0*/  FSETP.GEU.AND P0, PT, R6, R3, PT ;  /* 0x000000030600720b */ /* 0x004fc80003f0e000 */
[----:B------:R-:W-:Y:S01]  /*3200*/  FSEL R6, R6, R3, !P0 ;  /* 0x0000000306067208 */ /* 0x000fe20004000000 */
[----:B------:R-:W-:-:S03]  /*3210*/  VIADD R3, R2, 0x200 ;  /* 0x0000020002037836 */ /* 0x000fc60000000000 */
[----:B---3--:R-:W-:-:S04]  /*3220*/  FSETP.GEU.AND P1, PT, R7, R6, PT ;  /* 0x000000060700720b */ /* 0x008fc80003f2e000 */
[----:B------:R-:W-:Y:S02]  /*3230*/  FSEL R7, R7, R6, !P1 ;  /* 0x0000000607077208 */ /* 0x000fe40004800000 */
[----:B------:R-:W-:Y:S02]  /*3240*/  IADD3.X R6, PT, PT, R12, UR15, RZ, P3, !PT ;  /* 0x0000000f0c067c10 */ /* 0x000fe40009ffe4ff */
[----:B----4-:R-:W-:Y:S01]  /*3250*/  FSETP.GEU.AND P2, PT, R7, R8, PT ;  /* 0x000000080700720b */ /* 0x010fe20003f4e000 */
[----:B------:R-:W-:-:S04]  /*3260*/  IMAD.MOV.U32 R12, RZ, RZ, R7 ;  /* 0x000000ffff0c7224 */ /* 0x000fc800078e0007 */
[----:B------:R-:W-:-:S05]  /*3270*/  @P1 SEL R3, R13, R2, !P0 ;  /* 0x000000020d031207 */ /* 0x000fca0004000000 */
[----:B------:R-:W-:-:S03]  /*3280*/  IMAD.MOV.U32 R5, RZ, RZ, R3 ;  /* 0x000000ffff057224 */ /* 0x000fc600078e0003 */
[----:B------:R-:W-:Y:S05]  /*3290*/  @!P2 BRA `(.L_x_667) ;  /* 0x000000000014a947 */ /* 0x000fea0003800000 */
[----:B------:R-:W-:Y:S01]  /*32a0*/  FSETP.GEU.AND P0, PT, R8, R7, PT ;  /* 0x000000070800720b */ /* 0x000fe20003f0e000 */
[----:B------:R-:W-:Y:S02]  /*32b0*/  IMAD.MOV.U32 R12, RZ, RZ, R8 ;  /* 0x000000ffff0c7224 */ /* 0x000fe400078e0008 */
[----:B------:R-:W-:-:S10]  /*32c0*/  VIADD R5, R2, 0x300 ;  /* 0x0000030002057836 */ /* 0x000fd40000000000 */
[----:B------:R-:W-:Y:S02]  /*32d0*/  @P0 IMAD.MOV.U32 R12, RZ, RZ, R7 ;  /* 0x000000ffff0c0224 */ /* 0x000fe400078e0007 */
[----:B------:R-:W-:-:S07]  /*32e0*/  @P0 IMAD.MOV.U32 R5, RZ, RZ, R3 ;  /* 0x000000ffff050224 */ /* 0x000fce00078e0003 */
.L_x_667:
[----:B------:R-:W-:Y:S05]  /*32f0*/  BSYNC.RECONVERGENT B1 ;  /* 0x0000000000017941 */ /* 0x000fea0003800200 */
.L_x_666:
[----:B-----5:R-:W-:Y:S01]  /*3300*/  FSETP.GEU.AND P0, PT, R12, R9, PT ;  /* 0x000000090c00720b */ /* 0x020fe20003f0e000 */
[----:B------:R-:W-:Y:S01]  /*3310*/  BSSY.RECONVERGENT B1, `(.L_x_668) ;  /* 0x0000014000017945 */ /* 0x000fe20003800200 */
[-C--:B------:R-:W-:Y:S01]  /*3320*/  IADD3 R13, P3, PT, R5, R11.reuse, RZ ;  /* 0x0000000b050d7210 */ /* 0x080fe20007f7e0ff */
[----:B------:R-:W-:Y:S01]  /*3330*/  IMAD.MOV.U32 R3, RZ, RZ, R12 ;  /* 0x000000ffff037224 */ /* 0x000fe200078e000c */
[----:B------:R-:W-:Y:S02]  /*3340*/  IADD3 R8, P1, PT, R4, R11, RZ ;  /* 0x0000000b04087210 */ /* 0x000fe40007f3e0ff */
[----:B------:R-:W-:Y:S02]  /*3350*/  IADD3.X R14, PT, PT, R6, UR4, RZ, P3, !PT ;  /* 0x00000004060e7c10 */ /* 0x000fe40009ffe4ff */
[----:B------:R-:W-:Y:S01]  /*3360*/  ISETP.LE.AND P2, PT, R10, UR6, PT ;  /* 0x000000060a007c0c */ /* 0x000fe2000bf43270 */
[----:B------:R-:W-:Y:S02]  /*3370*/  IMAD.X R11, RZ, RZ, R6, P1 ;  /* 0x000000ffff0b7224 */ /* 0x000fe400008e0606 */
[----:B------:R-:W-:-:S02]  /*3380*/  IMAD.MOV.U32 R6, RZ, RZ, R13 ;  /* 0x000000ffff067224 */ /* 0x000fc400078e000d */
[----:B------:R-:W-:Y:S01]  /*3390*/  IMAD.MOV.U32 R7, RZ, RZ, R14 ;  /* 0x000000ffff077224 */ /* 0x000fe200078e000e */
[----:B------:R-:W-:Y:S07]  /*33a0*/  @!P0 BRA `(.L_x_669) ;  /* 0x0000000000288947 */ /* 0x000fee0003800000 */
        /* <DEDUP_REMOVED lines=10> */
.L_x_669:
[----:B------:R-:W-:Y:S05]  /*3450*/  BSYNC.RECONVERGENT B1 ;  /* 0x0000000000017941 */ /* 0x000fea0003800200 */
.L_x_668:
        /* <DEDUP_REMOVED lines=12> */
[----:B------:R-:W-:-:S05]  /*3520*/  IMAD.MOV.U32 R9, RZ, RZ, 0x500 ;  /* 0x00000500ff097424 */ /* 0x000fca00078e00ff */
[----:B------:R-:W2:Y:S01]  /*3530*/  ATOMG.E.ADD.STRONG.GPU PT, R8, desc[UR10][R4.64], R9 ;  /* 0x80000009040879a8 */ /* 0x000ea200081ef10a */
[----:B------:R-:W0:Y:S01]  /*3540*/  S2UR UR5, SR_CgaCtaId ;  /* 0x00000000000579c3 */ /* 0x000e220000008800 */
[----:B------:R-:W-:Y:S02]  /*3550*/  UMOV UR4, 0x400 ;  /* 0x0000040000047882 */ /* 0x000fe40000000000 */
[----:B0-----:R-:W-:Y:S01]  /*3560*/  ULEA UR4, UR5, UR4, 0x18 ;  /* 0x0000000405047291 */ /* 0x001fe2000f8ec0ff */
[----:B--2---:R-:W-:-:S08]  /*3570*/  VIADD R8, R8, UR6 ;  /* 0x0000000608087c36 */ /* 0x004fd00008000000 */
[----:B------:R0:W-:Y:S03]  /*3580*/  STS [UR4+0x98], R8 ;  /* 0x00009808ff007988 */ /* 0x0001e60008000804 */
.L_x_672:
[----:B------:R-:W-:Y:S05]  /*3590*/  BSYNC.RECONVERGENT B1 ;  /* 0x0000000000017941 */ /* 0x000fea0003800200 */
.L_x_671:
[----:B------:R-:W1:Y:S08]  /*35a0*/  S2UR UR5, SR_CgaCtaId ;  /* 0x00000000000579c3 */ /* 0x000e700000008800 */
[----:B------:R-:W-:Y:S06]  /*35b0*/  BAR.SYNC.DEFER_BLOCKING 0x0 ;  /* 0x0000000000007b1d */ /* 0x000fec0000010000 */
[----:B------:R-:W-:Y:S01]  /*35c0*/  UMOV UR4, 0x400 ;  /* 0x0000040000047882 */ /* 0x000fe20000000000 */
[----:B------:R-:W2:Y:S01]  /*35d0*/  LDCU UR7, c[0x0][0x398] ;  /* 0x00007300ff0777ac */ /* 0x000ea20008000800 */
[----:B------:R-:W3:Y:S01]  /*35e0*/  LDCU.128 UR12, c[0x0][0x380] ;  /* 0x00007000ff0c77ac */ /* 0x000ee20008000c00 */
[----:B-1----:R-:W-:-:S06]  /*35f0*/  ULEA UR4, UR5, UR4, 0x18 ;  /* 0x0000000405047291 */ /* 0x002fcc000f8ec0ff */
[----:B0-----:R-:W-:-:S05]  /*3600*/  IMAD.U32 R8, RZ, RZ, UR4 ;  /* 0x00000004ff087e24 */ /* 0x001fca000f8e00ff */
[----:B------:R-:W0:Y:S02]  /*3610*/  LDS R11, [R8+0x98] ;  /* 0x00009800080b7984 */ /* 0x000e240000000800 */
[----:B0-----:R-:W-:-:S05]  /*3620*/  VIADD R9, R11, 0x500 ;  /* 0x000005000b097836 */ /* 0x001fca0000000000 */
[----:B------:R-:W-:-:S13]  /*3630*/  ISETP.GT.AND P0, PT, R9, R10, PT ;  /* 0x0000000a0900720c */ /* 0x000fda0003f04270 */
[----:B--23--:R-:W-:Y:S05]  /*3640*/  @P0 BRA `(.L_x_673) ;  /* 0x0000000800080947 */ /* 0x00cfea0003800000 */
[----:B------:R-:W-:Y:S01]  /*3650*/  BSSY.RECONVERGENT B1, `(.L_x_673) ;  /* 0x0000081000017945 */ /* 0x000fe20003800200 */
.L_x_686:
[----:B------:R-:W-:-:S04]  /*3660*/  IADD3 R13, P0, PT, R2, R11, RZ ;  /* 0x0000000b020d7210 */ /* 0x000fc80007f1e0ff */
[----:B------:R-:W-:Y:S02]  /*3670*/  LEA.HI.X.SX32 R12, R11, RZ, 0x1, P0 ;  /* 0x000000ff0b0c7211 */ /* 0x000fe400000f0eff */
[----:B------:R-:W-:-:S04]  /*3680*/  LEA R14, P0, R13, UR12, 0x2 ;  /* 0x0000000c0d0e7c11 */ /* 0x000fc8000f8010ff */
[----:B------:R-:W-:-:S05]  /*3690*/  LEA.HI.X R15, R13, UR13, R12, 0x2, P0 ;  /* 0x0000000d0d0f7c11 */ /* 0x000fca00080f140c */
[----:B------:R-:W2:Y:S04]  /*36a0*/  LDG.E R20, desc[UR10][R14.64] ;  /* 0x0000000a0e147981 */ /* 0x000ea8000c1e1900 */
[----:B------:R0:W5:Y:S04]  /*36b0*/  LDG.E R21, desc[UR10][R14.64+0x400] ;  /* 0x0004000a0e157981 */ /* 0x000168000c1e1900 */
[----:B------:R0:W5:Y:S04]  /*36c0*/  LDG.E R11, desc[UR10][R14.64+0x800] ;  /* 0x0008000a0e0b7981 */ /* 0x000168000c1e1900 */
[----:B------:R0:W5:Y:S04]  /*36d0*/  LDG.E R9, desc[UR10][R14.64+0xc00] ;  /* 0x000c000a0e097981 */ /* 0x000168000c1e1900 */
[----:B------:R0:W5:Y:S01]  /*36e0*/  LDG.E R10, desc[UR10][R14.64+0x1000] ;  /* 0x0010000a0e0a7981 */ /* 0x000162000c1e1900 */
[----:B------:R-:W-:Y:S01]  /*36f0*/  IADD3 R13, P1, PT, R13, UR14, RZ ;  /* 0x0000000e0d0d7c10 */ /* 0x000fe2000ff3e0ff */
[----:B------:R-:W-:Y:S01]  /*3700*/  BSSY.RECONVERGENT B2, `(.L_x_674) ;  /* 0x0000012000027945 */ /* 0x000fe20003800200 */
[----:B------:R-:W-:-:S02]  /*3710*/  IMAD.MOV.U32 R16, RZ, RZ, R3 ;  /* 0x000000ffff107224 */ /* 0x000fc400078e0003 */
[----:B------:R-:W-:Y:S01]  /*3720*/  IMAD.MOV.U32 R18, RZ, RZ, R6 ;  /* 0x000000ffff127224 */ /* 0x000fe200078e0006 */
[----:B------:R-:W-:Y:S01]  /*3730*/  IADD3.X R12, PT, PT, R12, UR15, RZ, P1, !PT ;  /* 0x0000000f0c0c7c10 */ /* 0x000fe20008ffe4ff */
        /* <DEDUP_REMOVED lines=14> */
.L_x_675:
[----:B------:R-:W-:Y:S05]  /*3820*/  BSYNC.RECONVERGENT B2 ;  /* 0x0000000000027941 */ /* 0x000fea0003800200 */
.L_x_674:
        /* <DEDUP_REMOVED lines=19> */
.L_x_677:
[----:B------:R-:W-:Y:S05]  /*3960*/  BSYNC.RECONVERGENT B2 ;  /* 0x0000000000027941 */ /* 0x000fea0003800200 */
.L_x_676:
        /* <DEDUP_REMOVED lines=19> */
.L_x_679:
[----:B------:R-:W-:Y:S05]  /*3aa0*/  BSYNC.RECONVERGENT B2 ;  /* 0x0000000000027941 */ /* 0x000fea0003800200 */
.L_x_678:
        /* <DEDUP_REMOVED lines=19> */
.L_x_681:
[----:B------:R-:W-:Y:S05]  /*3be0*/  BSYNC.RECONVERGENT B2 ;  /* 0x0000000000027941 */ /* 0x000fea0003800200 */
.L_x_680:
        /* <DEDUP_REMOVED lines=19> */
.L_x_683:
[----:B------:R-:W-:Y:S05]  /*3d20*/  BSYNC.RECONVERGENT B2 ;  /* 0x0000000000027941 */ /* 0x000fea0003800200 */
.L_x_682:
[----:B------:R-:W-:Y:S01]  /*3d30*/  BAR.SYNC.DEFER_BLOCKING 0x0 ;  /* 0x0000000000007b1d */ /* 0x000fe20000010000 */
[----:B------:R-:W-:-:S05]  /*3d40*/  ISETP.NE.AND P0, PT, R2, RZ, PT ;  /* 0x000000ff0200720c */ /* 0x000fca0003f05270 */
[----:B------:R-:W-:Y:S08]  /*3d50*/  BSSY.RECONVERGENT B2, `(.L_x_684) ;  /* 0x000000a000027945 */ /* 0x000ff00003800200 */
[----:B------:R-:W-:Y:S05]  /*3d60*/  @P0 BRA `(.L_x_685) ;  /* 0x0000000000200947 */ /* 0x000fea0003800000 */
[----:B------:R-:W-:-:S05]  /*3d70*/  IMAD.MOV.U32 R11, RZ, RZ, 0x500 ;  /* 0x00000500ff0b7424 */ /* 0x000fca00078e00ff */
[----:B------:R-:W2:Y:S01]  /*3d80*/  ATOMG.E.ADD.STRONG.GPU PT, R8, desc[UR10][R4.64], R11 ;  /* 0x8000000b040879a8 */ /* 0x000ea200081ef10a */
[----:B------:R-:W0:Y:S01]  /*3d90*/  S2UR UR5, SR_CgaCtaId ;  /* 0x00000000000579c3 */ /* 0x000e220000008800 */
[----:B------:R-:W-:Y:S02]  /*3da0*/  UMOV UR4, 0x400 ;  /* 0x0000040000047882 */ /* 0x000fe40000000000 */
[----:B0-----:R-:W-:Y:S01]  /*3db0*/  ULEA UR4, UR5, UR4, 0x18 ;  /* 0x0000000405047291 */ /* 0x001fe2000f8ec0ff */
[----:B--2---:R-:W-:-:S05]  /*3dc0*/  VIADD R9, R8, UR6 ;  /* 0x0000000608097c36 */ /* 0x004fca0008000000 */
[----:B------:R-:W-:-:S05]  /*3dd0*/  IMAD.U32 R8, RZ, RZ, UR4 ;  /* 0x00000004ff087e24 */ /* 0x000fca000f8e00ff */
[----:B------:R0:W-:Y:S02]  /*3de0*/  STS [R8+0x98], R9 ;  /* 0x0000980908007388 */ /* 0x0001e40000000800 */
.L_x_685:
[----:B------:R-:W-:Y:S05]  /*3df0*/  BSYNC.RECONVERGENT B2 ;  /* 0x0000000000027941 */ /* 0x000fea0003800200 */
.L_x_684:
[----:B------:R-:W-:Y:S01]  /*3e00*/  BAR.SYNC.DEFER_BLOCKING 0x0 ;  /* 0x0000000000007b1d */ /* 0x000fe20000010000 */
[----:B------:R-:W-:-:S05]  /*3e10*/  IMAD.U32 R10, RZ, RZ, UR7 ;  /* 0x00000007ff0a7e24 */ /* 0x000fca000f8e00ff */
[----:B------:R-:W0:Y:S02]  /*3e20*/  LDS R11, [R8+0x98] ;  /* 0x00009800080b7984 */ /* 0x000e240000000800 */
[----:B0-----:R-:W-:-:S05]  /*3e30*/  VIADD R9, R11, 0x500 ;  /* 0x000005000b097836 */ /* 0x001fca0000000000 */
[----:B------:R-:W-:-:S13]  /*3e40*/  ISETP.GT.AND P0, PT, R9, R10, PT ;  /* 0x0000000a0900720c */ /* 0x000fda0003f04270 */
[----:B------:R-:W-:Y:S05]  /*3e50*/  @!P0 BRA `(.L_x_686) ;  /* 0xfffffff800008947 */ /* 0x000fea000383ffff */
[----:B------:R-:W-:Y:S05]  /*3e60*/  BSYNC.RECONVERGENT B1 ;  /* 0x0000000000017941 */ /* 0x000fea0003800200 */
.L_x_673:
[----:B------:R-:W-:Y:S01]  /*3e70*/  ISETP.GE.AND P0, PT, R11, R10, PT ;  /* 0x0000000a0b00720c */ /* 0x000fe20003f06270 */
[----:B------:R-:W0:Y:S01]  /*3e80*/  LDCU.64 UR6, c[0x0][0x388] ;  /* 0x00007100ff0677ac */ /* 0x000e220008000a00 */
[----:B------:R-:W-:Y:S01]  /*3e90*/  BSSY.RECONVERGENT B1, `(.L_x_670) ;  /* 0x0000094000017945 */ /* 0x000fe20003800200 */
[----:B------:R-:W1:Y:S10]  /*3ea0*/  LDCU.64 UR4, c[0x0][0x388] ;  /* 0x00007100ff0477ac */ /* 0x000e740008000a00 */
[----:B------:R-:W-:Y:S05]  /*3eb0*/  @P0 BRA `(.L_x_687) ;  /* 0x0000000800440947 */ /* 0x000fea0003800000 */
[----:B------:R-:W-:-:S05]  /*3ec0*/  IMAD.IADD R9, R10, 0x1, -R11 ;  /* 0x000000010a097824 */ /* 0x000fca00078e0a0b */
[----:B------:R-:W-:-:S13]  /*3ed0*/  ISETP.GE.AND P0, PT, R2, R9, PT ;  /* 0x000000090200720c */ /* 0x000fda0003f06270 */
[----:B------:R-:W-:Y:S05]  /*3ee0*/  @P0 BRA `(.L_x_687) ;  /* 0x0000000800380947 */ /* 0x000fea0003800000 */
[----:B------:R-:W-:Y:S01]  /*3ef0*/  LOP3.LUT R4, RZ, R2, RZ, 0x33, !PT ;  /* 0x00000002ff047212 */ /* 0x000fe200078e33ff */
[----:B------:R-:W-:Y:S01]  /*3f00*/  BSSY.RECONVERGENT B2, `(.L_x_688) ;  /* 0x0000027000027945 */ /* 0x000fe20003800200 */
[----:B------:R-:W-:Y:S02]  /*3f10*/  IMAD.MOV.U32 R8, RZ, RZ, R2 ;  /* 0x000000ffff087224 */ /* 0x000fe400078e0002 */
[----:B------:R-:W-:-:S04]  /*3f20*/  IADD3 R16, PT, PT, -R11, R10, R4 ;  /* 0x0000000a0b107210 */ /* 0x000fc80007ffe104 */
[----:B------:R-:W-:-:S04]  /*3f30*/  LOP3.LUT R4, R16, 0x300, RZ, 0xc0, !PT ;  /* 0x0000030010047812 */ /* 0x000fc800078ec0ff */
[----:B------:R-:W-:-:S13]  /*3f40*/  ISETP.NE.AND P0, PT, R4, 0x300, PT ;  /* 0x000003000400780c */ /* 0x000fda0003f05270 */
[----:B------:R-:W-:Y:S05]  /*3f50*/  @!P0 BRA `(.L_x_689) ;  /* 0x0000000000848947 */ /* 0x000fea0003800000 */
[----:B------:R-:W2:Y:S01]  /*3f60*/  LDC.64 R4, c[0x0][0x380] ;  /* 0x0000e000ff047b82 */ /* 0x000ea20000000a00 */
[----:B------:R-:W-:Y:S01]  /*3f70*/  LEA.HI R8, R16, 0x1, RZ, 0x18 ;  /* 0x0000000110087811 */ /* 0x000fe200078fc0ff */
[----:B------:R-:W-:-:S03]  /*3f80*/  IMAD.IADD R15, R2, 0x1, R11 ;  /* 0x00000001020f7824 */ /* 0x000fc600078e020b */
[----:B------:R-:W-:Y:S01]  /*3f90*/  LOP3.LUT R10, R8, 0x3, RZ, 0xc0, !PT ;  /* 0x00000003080a7812 */ /* 0x000fe200078ec0ff */
[----:B------:R-:W-:-:S04]  /*3fa0*/  IMAD.MOV.U32 R8, RZ, RZ, R2 ;  /* 0x000000ffff087224 */ /* 0x000fc800078e0002 */
[----:B------:R-:W-:-:S07]  /*3fb0*/  IMAD.MOV R10, RZ, RZ, -R10 ;  /* 0x000000ffff0a7224 */ /* 0x000fce00078e0a0a */
.L_x_692:
[----:B--2---:R-:W-:-:S05]  /*3fc0*/  IMAD.WIDE R12, R15, 0x4, R4 ;  /* 0x000000040f0c7825 */ /* 0x004fca00078e0204 */
[----:B------:R-:W2:Y:S01]  /*3fd0*/  LDG.E R20, desc[UR10][R12.64] ;  /* 0x0000000a0c147981 */ /* 0x000ea2000c1e1900 */
[----:B------:R-:W-:Y:S01]  /*3fe0*/  VIADD R10, R10, 0x1 ;  /* 0x000000010a0a7836 */ /* 0x000fe20000000000 */
[C---:B-1----:R-:W-:Y:S01]  /*3ff0*/  IADD3 R18, P1, PT, R15.reuse, UR4, RZ ;  /* 0x000000040f127c10 */ /* 0x042fe2000ff3e0ff */
[----:B------:R-:W-:Y:S03]  /*4000*/  BSSY.RECONVERGENT B3, `(.L_x_690) ;  /* 0x0000013000037945 */ /* 0x000fe60003800200 */
[----:B------:R-:W-:Y:S02]  /*4010*/  ISETP.NE.AND P2, PT, R10, RZ, PT ;  /* 0x000000ff0a00720c */ /* 0x000fe40003f45270 */
[----:B------:R-:W-:Y:S02]  /*4020*/  LEA.HI.X.SX32 R17, R15, UR5, 0x1, P1 ;  /* 0x000000050f117c11 */ /* 0x000fe400088f0eff */
        /* <DEDUP_REMOVED lines=16> */
.L_x_691:
[----:B0-----:R-:W-:Y:S05]  /*4130*/  BSYNC.RECONVERGENT B3 ;  /* 0x0000000000037941 */ /* 0x001fea0003800200 */
.L_x_690:
[----:B------:R-:W-:Y:S02]  /*4140*/  VIADD R8, R8, 0x100 ;  /* 0x0000010008087836 */ /* 0x000fe40000000000 */
[----:B------:R-:W-:Y:S01]  /*4150*/  VIADD R15, R15, 0x100 ;  /* 0x000001000f0f7836 */ /* 0x000fe20000000000 */
[----:B------:R-:W-:Y:S06]  /*4160*/  @P2 BRA `(.L_x_692) ;  /* 0xfffffffc00942947 */ /* 0x000fec000383ffff */
.L_x_689:
[----:B01----:R-:W-:Y:S05]  /*4170*/  BSYNC.RECONVERGENT B2 ;  /* 0x0000000000027941 */ /* 0x003fea0003800200 */
.L_x_688:
        /* <DEDUP_REMOVED lines=9> */
.L_x_701:
[----:B------:R-:W-:-:S05]  /*4210*/  IMAD.WIDE R14, R11, 0x4, R4 ;  /* 0x000000040b0e7825 */ /* 0x000fca00078e0204 */
[----:B------:R-:W2:Y:S04]  /*4220*/  LDG.E R24, desc[UR10][R14.64+-0x800] ;  /* 0xfff8000a0e187981 */ /* 0x000ea8000c1e1900 */
[----:B------:R0:W5:Y:S04]  /*4230*/  LDG.E R26, desc[UR10][R14.64+-0x400] ;  /* 0xfffc000a0e1a7981 */ /* 0x000168000c1e1900 */
        /* <DEDUP_REMOVED lines=21> */
.L_x_694:
[----:B------:R-:W-:Y:S05]  /*4390*/  BSYNC.RECONVERGENT B2 ;  /* 0x0000000000027941 */ /* 0x000fea0003800200 */
.L_x_693:
        /* <DEDUP_REMOVED lines=19> */
.L_x_696:
[----:B------:R-:W-:Y:S05]  /*44d0*/  BSYNC.RECONVERGENT B2 ;  /* 0x0000000000027941 */ /* 0x000fea0003800200 */
.L_x_695:
[----:B------:R-:W-:Y:S01]  /*44e0*/  FSETP.GEU.AND P0, PT, R3, R10, PT ;  /* 0x0000000a0300720b */ /* 0x000fe20003f0e000 */
[----:B------:R-:W-:Y:S01]  /*44f0*/  BSSY.RECONVERGENT B2, `(.L_x_697) ;  /* 0x0000013000027945 */ /* 0x000fe20003800200 */
[C---:B------:R-:W-:Y:S01]  /*4500*/  IADD3 R17, P1, PT, R19.reuse, UR6, RZ ;  /* 0x0000000613117c10 */ /* 0x040fe2000ff3e0ff */
        /* <DEDUP_REMOVED lines=17> */
.L_x_698:
[----:B------:R-:W-:Y:S05]  /*4620*/  BSYNC.RECONVERGENT B2 ;  /* 0x0000000000027941 */ /* 0x000fea0003800200 */
.L_x_697:
        /* <DEDUP_REMOVED lines=18> */
.L_x_700:
[----:B------:R-:W-:Y:S05]  /*4750*/  BSYNC.RECONVERGENT B2 ;  /* 0x0000000000027941 */ /* 0x000fea0003800200 */
.L_x_699:
[----:B------:R-:W-:Y:S02]  /*4760*/  VIADD R8, R8, 0x400 ;  /* 0x0000040008087836 */ /* 0x000fe40000000000 */
[----:B------:R-:W-:Y:S02]  /*4770*/  VIADD R20, R20, 0x400 ;  /* 0x0000040014147836 */ /* 0x000fe40000000000 */
[----:B------:R-:W-:Y:S01]  /*4780*/  VIADD R19, R19, 0x400 ;  /* 0x0000040013137836 */ /* 0x000fe20000000000 */
[----:B------:R-:W-:Y:S01]  /*4790*/  ISETP.GE.AND P0, PT, R8, R9, PT ;  /* 0x000000090800720c */ /* 0x000fe20003f06270 */
[----:B------:R-:W-:Y:S02]  /*47a0*/  VIADD R18, R18, 0x400 ;  /* 0x0000040012127836 */ /* 0x000fe40000000000 */
[----:B------:R-:W-:-:S10]  /*47b0*/  VIADD R11, R11, 0x400 ;  /* 0x000004000b0b7836 */ /* 0x000fd40000000000 */
[----:B------:R-:W-:Y:S05]  /*47c0*/  @!P0 BRA `(.L_x_701) ;  /* 0xfffffff800908947 */ /* 0x000fea000383ffff */
.L_x_687:
[----:B01----:R-:W-:Y:S05]  /*47d0*/  BSYNC.RECONVERGENT B1 ;  /* 0x0000000000017941 */ /* 0x003fea0003800200 */
.L_x_670:
        /* <DEDUP_REMOVED lines=22> */
.L_x_703:
[----:B------:R-:W-:Y:S05]  /*4940*/  BSYNC.RECONVERGENT B1 ;  /* 0x0000000000017941 */ /* 0x000fea0003800200 */
.L_x_702:
        /* <DEDUP_REMOVED lines=21> */
.L_x_705:
[----:B------:R-:W-:Y:S05]  /*4aa0*/  BSYNC.RECONVERGENT B1 ;  /* 0x0000000000017941 */ /* 0x000fea0003800200 */
.L_x_704:
        /* <DEDUP_REMOVED lines=21> */
.L_x_707:
[----:B------:R-:W-:Y:S05]  /*4c00*/  BSYNC.RECONVERGENT B1 ;  /* 0x0000000000017941 */ /* 0x000fea0003800200 */
.L_x_706:
        /* <DEDUP_REMOVED lines=21> */
.L_x_709:
[----:B------:R-:W-:Y:S05]  /*4d60*/  BSYNC.RECONVERGENT B1 ;  /* 0x0000000000017941 */ /* 0x000fea0003800200 */
.L_x_708:
        /* <DEDUP_REMOVED lines=22> */
.L_x_711:
[----:B------:R-:W-:Y:S05]  /*4ed0*/  BSYNC.RECONVERGENT B1 ;  /* 0x0000000000017941 */ /* 0x000fea0003800200 */
.L_x_710:
        /* <DEDUP_REMOVED lines=12> */
.L_x_713:
[----:B------:R-:W-:Y:S05]  /*4fa0*/  BSYNC.RECONVERGENT B1 ;  /* 0x0000000000017941 */ /* 0x000fea0003800200 */
.L_x_712:
[----:B------:R-:W-:Y:S01]  /*4fb0*/  BAR.SYNC.DEFER_BLOCKING 0x0 ;  /* 0x0000000000007b1d */ /* 0x000fe20000010000 */
[----:B------:R-:W-:-:S13]  /*4fc0*/  ISETP.NE.AND P2, PT, R2, RZ, PT ;  /* 0x000000ff0200720c */ /* 0x000fda0003f45270 */
[----:B------:R-:W-:Y:S05]  /*4fd0*/  @P2 BRA `(.L_x_629) ;  /* 0x00000008002c2947 */ /* 0x000fea0003800000 */
[----:B------:R-:W1:Y:S01]  /*4fe0*/  S2R R2, SR_CgaCtaId ;  /* 0x0000000000027919 */ /* 0x000e620000008800 */
[----:B------:R-:W-:Y:S01]  /*4ff0*/  MOV R7, 0x400 ;  /* 0x0000040000077802 */ /* 0x000fe20000000f00 */
[----:B------:R-:W-:Y:S01]  /*5000*/  BSSY.RECONVERGENT B1, `(.L_x_714) ;  /* 0x0000019000017945 */ /* 0x000fe20003800200 */
[----:B------:R-:W-:Y:S02]  /*5010*/  IMAD.MOV.U32 R12, RZ, RZ, R6 ;  /* 0x000000ffff0c7224 */ /* 0x000fe400078e0006 */
[----:B------:R-:W-:Y:S02]  /*5020*/  IMAD.MOV.U32 R10, RZ, RZ, R5 ;  /* 0x000000ffff0a7224 */ /* 0x000fe400078e0005 */
[----:B------:R-:W-:Y:S01]  /*5030*/  IMAD.MOV.U32 R14, RZ, RZ, R4 ;  /* 0x000000ffff0e7224 */ /* 0x000fe200078e0004 */
[----:B-1----:R-:W-:-:S05]  /*5040*/  LEA R7, R2, R7, 0x18 ;  /* 0x0000000702077211 */ /* 0x002fca00078ec0ff */
[----:B------:R-:W1:Y:S04]  /*5050*/  LDS R13, [R7+0x18] ;  /* 0x00001800070d7984 */ /* 0x000e680000000800 */
[----:B------:R2:W3:Y:S04]  /*5060*/  LDS R15, [R7+0x28] ;  /* 0x00002800070f7984 */ /* 0x0004e80000000800 */
[----:B------:R2:W4:Y:S04]  /*5070*/  LDS R17, [R7+0x38] ;  /* 0x0000380007117984 */ /* 0x0005280000000800 */
[----:B0-----:R2:W0:Y:S04]  /*5080*/  LDS R9, [R7+0x48] ;  /* 0x0000480007097984 */ /* 0x0014280000000800 */
[----:B------:R2:W0:Y:S04]  /*5090*/  LDS R8, [R7+0x58] ;  /* 0x0000580007087984 */ /* 0x0004280000000800 */
[----:B------:R2:W0:Y:S04]  /*50a0*/  LDS R3, [R7+0x68] ;  /* 0x0000680007037984 */ /* 0x0004280000000800 */
[----:B------:R2:W0:Y:S01]  /*50b0*/  LDS R2, [R7+0x78] ;  /* 0x0000780007027984 */ /* 0x0004220000000800 */
[----:B-1----:R-:W-:-:S13]  /*50c0*/  FSETP.GEU.AND P0, PT, R6, R13, PT ;  /* 0x0000000d0600720b */ /* 0x002fda0003f0e000 */
[----:B--234-:R-:W-:Y:S05]  /*50d0*/  @!P0 BRA `(.L_x_715) ;  /* 0x00000000002c8947 */ /* 0x01cfea0003800000 */
[----:B------:R-:W1:Y:S01]  /*50e0*/  LDS.64 R10, [R7+0x20] ;  /* 0x00002000070a7984 */ /* 0x000e620000000a00 */
[----:B------:R-:W-:Y:S01]  /*50f0*/  FSETP.GEU.AND P3, PT, R13, R6, PT ;  /* 0x000000060d00720b */ /* 0x000fe20003f6e000 */
[----:B------:R-:W-:-:S12]  /*5100*/  IMAD.MOV.U32 R12, RZ, RZ, R13 ;  /* 0x000000ffff0c7224 */ /* 0x000fd800078e000d */
[CC--:B-1----:R-:W-:Y:S01]  /*5110*/  @P3 ISETP.GE.U32.AND P0, PT, R5.reuse, R10.reuse, PT ;  /* 0x0000000a0500320c */ /* 0x0c2fe20003f06070 */
[----:B------:R-:W-:Y:S01]  /*5120*/  IMAD.MOV.U32 R14, RZ, RZ, R11 ;  /* 0x000000ffff0e7224 */ /* 0x000fe200078e000b */
[CC--:B------:R-:W-:Y:S02]  /*5130*/  @P3 ISETP.LT.U32.AND P1, PT, R5.reuse, R10.reuse, PT ;  /* 0x0000000a0500320c */ /* 0x0c0fe40003f21070 */
[CC--:B------:R-:W-:Y:S02]  /*5140*/  @P3 ISETP.GE.AND.EX P0, PT, R4.reuse, R11.reuse, PT, P0 ;  /* 0x0000000b0400320c */ /* 0x0c0fe40003f06300 */
[----:B------:R-:W-:Y:S02]  /*5150*/  @P3 ISETP.LT.AND.EX P1, PT, R4, R11, PT, P1 ;  /* 0x0000000b0400320c */ /* 0x000fe40003f21310 */
[----:B------:R-:W-:Y:S02]  /*5160*/  @P3 FSEL R12, R6, R13, !P0 ;  /* 0x0000000d060c3208 */ /* 0x000fe40004000000 */
[----:B------:R-:W-:-:S02]  /*5170*/  @P3 SEL R10, R5, R10, P1 ;  /* 0x0000000a050a3207 */ /* 0x000fc40000800000 */
[----:B------:R-:W-:-:S07]  /*5180*/  @P3 SEL R14, R4, R11, P1 ;  /* 0x0000000b040e3207 */ /* 0x000fce0000800000 */
.L_x_715:
[----:B------:R-:W-:Y:S05]  /*5190*/  BSYNC.RECONVERGENT B1 ;  /* 0x0000000000017941 */ /* 0x000fea0003800200 */
.L_x_714:
[----:B------:R-:W-:Y:S01]  /*51a0*/  FSETP.GEU.AND P0, PT, R12, R15, PT ;  /* 0x0000000f0c00720b */ /* 0x000fe20003f0e000 */
[----:B------:R-:W-:Y:S01]  /*51b0*/  BSSY.RECONVERGENT B1, `(.L_x_716) ;  /* 0x0000010000017945 */ /* 0x000fe20003800200 */
[----:B------:R-:W-:Y:S02]  /*51c0*/  IMAD.MOV.U32 R6, RZ, RZ, R12 ;  /* 0x000000ffff067224 */ /* 0x000fe400078e000c */
[----:B------:R-:W-:Y:S02]  /*51d0*/  IMAD.MOV.U32 R11, RZ, RZ, R10 ;  /* 0x000000ffff0b7224 */ /* 0x000fe400078e000a */
[----:B------:R-:W-:-:S07]  /*51e0*/  IMAD.MOV.U32 R5, RZ, RZ, R14 ;  /* 0x000000ffff057224 */ /* 0x000fce00078e000e */
[----:B------:R-:W-:Y:S05]  /*51f0*/  @!P0 BRA `(.L_x_717) ;  /* 0x00000000002c8947 */ /* 0x000fea0003800000 */
[----:B------:R-:W1:Y:S01]  /*5200*/  LDS.64 R4, [R7+0x30] ;  /* 0x0000300007047984 */ /* 0x000e620000000a00 */
[----:B------:R-:W-:Y:S01]  /*5210*/  FSETP.GEU.AND P3, PT, R15, R12, PT ;  /* 0x0000000c0f00720b */ /* 0x000fe20003f6e000 */
[----:B------:R-:W-:-:S12]  /*5220*/  IMAD.MOV.U32 R6, RZ, RZ, R15 ;  /* 0x000000ffff067224 */ /* 0x000fd800078e000f */
[CC--:B-1----:R-:W-:Y:S01]  /*5230*/  @P3 ISETP.GE.U32.AND P0, PT, R10.reuse, R4.reuse, PT ;  /* 0x000000040a00320c */ /* 0x0c2fe20003f06070 */
[----:B------:R-:W-:Y:S01]  /*5240*/  IMAD.MOV.U32 R11, RZ, RZ, R4 ;  /* 0x000000ffff0b7224 */ /* 0x000fe200078e0004 */
[-C--:B------:R-:W-:Y:S02]  /*5250*/  @P3 ISETP.LT.U32.AND P1, PT, R10, R4.reuse, PT ;  /* 0x000000040a00320c */ /* 0x080fe40003f21070 */
[CC--:B------:R-:W-:Y:S02]  /*5260*/  @P3 ISETP.GE.AND.EX P0, PT, R14.reuse, R5.reuse, PT, P0 ;  /* 0x000000050e00320c */ /* 0x0c0fe40003f06300 */
[----:B------:R-:W-:Y:S02]  /*5270*/  @P3 ISETP.LT.AND.EX P1, PT, R14, R5, PT, P1 ;  /* 0x000000050e00320c */ /* 0x000fe40003f21310 */
[----:B------:R-:W-:Y:S02]  /*5280*/  @P3 FSEL R6, R12, R15, !P0 ;  /* 0x0000000f0c063208 */ /* 0x000fe40004000000 */
[----:B------:R-:W-:-:S02]  /*5290*/  @P3 SEL R11, R10, R4, P1 ;  /* 0x000000040a0b3207 */ /* 0x000fc40000800000 */
[----:B------:R-:W-:-:S07]  /*52a0*/  @P3 SEL R5, R14, R5, P1 ;  /* 0x000000050e053207 */ /* 0x000fce0000800000 */
.L_x_717:
[----:B------:R-:W-:Y:S05]  /*52b0*/  BSYNC.RECONVERGENT B1 ;  /* 0x0000000000017941 */ /* 0x000fea0003800200 */
.L_x_716:
        /* <DEDUP_REMOVED lines=18> */
.L_x_719:
[----:B------:R-:W-:Y:S05]  /*53e0*/  BSYNC.RECONVERGENT B1 ;  /* 0x0000000000017941 */ /* 0x000fea0003800200 */
.L_x_718:
[----:B0-----:R-:W-:Y:S01]  /*53f0*/  FSETP.GEU.AND P0, PT, R4, R9, PT ;  /* 0x000000090400720b */ /* 0x001fe20003f0e000 */
        /* <DEDUP_REMOVED lines=17> */
.L_x_721:
[----:B------:R-:W-:Y:S05]  /*5510*/  BSYNC.RECONVERGENT B1 ;  /* 0x0000000000017941 */ /* 0x000fea0003800200 */
.L_x_720:
        /* <DEDUP_REMOVED lines=18> */
.L_x_723:
[----:B------:R-:W-:Y:S05]  /*5640*/  BSYNC.RECONVERGENT B1 ;  /* 0x0000000000017941 */ /* 0x000fea0003800200 */
.L_x_722:
        /* <DEDUP_REMOVED lines=18> */
.L_x_725:
[----:B------:R-:W-:Y:S05]  /*5770*/  BSYNC.RECONVERGENT B1 ;  /* 0x0000000000017941 */ /* 0x000fea0003800200 */
.L_x_724:
        /* <DEDUP_REMOVED lines=17> */
.L_x_629:
[----:B------:R-:W-:Y:S05]  /*5890*/  BSYNC.RECONVERGENT B0 ;  /* 0x0000000000007941 */ /* 0x000fea0003800200 */
.L_x_596:
        /* <DEDUP_REMOVED lines=9> */
.L_x_726:
        /* <DEDUP_REMOVED lines=13> */
.L_x_881:


//--------------------- .text._ZN6thrust24THRUST_300001_SM_1000_NS8cuda_cub4core6detail13_kernel_agentINS1_8__reduce11ReduceAgentINS0_12zip_iteratorIN4cuda3std3__45tupleIJNS0_6detail15normal_iteratorINS0_10device_ptrIfEEEENS0_17counting_iteratorIlNS0_11use_defaultESI_SI_EEEEEEEPNSB_IJflEEESM_iNS1_9__extrema9arg_min_fIflNSA_4lessIfEEEEEEJSL_SN_iSS_EEEvDpT0_ --------------------------
	.section	.text._ZN6thrust24THRUST_300001_SM_1000_NS8cuda_cub4core6detail13_kernel_agentINS1_8__reduce11ReduceAgentINS0_12zip_iteratorIN4cuda3std3__45tupleIJNS0_6detail15normal_iteratorINS0_10device_ptrIfEEEENS0_17counting_iteratorIlNS0_11use_defaultESI_SI_EEEEEEEPNSB_IJflEEESM_iNS1_9__extrema9arg_min_fIflNSA_4lessIfEEEEEEJSL_SN_iSS_EEEvDpT0_,"ax",@progbits
	.align	128
        .global         _ZN6thrust24THRUST_300001_SM_1000_NS8cuda_cub4core6detail13_kernel_agentINS1_8__reduce11ReduceAgentINS0_12zip_iteratorIN4cuda3std3__45tupleIJNS0_6detail15normal_iteratorINS0_10device_ptrIfEEEENS0_17counting_iteratorIlNS0_11use_defaultESI_SI_EEEEEEEPNSB_IJflEEESM_iNS1_9__extrema9arg_min_fIflNSA_4lessIfEEEEEEJSL_SN_iSS_EEEvDpT0_
        .type           _ZN6thrust24THRUST_300001_SM_1000_NS8cuda_cub4core6detail13_kernel_agentINS1_8__reduce11ReduceAgentINS0_12zip_iteratorIN4cuda3std3__45tupleIJNS0_6detail15normal_iteratorINS0_10device_ptrIfEEEENS0_17counting_iteratorIlNS0_11use_defaultESI_SI_EEEEEEEPNSB_IJflEEESM_iNS1_9__extrema9arg_min_fIflNSA_4lessIfEEEEEEJSL_SN_iSS_EEEvDpT0_,@function
        .size           _ZN6thrust24THRUST_300001_SM_1000_NS8cuda_cub4core6detail13_kernel_agentINS1_8__reduce11ReduceAgentINS0_12zip_iteratorIN4cuda3std3__45tupleIJNS0_6detail15normal_iteratorINS0_10device_ptrIfEEEENS0_17counting_iteratorIlNS0_11use_defaultESI_SI_EEEEEEEPNSB_IJflEEESM_iNS1_9__extrema9arg_min_fIflNSA_4lessIfEEEEEEJSL_SN_iSS_EEEvDpT0_,(.L_x_882 - _ZN6thrust24THRUST_300001_SM_1000_NS8cuda_cub4core6detail13_kernel_agentINS1_8__reduce11ReduceAgentINS0_12zip_iteratorIN4cuda3std3__45tupleIJNS0_6detail15normal_iteratorINS0_10device_ptrIfEEEENS0_17counting_iteratorIlNS0_11use_defaultESI_SI_EEEEEEEPNSB_IJflEEESM_iNS1_9__extrema9arg_min_fIflNSA_4lessIfEEEEEEJSL_SN_iSS_EEEvDpT0_)
        .other          _ZN6thrust24THRUST_300001_SM_1000_NS8cuda_cub4core6detail13_kernel_agentINS1_8__reduce11ReduceAgentINS0_12zip_iteratorIN4cuda3std3__45tupleIJNS0_6detail15normal_iteratorINS0_10device_ptrIfEEEENS0_17counting_iteratorIlNS0_11use_defaultESI_SI_EEEEEEEPNSB_IJflEEESM_iNS1_9__extrema9arg_min_fIflNSA_4lessIfEEEEEEJSL_SN_iSS_EEEvDpT0_,@"STO_CUDA_ENTRY STV_DEFAULT"
_ZN6thrust24THRUST_300001_SM_1000_NS8cuda_cub4core6detail13_kernel_agentINS1_8__reduce11ReduceAgentINS0_12zip_iteratorIN4cuda3std3__45tupleIJNS0_6detail15normal_iteratorINS0_10device_ptrIfEEEENS0_17counting_iteratorIlNS0_11use_defaultESI_SI_EEEEEEEPNSB_IJflEEESM_iNS1_9__extrema9arg_min_fIflNSA_4lessIfEEEEEEJSL_SN_iSS_EEEvDpT0_:
.text._ZN6thrust24THRUST_300001_SM_1000_NS8cuda_cub4core6detail13_kernel_agentINS1_8__reduce11ReduceAgentINS0_12zip_iteratorIN4cuda3std3__45tupleIJNS0_6detail15normal_iteratorINS0_10device_ptrIfEEEENS0_17counting_iteratorIlNS0_11use_defaultESI_SI_EEEEEEEPNSB_IJflEEESM_iNS1_9__extrema9arg_min_fIflNSA_4lessIfEEEEEEJSL_SN_iSS_EEEvDpT0_:
        /* <DEDUP_REMOVED lines=23> */
.L_x_730:
[----:B0-----:R-:W-:Y:S05]  /*0170*/  BSYNC.RECONVERGENT B1 ;  /* 0x0000000000017941 */ /* 0x001fea0003800200 */
.L_x_729:
        /* <DEDUP_REMOVED lines=19> */
.L_x_737:
        /* <DEDUP_REMOVED lines=23> */
.L_x_736:
[----:B------:R-:W-:Y:S05]  /*0420*/  BSYNC.RECONVERGENT B3 ;  /* 0x0000000000037941 */ /* 0x000fea0003800200 */
.L_x_735:
[----:B------:R-:W-:Y:S01]  /*0430*/  IADD3 R12, P0, PT, R12, 0x100, RZ ;  /* 0x000001000c0c7810 */ /* 0x000fe20007f1e0ff */
[----:B------:R-:W-:Y:S02]  /*0440*/  VIADD R11, R11, 0x100 ;  /* 0x000001000b0b7836 */ /* 0x000fe40000000000 */
[----:B------:R-:W-:Y:S02]  /*0450*/  IMAD.X R10, RZ, RZ, R10, P3 ;  /* 0x000000ffff0a7224 */ /* 0x000fe400018e060a */
[----:B------:R-:W-:Y:S01]  /*0460*/  IMAD.X R13, RZ, RZ, R13, P0 ;  /* 0x000000ffff0d7224 */ /* 0x000fe200000e060d */
[----:B------:R-:W-:Y:S07]  /*0470*/  @P2 BRA `(.L_x_737) ;  /* 0xfffffffc008c2947 */ /* 0x000fee000383ffff */
.L_x_734:
[----:B------:R-:W-:Y:S05]  /*0480*/  BSYNC.RECONVERGENT B2 ;  /* 0x0000000000027941 */ /* 0x000fea0003800200 */
.L_x_733:
[----:B------:R-:W-:-:S13]  /*0490*/  ISETP.GE.U32.AND P0, PT, R14, 0x300, PT ;  /* 0x000003000e00780c */ /* 0x000fda0003f06070 */
[----:B------:R-:W-:Y:S05]  /*04a0*/  @!P0 BRA `(.L_x_732) ;  /* 0x00000004007c8947 */ /* 0x000fea0003800000 */
[----:B------:R-:W0:Y:S01]  /*04b0*/  LDC.64 R8, c[0x0][0x380] ;  /* 0x0000e000ff087b82 */ /* 0x000e220000000a00 */
[----:B------:R-:W-:-:S07]  /*04c0*/  VIADD R10, R11, 0x200 ;  /* 0x000002000b0a7836 */ /* 0x000fce0000000000 */
[----:B------:R-:W1:Y:S02]  /*04d0*/  LDC.64 R6, c[0x0][0x388] ;  /* 0x0000e200ff067b82 */ /* 0x000e640000000a00 */
.L_x_746:
        /* <DEDUP_REMOVED lines=26> */
.L_x_739:
[----:B------:R-:W-:Y:S05]  /*0680*/  BSYNC.RECONVERGENT B2 ;  /* 0x0000000000027941 */ /* 0x000fea0003800200 */
.L_x_738:
        /* <DEDUP_REMOVED lines=20> */
.L_x_741:
[----:B------:R-:W-:Y:S05]  /*07d0*/  BSYNC.RECONVERGENT B2 ;  /* 0x0000000000027941 */ /* 0x000fea0003800200 */
.L_x_740:
        /* <DEDUP_REMOVED lines=20> */
.L_x_743:
[----:B------:R-:W-:Y:S05]  /*0920*/  BSYNC.RECONVERGENT B2 ;  /* 0x0000000000027941 */ /* 0x000fea0003800200 */
.L_x_742:
        /* <DEDUP_REMOVED lines=18> */
.L_x_745:
[----:B------:R-:W-:Y:S05]  /*0a50*/  BSYNC.RECONVERGENT B2 ;  /* 0x0000000000027941 */ /* 0x000fea0003800200 */
.L_x_744:
[C---:B------:R-:W-:Y:S02]  /*0a60*/  VIADD R5, R10.reuse, 0x200 ;  /* 0x000002000a057836 */ /* 0x040fe40000000000 */
[----:B------:R-:W-:-:S03]  /*0a70*/  VIADD R10, R10, 0x400 ;  /* 0x000004000a0a7836 */ /* 0x000fc60000000000 */
[----:B------:R-:W-:-:S13]  /*0a80*/  ISETP.GE.AND P0, PT, R5, UR5, PT ;  /* 0x0000000505007c0c */ /* 0x000fda000bf06270 */
[----:B------:R-:W-:Y:S05]  /*0a90*/  @!P0 BRA `(.L_x_746) ;  /* 0xfffffff800908947 */ /* 0x000fea000383ffff */
.L_x_732:
[----:B------:R-:W-:Y:S05]  /*0aa0*/  BSYNC.RECONVERGENT B1 ;  /* 0x0000000000017941 */ /* 0x000fea0003800200 */
.L_x_731:
        /* <DEDUP_REMOVED lines=25> */
.L_x_749:
[----:B------:R-:W-:Y:S05]  /*0c40*/  BSYNC.RECONVERGENT B1 ;  /* 0x0000000000017941 */ /* 0x000fea0003800200 */
.L_x_748:
        /* <DEDUP_REMOVED lines=21> */
.L_x_751:
[----:B------:R-:W-:Y:S05]  /*0da0*/  BSYNC.RECONVERGENT B1 ;  /* 0x0000000000017941 */ /* 0x000fea0003800200 */
.L_x_750:
        /* <DEDUP_REMOVED lines=21> */
.L_x_753:
[----:B------:R-:W-:Y:S05]  /*0f00*/  BSYNC.RECONVERGENT B1 ;  /* 0x0000000000017941 */ /* 0x000fea0003800200 */
.L_x_752:
        /* <DEDUP_REMOVED lines=21> */
.L_x_755:
[----:B------:R-:W-:Y:S05]  /*1060*/  BSYNC.RECONVERGENT B1 ;  /* 0x0000000000017941 */ /* 0x000fea0003800200 */
.L_x_754:
        /* <DEDUP_REMOVED lines=22> */
.L_x_757:
[----:B------:R-:W-:Y:S05]  /*11d0*/  BSYNC.RECONVERGENT B1 ;  /* 0x0000000000017941 */ /* 0x000fea0003800200 */
.L_x_756:
        /* <DEDUP_REMOVED lines=12> */
.L_x_759:
[----:B------:R-:W-:Y:S05]  /*12a0*/  BSYNC.RECONVERGENT B1 ;  /* 0x0000000000017941 */ /* 0x000fea0003800200 */
.L_x_758:
        /* <DEDUP_REMOVED lines=31> */
.L_x_762:
[----:B------:R-:W-:Y:S05]  /*14a0*/  BSYNC.RECONVERGENT B1 ;  /* 0x0000000000017941 */ /* 0x000fea0003800200 */
.L_x_761:
        /* <DEDUP_REMOVED lines=18> */
.L_x_764:
[----:B------:R-:W-:Y:S05]  /*15d0*/  BSYNC.RECONVERGENT B1 ;  /* 0x0000000000017941 */ /* 0x000fea0003800200 */
.L_x_763:
        /* <DEDUP_REMOVED lines=18> */
.L_x_766:
[----:B------:R-:W-:Y:S05]  /*1700*/  BSYNC.RECONVERGENT B1 ;  /* 0x0000000000017941 */ /* 0x000fea0003800200 */
.L_x_765:
        /* <DEDUP_REMOVED lines=18> */
.L_x_768:
[----:B------:R-:W-:Y:S05]  /*1830*/  BSYNC.RECONVERGENT B1 ;  /* 0x0000000000017941 */ /* 0x000fea0003800200 */
.L_x_767:
        /* <DEDUP_REMOVED lines=18> */
.L_x_770:
[----:B------:R-:W-:Y:S05]  /*1960*/  BSYNC.RECONVERGENT B1 ;  /* 0x0000000000017941 */ /* 0x000fea0003800200 */
.L_x_769:
        /* <DEDUP_REMOVED lines=18> */
.L_x_772:
[----:B------:R-:W-:Y:S05]  /*1a90*/  BSYNC.RECONVERGENT B1 ;  /* 0x0000000000017941 */ /* 0x000fea0003800200 */
.L_x_771:
        /* <DEDUP_REMOVED lines=19> */
.L_x_747:
        /* <DEDUP_REMOVED lines=28> */
.L_x_774:
[----:B------:R-:W-:Y:S05]  /*1d90*/  BSYNC.RECONVERGENT B1 ;  /* 0x0000000000017941 */ /* 0x000fea0003800200 */
.L_x_773:
        /* <DEDUP_REMOVED lines=22> */
.L_x_776:
[----:B------:R-:W-:Y:S05]  /*1f00*/  BSYNC.RECONVERGENT B1 ;  /* 0x0000000000017941 */ /* 0x000fea0003800200 */
.L_x_775:
        /* <DEDUP_REMOVED lines=22> */
.L_x_778:
[----:B------:R-:W-:Y:S05]  /*2070*/  BSYNC.RECONVERGENT B1 ;  /* 0x0000000000017941 */ /* 0x000fea0003800200 */
.L_x_777:
        /* <DEDUP_REMOVED lines=22> */
.L_x_780:
[----:B------:R-:W-:Y:S05]  /*21e0*/  BSYNC.RECONVERGENT B1 ;  /* 0x0000000000017941 */ /* 0x000fea0003800200 */
.L_x_779:
        /* <DEDUP_REMOVED lines=23> */
.L_x_782:
[----:B------:R-:W-:Y:S05]  /*2360*/  BSYNC.RECONVERGENT B1 ;  /* 0x0000000000017941 */ /* 0x000fea0003800200 */
.L_x_781:
        /* <DEDUP_REMOVED lines=12> */
.L_x_784:
[----:B------:R-:W-:Y:S05]  /*2430*/  BSYNC.RECONVERGENT B1 ;  /* 0x0000000000017941 */ /* 0x000fea0003800200 */
.L_x_783:
        /* <DEDUP_REMOVED lines=30> */
.L_x_786:
[----:B------:R-:W-:Y:S05]  /*2620*/  BSYNC.RECONVERGENT B1 ;  /* 0x0000000000017941 */ /* 0x000fea0003800200 */
.L_x_785:
        /* <DEDUP_REMOVED lines=27> */
.L_x_788:
[----:B------:R-:W-:Y:S05]  /*27e0*/  BSYNC.RECONVERGENT B1 ;  /* 0x0000000000017941 */ /* 0x000fea0003800200 */
.L_x_787:
        /* <DEDUP_REMOVED lines=27> */
.L_x_790:
[----:B------:R-:W-:Y:S05]  /*29a0*/  BSYNC.RECONVERGENT B1 ;  /* 0x0000000000017941 */ /* 0x000fea0003800200 */
.L_x_789:
        /* <DEDUP_REMOVED lines=27> */
.L_x_792:
[----:B------:R-:W-:Y:S05]  /*2b60*/  BSYNC.RECONVERGENT B1 ;  /* 0x0000000000017941 */ /* 0x000fea0003800200 */
.L_x_791:
        /* <DEDUP_REMOVED lines=27> */
.L_x_794:
[----:B------:R-:W-:Y:S05]  /*2d20*/  BSYNC.RECONVERGENT B1 ;  /* 0x0000000000017941 */ /* 0x000fea0003800200 */
.L_x_793:
        /* <DEDUP_REMOVED lines=27> */
.L_x_796:
[----:B------:R-:W-:Y:S05]  /*2ee0*/  BSYNC.RECONVERGENT B1 ;  /* 0x0000000000017941 */ /* 0x000fea0003800200 */
.L_x_795:
        /* <DEDUP_REMOVED lines=28> */
.L_x_728:
        /* <DEDUP_REMOVED lines=26> */
.L_x_798:
[----:B------:R-:W-:Y:S05]  /*3250*/  BSYNC.RECONVERGENT B1 ;  /* 0x0000000000017941 */ /* 0x000fea0003800200 */
.L_x_797:
        /* <DEDUP_REMOVED lines=21> */
.L_x_800:
[----:B------:R-:W-:Y:S05]  /*33b0*/  BSYNC.RECONVERGENT B1 ;  /* 0x0000000000017941 */ /* 0x000fea0003800200 */
.L_x_799:
[----:B------:R-:W-:Y:S01]  /*33c0*/  UISETP.GE.U32.AND UP0, UPT, UR4, 0xa00, UPT ;  /* 0x00000a000400788c */ /* 0x000fe2000bf06070 */
[----:B------:R-:W-:-:S08]  /*33d0*/  IMAD.MOV.U32 R5, RZ, RZ, 0x500 ;  /* 0x00000500ff057424 */ /* 0x000fd000078e00ff */
[----:B------:R-:W-:Y:S05]  /*33e0*/  BRA.U !UP0, `(.L_x_801) ;  /* 0x0000000508c47547 */ /* 0x000fea000b800000 */
[----:B------:R-:W-:Y:S01]  /*33f0*/  IMAD.MOV.U32 R5, RZ, RZ, 0x500 ;  /* 0x00000500ff057424 */ /* 0x000fe200078e00ff */
[----:B------:R-:W0:Y:S01]  /*3400*/  LDCU UR4, c[0x0][0x398] ;  /* 0x00007300ff0477ac */ /* 0x000e220008000800 */
[----:B------:R-:W1:Y:S05]  /*3410*/  LDCU.64 UR6, c[0x0][0x388] ;  /* 0x00007100ff0677ac */ /* 0x000e6a0008000a00 */
.L_x_812:
[----:B------:R-:W-:-:S05]  /*3420*/  IMAD.WIDE.U32 R12, R5, 0x4, R2 ;  /* 0x00000004050c7825 */ /* 0x000fca00078e0002 */
[----:B------:R-:W2:Y:S04]  /*3430*/  LDG.E R17, desc[UR8][R12.64] ;  /* 0x000000080c117981 */ /* 0x000ea8000c1e1900 */
[----:B------:R3:W5:Y:S04]  /*3440*/  LDG.E R18, desc[UR8][R12.64+0x400] ;  /* 0x000400080c127981 */ /* 0x000768000c1e1900 */
[----:B------:R3:W5:Y:S04]  /*3450*/  LDG.E R19, desc[UR8][R12.64+0x800] ;  /* 0x000800080c137981 */ /* 0x000768000c1e1900 */
[----:B------:R3:W5:Y:S04]  /*3460*/  LDG.E R4, desc[UR8][R12.64+0xc00] ;  /* 0x000c00080c047981 */ /* 0x000768000c1e1900 */
[----:B------:R3:W5:Y:S01]  /*3470*/  LDG.E R10, desc[UR8][R12.64+0x1000] ;  /* 0x001000080c0a7981 */ /* 0x000762000c1e1900 */
[----:B-1----:R-:W-:Y:S01]  /*3480*/  IADD3 R16, P1, P2, R0, UR6, R5 ;  /* 0x0000000600107c10 */ /* 0x002fe2000fa3e005 */
[----:B------:R-:W-:Y:S01]  /*3490*/  BSSY.RECONVERGENT B1, `(.L_x_802) ;  /* 0x0000012000017945 */ /* 0x000fe20003800200 */
[----:B------:R-:W-:-:S02]  /*34a0*/  IMAD.MOV.U32 R11, RZ, RZ, R6 ;  /* 0x000000ffff0b7224 */ /* 0x000fc400078e0006 */
[----:B------:R-:W-:Y:S01]  /*34b0*/  IMAD.MOV.U32 R14, RZ, RZ, R7 ;  /* 0x000000ffff0e7224 */ /* 0x000fe200078e0007 */
[----:B------:R-:W-:Y:S01]  /*34c0*/  IADD3.X R9, PT, PT, RZ, UR7, RZ, P1, P2 ;  /* 0x00000007ff097c10 */ /* 0x000fe20008fe44ff */
        /* <DEDUP_REMOVED lines=14> */
.L_x_803:
[----:B0-----:R-:W-:Y:S05]  /*35b0*/  BSYNC.RECONVERGENT B1 ;  /* 0x0000000000017941 */ /* 0x001fea0003800200 */
.L_x_802:
[----:B-----5:R-:W-:Y:S01]  /*35c0*/  FSETP.GEU.AND P0, PT, R11, R18, PT ;  /* 0x000000120b00720b */ /* 0x020fe20003f0e000 */
[----:B------:R-:W-:Y:S01]  /*35d0*/  BSSY.RECONVERGENT B1, `(.L_x_804) ;  /* 0x0000012000017945 */ /* 0x000fe20003800200 */
[----:B------:R-:W-:Y:S01]  /*35e0*/  IADD3 RZ, P1, PT, R16, 0x100, RZ ;  /* 0x0000010010ff7810 */ /* 0x000fe20007f3e0ff */
[----:B------:R-:W-:Y:S02]  /*35f0*/  IMAD.MOV.U32 R6, RZ, RZ, R11 ;  /* 0x000000ffff067224 */ /* 0x000fe400078e000b */
[----:B------:R-:W-:Y:S02]  /*3600*/  IMAD.MOV.U32 R12, RZ, RZ, R14 ;  /* 0x000000ffff0c7224 */ /* 0x000fe400078e000e */
[----:B------:R-:W-:Y:S02]  /*3610*/  IMAD.X R8, RZ, RZ, R9, P1 ;  /* 0x000000ffff087224 */ /* 0x000fe400008e0609 */
[----:B------:R-:W-:-:S04]  /*3620*/  IMAD.MOV.U32 R13, RZ, RZ, R15 ;  /* 0x000000ffff0d7224 */ /* 0x000fc800078e000f */
[----:B------:R-:W-:Y:S05]  /*3630*/  @!P0 BRA `(.L_x_805) ;  /* 0x00000000002c8947 */ /* 0x000fea0003800000 */
[----:B------:R-:W-:Y:S01]  /*3640*/  FSETP.GEU.AND P2, PT, R18, R11, PT ;  /* 0x0000000b1200720b */ /* 0x000fe20003f4e000 */
[----:B------:R-:W-:Y:S02]  /*3650*/  VIADD R12, R16, 0x100 ;  /* 0x00000100100c7836 */ /* 0x000fe40000000000 */
        /* <DEDUP_REMOVED lines=9> */
.L_x_805:
[----:B------:R-:W-:Y:S05]  /*36f0*/  BSYNC.RECONVERGENT B1 ;  /* 0x0000000000017941 */ /* 0x000fea0003800200 */
.L_x_804:
[----:B------:R-:W-:Y:S01]  /*3700*/  FSETP.GEU.AND P0, PT, R6, R19, PT ;  /* 0x000000130600720b */ /* 0x000fe20003f0e000 */
        /* <DEDUP_REMOVED lines=18> */
.L_x_807:
[----:B------:R-:W-:Y:S05]  /*3830*/  BSYNC.RECONVERGENT B1 ;  /* 0x0000000000017941 */ /* 0x000fea0003800200 */
.L_x_806:
[----:B------:R-:W-:Y:S01]  /*3840*/  FSETP.GEU.AND P0, PT, R7, R4, PT ;  /* 0x000000040700720b */ /* 0x000fe20003f0e000 */
[----:B------:R-:W-:Y:S01]  /*3850*/  BSSY.RECONVERGENT B1, `(.L_x_808) ;  /* 0x0000013000017945 */ /* 0x000fe20003800200 */
[C---:B------:R-:W-:Y:S01]  /*3860*/  IADD3 R15, P1, PT, R16.reuse, 0x300, RZ ;  /* 0x00000300100f7810 */ /* 0x040fe20007f3e0ff */
[----:B------:R-:W-:Y:S01]  /*3870*/  IMAD.MOV.U32 R11, RZ, RZ, R7 ;  /* 0x000000ffff0b7224 */ /* 0x000fe200078e0007 */
[----:B------:R-:W-:Y:S01]  /*3880*/  IADD3 R19, P2, PT, R16, 0x400, RZ ;  /* 0x0000040010137810 */ /* 0x000fe20007f5e0ff */
        /* <DEDUP_REMOVED lines=15> */
.L_x_809:
[----:B------:R-:W-:Y:S05]  /*3980*/  BSYNC.RECONVERGENT B1 ;  /* 0x0000000000017941 */ /* 0x000fea0003800200 */
.L_x_808:
[----:B------:R-:W-:Y:S01]  /*3990*/  FSETP.GEU.AND P0, PT, R11, R10, PT ;  /* 0x0000000a0b00720b */ /* 0x000fe20003f0e000 */
[----:B------:R-:W-:Y:S01]  /*39a0*/  BSSY.RECONVERGENT B1, `(.L_x_810) ;  /* 0x0000011000017945 */ /* 0x000fe20003800200 */
[----:B------:R-:W-:Y:S02]  /*39b0*/  IMAD.X R4, RZ, RZ, R9, P2 ;  /* 0x000000ffff047224 */ /* 0x000fe400010e0609 */
[----:B------:R-:W-:Y:S02]  /*39c0*/  IMAD.MOV.U32 R6, RZ, RZ, R11 ;  /* 0x000000ffff067224 */ /* 0x000fe400078e000b */
[----:B------:R-:W-:Y:S02]  /*39d0*/  IMAD.MOV.U32 R7, RZ, RZ, R12 ;  /* 0x000000ffff077224 */ /* 0x000fe400078e000c */
[----:B------:R-:W-:-:S05]  /*39e0*/  IMAD.MOV.U32 R8, RZ, RZ, R13 ;  /* 0x000000ffff087224 */ /* 0x000fca00078e000d */
        /* <DEDUP_REMOVED lines=12> */
.L_x_811:
[----:B------:R-:W-:Y:S05]  /*3ab0*/  BSYNC.RECONVERGENT B1 ;  /* 0x0000000000017941 */ /* 0x000fea0003800200 */
.L_x_810:
[C---:B------:R-:W-:Y:S02]  /*3ac0*/  VIADD R4, R5.reuse, 0xa00 ;  /* 0x00000a0005047836 */ /* 0x040fe40000000000 */
[----:B------:R-:W-:-:S03]  /*3ad0*/  VIADD R5, R5, 0x500 ;  /* 0x0000050005057836 */ /* 0x000fc60000000000 */
[----:B------:R-:W-:-:S13]  /*3ae0*/  ISETP.GT.AND P0, PT, R4, UR4, PT ;  /* 0x0000000404007c0c */ /* 0x000fda000bf04270 */
[----:B------:R-:W-:Y:S05]  /*3af0*/  @!P0 BRA `(.L_x_812) ;  /* 0xfffffff800488947 */ /* 0x000fea000383ffff */
.L_x_801:
        /* <DEDUP_REMOVED lines=14> */
[----:B------:R-:W-:Y:S01]  /*3be0*/  IMAD.IADD R11, R0, 0x1, R5 ;  /* 0x00000001000b7824 */ /* 0x000fe200078e0205 */
[----:B------:R-:W-:-:S04]  /*3bf0*/  LEA.HI R4, R15, 0x1, RZ, 0x18 ;  /* 0x000000010f047811 */ /* 0x000fc800078fc0ff */
[C---:B------:R-:W-:Y:S02]  /*3c00*/  IADD3 R14, P0, PT, R11.reuse, UR6, RZ ;  /* 0x000000060b0e7c10 */ /* 0x040fe4000ff1e0ff */
[----:B------:R-:W-:Y:S01]  /*3c10*/  LOP3.LUT R10, R4, 0x3, RZ, 0xc0, !PT ;  /* 0x00000003040a7812 */ /* 0x000fe200078ec0ff */
[----:B------:R-:W-:Y:S02]  /*3c20*/  IMAD.MOV.U32 R4, RZ, RZ, R0 ;  /* 0x000000ffff047224 */ /* 0x000fe400078e0000 */
[----:B------:R-:W-:Y:S02]  /*3c30*/  IMAD.X R16, RZ, RZ, UR7, P0 ;  /* 0x00000007ff107e24 */ /* 0x000fe400080e06ff */
[----:B------:R-:W-:Y:S02]  /*3c40*/  IMAD.MOV R10, RZ, RZ, -R10 ;  /* 0x000000ffff0a7224 */ /* 0x000fe400078e0a0a */
[----:B0-----:R-:W-:-:S04]  /*3c50*/  IMAD.WIDE.U32 R2, R11, 0x4, R2 ;  /* 0x000000040b027825 */ /* 0x001fc800078e0002 */
[----:B------:R-:W-:Y:S02]  /*3c60*/  IMAD.MOV.U32 R12, RZ, RZ, R2 ;  /* 0x000000ffff0c7224 */ /* 0x000fe400078e0002 */
[----:B------:R-:W-:-:S07]  /*3c70*/  IMAD.MOV.U32 R13, RZ, RZ, R3 ;  /* 0x000000ffff0d7224 */ /* 0x000fce00078e0003 */
.L_x_819:
        /* <DEDUP_REMOVED lines=23> */
.L_x_818:
[----:B------:R-:W-:Y:S05]  /*3df0*/  BSYNC.RECONVERGENT B3 ;  /* 0x0000000000037941 */ /* 0x000fea0003800200 */
.L_x_817:
[----:B------:R-:W-:Y:S01]  /*3e00*/  IADD3 R14, P0, PT, R14, 0x100, RZ ;  /* 0x000001000e0e7810 */ /* 0x000fe20007f1e0ff */
[----:B------:R-:W-:Y:S02]  /*3e10*/  VIADD R4, R4, 0x100 ;  /* 0x0000010004047836 */ /* 0x000fe40000000000 */
[----:B------:R-:W-:Y:S02]  /*3e20*/  IMAD.X R13, RZ, RZ, R13, P3 ;  /* 0x000000ffff0d7224 */ /* 0x000fe400018e060d */
[----:B------:R-:W-:Y:S01]  /*3e30*/  IMAD.X R16, RZ, RZ, R16, P0 ;  /* 0x000000ffff107224 */ /* 0x000fe200000e0610 */
[----:B------:R-:W-:Y:S07]  /*3e40*/  @P2 BRA `(.L_x_819) ;  /* 0xfffffffc008c2947 */ /* 0x000fee000383ffff */
.L_x_816:
[----:B------:R-:W-:Y:S05]  /*3e50*/  BSYNC.RECONVERGENT B2 ;  /* 0x0000000000027941 */ /* 0x000fea0003800200 */
.L_x_815:
[----:B------:R-:W-:-:S13]  /*3e60*/  ISETP.GE.U32.AND P0, PT, R15, 0x300, PT ;  /* 0x000003000f00780c */ /* 0x000fda0003f06070 */
[----:B------:R-:W-:Y:S05]  /*3e70*/  @!P0 BRA `(.L_x_814) ;  /* 0x0000000400cc8947 */ /* 0x000fea0003800000 */
[----:B------:R-:W0:Y:S01]  /*3e80*/  LDC.64 R14, c[0x0][0x380] ;  /* 0x0000e000ff0e7b82 */ /* 0x000e220000000a00 */
[----:B------:R-:W1:Y:S01]  /*3e90*/  LDCU.128 UR12, c[0x0][0x380] ;  /* 0x00007000ff0c77ac */ /* 0x000e620008000c00 */
[C---:B------:R-:W-:Y:S01]  /*3ea0*/  IADD3 R16, P1, PT, R4.reuse, R5, RZ ;  /* 0x0000000504107210 */ /* 0x040fe20007f3e0ff */
[----:B------:R-:W-:-:S04]  /*3eb0*/  IMAD.IADD R11, R4, 0x1, R5 ;  /* 0x00000001040b7824 */ /* 0x000fc800078e0205 */
[----:B------:R-:W-:Y:S01]  /*3ec0*/  IMAD.X R5, RZ, RZ, RZ, P1 ;  /* 0x000000ffff057224 */ /* 0x000fe200008e06ff */
[----:B------:R-:W2:Y:S01]  /*3ed0*/  LDC.64 R2, c[0x0][0x388] ;  /* 0x0000e200ff027b82 */ /* 0x000ea20000000a00 */
[C---:B-1----:R-:W-:Y:S02]  /*3ee0*/  LEA R17, P2, R16.reuse, UR12, 0x2 ;  /* 0x0000000c10117c11 */ /* 0x042fe4000f8410ff */
[----:B------:R-:W-:Y:S02]  /*3ef0*/  IADD3 R10, P0, PT, R11, UR14, RZ ;  /* 0x0000000e0b0a7c10 */ /* 0x000fe4000ff1e0ff */
[----:B------:R-:W-:Y:S01]  /*3f00*/  IADD3 R17, P1, PT, R17, 0xc00, RZ ;  /* 0x00000c0011117810 */ /* 0x000fe20007f3e0ff */
[----:B0-----:R-:W-:Y:S01]  /*3f10*/  IMAD.WIDE.U32 R14, R11, 0x4, R14 ;  /* 0x000000040b0e7825 */ /* 0x001fe200078e000e */
[----:B------:R-:W-:-:S03]  /*3f20*/  LEA.HI.X R16, R16, UR13, R5, 0x2, P2 ;  /* 0x0000000d10107c11 */ /* 0x000fc600090f1405 */
[----:B------:R-:W-:Y:S02]  /*3f30*/  IMAD.MOV.U32 R12, RZ, RZ, R14 ;  /* 0x000000ffff0c7224 */ /* 0x000fe400078e000e */
[----:B------:R-:W-:Y:S02]  /*3f40*/  IMAD.X R13, RZ, RZ, UR15, P0 ;  /* 0x0000000fff0d7e24 */ /* 0x000fe400080e06ff */
[----:B------:R-:W-:Y:S02]  /*3f50*/  VIADD R14, R4, 0x200 ;  /* 0x00000200040e7836 */ /* 0x000fe40000000000 */
[----:B--2---:R-:W-:-:S07]  /*3f60*/  IMAD.X R16, RZ, RZ, R16, P1 ;  /* 0x000000ffff107224 */ /* 0x004fce00008e0610 */
.L_x_828:
[----:B------:R-:W-:Y:S02]  /*3f70*/  IMAD.MOV.U32 R4, RZ, RZ, R12 ;  /* 0x000000ffff047224 */ /* 0x000fe400078e000c */
[----:B------:R-:W-:-:S05]  /*3f80*/  IMAD.MOV.U32 R5, RZ, RZ, R15 ;  /* 0x000000ffff057224 */ /* 0x000fca00078e000f */
[----:B------:R0:W2:Y:S02]  /*3f90*/  LDG.E R21, desc[UR8][R4.64] ;  /* 0x0000000804157981 */ /* 0x0000a4000c1e1900 */
[----:B0-----:R-:W-:Y:S02]  /*3fa0*/  IMAD.MOV.U32 R4, RZ, RZ, R17 ;  /* 0x000000ffff047224 */ /* 0x001fe400078e0011 */
[----:B------:R-:W-:-:S05]  /*3fb0*/  IMAD.MOV.U32 R5, RZ, RZ, R16 ;  /* 0x000000ffff057224 */ /* 0x000fca00078e0010 */
[----:B------:R0:W5:Y:S04]  /*3fc0*/  LDG.E R27, desc[UR8][R4.64+-0x800] ;  /* 0xfff80008041b7981 */ /* 0x000168000c1e1900 */
[----:B------:R0:W5:Y:S04]  /*3fd0*/  LDG.E R16, desc[UR8][R4.64+-0x400] ;  /* 0xfffc000804107981 */ /* 0x000168000c1e1900 */
[----:B------:R0:W5:Y:S01]  /*3fe0*/  LDG.E R17, desc[UR8][R4.64] ;  /* 0x0000000804117981 */ /* 0x000162000c1e1900 */
[----:B------:R-:W-:Y:S01]  /*3ff0*/  BSSY.RECONVERGENT B2, `(.L_x_820) ;  /* 0x0000012000027945 */ /* 0x000fe20003800200 */
[----:B------:R-:W-:-:S02]  /*4000*/  IMAD.MOV.U32 R18, RZ, RZ, R6 ;  /* 0x000000ffff127224 */ /* 0x000fc400078e0006 */
[----:B------:R-:W-:Y:S02]  /*4010*/  IMAD.MOV.U32 R20, RZ, RZ, R7 ;  /* 0x000000ffff147224 */ /* 0x000fe400078e0007 */
[----:B------:R-:W-:Y:S02]  /*4020*/  VIADD R19, R11, 0x100 ;  /* 0x000001000b137836 */ /* 0x000fe40000000000 */
        /* <DEDUP_REMOVED lines=14> */
.L_x_821:
[----:B------:R-:W-:Y:S05]  /*4110*/  BSYNC.RECONVERGENT B2 ;  /* 0x0000000000027941 */ /* 0x000fea0003800200 */
.L_x_820:
[----:B-----5:R-:W-:Y:S01]  /*4120*/  FSETP.GEU.AND P0, PT, R18, R27, PT ;  /* 0x0000001b1200720b */ /* 0x020fe20003f0e000 */
[----:B------:R-:W-:Y:S01]  /*4130*/  BSSY.RECONVERGENT B2, `(.L_x_822) ;  /* 0x0000013000027945 */ /* 0x000fe20003800200 */
[----:B------:R-:W-:Y:S01]  /*4140*/  IADD3 R23, P1, PT, R19, R2, RZ ;  /* 0x0000000213177210 */ /* 0x000fe20007f3e0ff */
[----:B------:R-:W-:Y:S02]  /*4150*/  VIADD R21, R11, 0x200 ;  /* 0x000002000b157836 */ /* 0x000fe40000000000 */
[----:B------:R-:W-:Y:S02]  /*4160*/  IMAD.MOV.U32 R19, RZ, RZ, R18 ;  /* 0x000000ffff137224 */ /* 0x000fe400078e0012 */
[----:B------:R-:W-:Y:S02]  /*4170*/  IMAD.X R25, RZ, RZ, R3, P1 ;  /* 0x000000ffff197224 */ /* 0x000fe400008e0603 */
[----:B------:R-:W-:Y:S02]  /*4180*/  IMAD.MOV.U32 R7, RZ, RZ, R20 ;  /* 0x000000ffff077224 */ /* 0x000fe400078e0014 */
[----:B------:R-:W-:-:S02]  /*4190*/  IMAD.MOV.U32 R6, RZ, RZ, R22 ;  /* 0x000000ffff067224 */ /* 0x000fc400078e0016 */
        /* <DEDUP_REMOVED lines=12> */
.L_x_823:
[----:B------:R-:W-:Y:S05]  /*4260*/  BSYNC.RECONVERGENT B2 ;  /* 0x0000000000027941 */ /* 0x000fea0003800200 */
.L_x_822:
[----:B------:R-:W-:Y:S01]  /*4270*/  FSETP.GEU.AND P0, PT, R19, R16, PT ;  /* 0x000000101300720b */ /* 0x000fe20003f0e000 */
[----:B------:R-:W-:Y:S01]  /*4280*/  VIADD R23, R11, 0x300 ;  /* 0x000003000b177836 */ /* 0x000fe20000000000 */
[-C--:B------:R-:W-:Y:S01]  /*4290*/  IADD3 R8, P1, PT, R21, R2.reuse, RZ ;  /* 0x0000000215087210 */ /* 0x080fe20007f3e0ff */
[----:B------:R-:W-:Y:S01]  /*42a0*/  BSSY.RECONVERGENT B2, `(.L_x_824) ;  /* 0x0000012000027945 */ /* 0x000fe20003800200 */
[----:B------:R-:W-:Y:S02]  /*42b0*/  IMAD.MOV.U32 R18, RZ, RZ, R19 ;  /* 0x000000ffff127224 */ /* 0x000fe400078e0013 */
[----:B------:R-:W-:Y:S01]  /*42c0*/  IADD3 R25, P2, PT, R23, R2, RZ ;  /* 0x0000000217197210 */ /* 0x000fe20007f5e0ff */
[----:B------:R-:W-:Y:S02]  /*42d0*/  IMAD.X R23, RZ, RZ, R3, P1 ;  /* 0x000000ffff177224 */ /* 0x000fe400008e0603 */
[----:B------:R-:W-:Y:S02]  /*42e0*/  IMAD.MOV.U32 R20, RZ, RZ, R7 ;  /* 0x000000ffff147224 */ /* 0x000fe400078e0007 */
[----:B------:R-:W-:-:S02]  /*42f0*/  IMAD.MOV.U32 R21, RZ, RZ, R6 ;  /* 0x000000ffff157224 */ /* 0x000fc400078e0006 */
[----:B------:R-:W-:Y:S06]  /*4300*/  @!P0 BRA `(.L_x_825) ;  /* 0x00000000002c8947 */ /* 0x000fec0003800000 */
        /* <DEDUP_REMOVED lines=11> */
.L_x_825:
[----:B------:R-:W-:Y:S05]  /*43c0*/  BSYNC.RECONVERGENT B2 ;  /* 0x0000000000027941 */ /* 0x000fea0003800200 */
.L_x_824:
        /* <DEDUP_REMOVED lines=18> */
.L_x_827:
[----:B------:R-:W-:Y:S05]  /*44f0*/  BSYNC.RECONVERGENT B2 ;  /* 0x0000000000027941 */ /* 0x000fea0003800200 */
.L_x_826:
[----:B------:R-:W-:Y:S01]  /*4500*/  VIADD R16, R14, 0x200 ;  /* 0x000002000e107836 */ /* 0x000fe20000000000 */
[----:B------:R-:W-:Y:S01]  /*4510*/  IADD3 R17, P2, PT, R4, 0x1000, RZ ;  /* 0x0000100004117810 */ /* 0x000fe20007f5e0ff */
[----:B------:R-:W-:Y:S01]  /*4520*/  VIADD R14, R14, 0x400 ;  /* 0x000004000e0e7836 */ /* 0x000fe20000000000 */
[----:B------:R-:W-:Y:S01]  /*4530*/  IADD3 R10, P1, PT, R10, 0x400, RZ ;  /* 0x000004000a0a7810 */ /* 0x000fe20007f3e0ff */
[----:B------:R-:W-:Y:S01]  /*4540*/  VIADD R11, R11, 0x400 ;  /* 0x000004000b0b7836 */ /* 0x000fe20000000000 */
[----:B------:R-:W-:Y:S01]  /*4550*/  ISETP.GE.AND P0, PT, R16, R9, PT ;  /* 0x000000091000720c */ /* 0x000fe20003f06270 */
[----:B------:R-:W-:Y:S01]  /*4560*/  IMAD.X R16, RZ, RZ, R5, P2 ;  /* 0x000000ffff107224 */ /* 0x000fe200010e0605 */
[----:B------:R-:W-:Y:S01]  /*4570*/  IADD3 R12, P2, PT, R12, 0x1000, RZ ;  /* 0x000010000c0c7810 */ /* 0x000fe20007f5e0ff */
[----:B------:R-:W-:-:S04]  /*4580*/  IMAD.X R13, RZ, RZ, R13, P1 ;  /* 0x000000ffff0d7224 */ /* 0x000fc800008e060d */
[----:B------:R-:W-:-:S06]  /*4590*/  IMAD.X R15, RZ, RZ, R15, P2 ;  /* 0x000000ffff0f7224 */ /* 0x000fcc00010e060f */
[----:B------:R-:W-:Y:S05]  /*45a0*/  @!P0 BRA `(.L_x_828) ;  /* 0xfffffff800708947 */ /* 0x000fea000383ffff */
.L_x_814:
[----:B------:R-:W-:Y:S05]  /*45b0*/  BSYNC.RECONVERGENT B1 ;  /* 0x0000000000017941 */ /* 0x000fea0003800200 */
.L_x_813:
        /* <DEDUP_REMOVED lines=22> */
.L_x_830:
[----:B------:R-:W-:Y:S05]  /*4720*/  BSYNC.RECONVERGENT B1 ;  /* 0x0000000000017941 */ /* 0x000fea0003800200 */
.L_x_829:
        /* <DEDUP_REMOVED lines=21> */
.L_x_832:
[----:B------:R-:W-:Y:S05]  /*4880*/  BSYNC.RECONVERGENT B1 ;  /* 0x0000000000017941 */ /* 0x000fea0003800200 */
.L_x_831:
        /* <DEDUP_REMOVED lines=21> */
.L_x_834:
[----:B------:R-:W-:Y:S05]  /*49e0*/  BSYNC.RECONVERGENT B1 ;  /* 0x0000000000017941 */ /* 0x000fea0003800200 */
.L_x_833:
        /* <DEDUP_REMOVED lines=21> */
.L_x_836:
[----:B------:R-:W-:Y:S05]  /*4b40*/  BSYNC.RECONVERGENT B1 ;  /* 0x0000000000017941 */ /* 0x000fea0003800200 */
.L_x_835:
        /* <DEDUP_REMOVED lines=22> */
.L_x_838:
[----:B------:R-:W-:Y:S05]  /*4cb0*/  BSYNC.RECONVERGENT B1 ;  /* 0x0000000000017941 */ /* 0x000fea0003800200 */
.L_x_837:
        /* <DEDUP_REMOVED lines=12> */
.L_x_840:
[----:B------:R-:W-:Y:S05]  /*4d80*/  BSYNC.RECONVERGENT B1 ;  /* 0x0000000000017941 */ /* 0x000fea0003800200 */
.L_x_839:
        /* <DEDUP_REMOVED lines=31> */
.L_x_842:
[----:B------:R-:W-:Y:S05]  /*4f80*/  BSYNC.RECONVERGENT B1 ;  /* 0x0000000000017941 */ /* 0x000fea0003800200 */
.L_x_841:
        /* <DEDUP_REMOVED lines=18> */
.L_x_844:
[----:B------:R-:W-:Y:S05]  /*50b0*/  BSYNC.RECONVERGENT B1 ;  /* 0x0000000000017941 */ /* 0x000fea0003800200 */
.L_x_843:
        /* <DEDUP_REMOVED lines=18> */
.L_x_846:
[----:B------:R-:W-:Y:S05]  /*51e0*/  BSYNC.RECONVERGENT B1 ;  /* 0x0000000000017941 */ /* 0x000fea0003800200 */
.L_x_845:
        /* <DEDUP_REMOVED lines=18> */
.L_x_848:
[----:B------:R-:W-:Y:S05]  /*5310*/  BSYNC.RECONVERGENT B1 ;  /* 0x0000000000017941 */ /* 0x000fea0003800200 */
.L_x_847:
        /* <DEDUP_REMOVED lines=18> */
.L_x_850:
[----:B------:R-:W-:Y:S05]  /*5440*/  BSYNC.RECONVERGENT B1 ;  /* 0x0000000000017941 */ /* 0x000fea0003800200 */
.L_x_849:
        /* <DEDUP_REMOVED lines=18> */
.L_x_852:
[----:B------:R-:W-:Y:S05]  /*5570*/  BSYNC.RECONVERGENT B1 ;  /* 0x0000000000017941 */ /* 0x000fea0003800200 */
.L_x_851:
        /* <DEDUP_REMOVED lines=17> */
.L_x_760:
[----:B------:R-:W-:Y:S05]  /*5690*/  BSYNC.RECONVERGENT B0 ;  /* 0x0000000000007941 */ /* 0x000fea0003800200 */
.L_x_727:
[----:B------:R-:W-:Y:S05]  /*56a0*/  @P1 EXIT ;  /* 0x000000000000194d */ /* 0x000fea0003800000 */
[----:B0-----:R-:W0:Y:S01]  /*56b0*/  LDC.64 R6, c[0x0][0x390] ;  /* 0x0000e400ff067b82 */ /* 0x001e220000000a00 */
[----:B------:R-:W-:Y:S02]  /*56c0*/  IMAD.MOV.U32 R5, RZ, RZ, R4 ;  /* 0x000000ffff057224 */ /* 0x000fe400078e0004 */
[----:B------:R-:W-:-:S05]  /*56d0*/  IMAD.MOV.U32 R4, RZ, RZ, R3 ;  /* 0x000000ffff047224 */ /* 0x000fca00078e0003 */
[----:B0-----:R-:W-:Y:S04]  /*56e0*/  STG.E.64 desc[UR8][R6.64+0x8], R4 ;  /* 0x0000080406007986 */ /* 0x001fe8000c101b08 */
[----:B------:R-:W-:Y:S01]  /*56f0*/  STG.E desc[UR8][R6.64], R2 ;  /* 0x0000000206007986 */ /* 0x000fe2000c101908 */
[----:B------:R-:W-:Y:S05]  /*5700*/  EXIT ;  /* 0x000000000000794d */ /* 0x000fea0003800000 */
.L_x_853:
        /* <DEDUP_REMOVED lines=15> */
.L_x_882:


//--------------------- .text._Z8frontEndIN6thrust24THRUST_300001_SM_1000_NS6detail15normal_iteratorINS1_10device_ptrIfEEEE7functorNS4_IiEEEvT_S9_iT0_T1_ --------------------------
	.section	.text._Z8frontEndIN6thrust24THRUST_300001_SM_1000_NS6detail15normal_iteratorINS1_10device_ptrIfEEEE7functorNS4_IiEEEvT_S9_iT0_T1_,"ax",@progbits
	.align	128
        .global         _Z8frontEndIN6thrust24THRUST_300001_SM_1000_NS6detail15normal_iteratorINS1_10device_ptrIfEEEE7functorNS4_IiEEEvT_S9_iT0_T1_
        .type           _Z8frontEndIN6thrust24THRUST_300001_SM_1000_NS6detail15normal_iteratorINS1_10device_ptrIfEEEE7functorNS4_IiEEEvT_S9_iT0_T1_,@function
        .size           _Z8frontEndIN6thrust24THRUST_300001_SM_1000_NS6detail15normal_iteratorINS1_10device_ptrIfEEEE7functorNS4_IiEEEvT_S9_iT0_T1_,(.L_x_883 - _Z8frontEndIN6thrust24THRUST_300001_SM_1000_NS6detail15normal_iteratorINS1_10device_ptrIfEEEE7functorNS4_IiEEEvT_S9_iT0_T1_)
        .other          _Z8frontEndIN6thrust24THRUST_300001_SM_1000_NS6detail15normal_iteratorINS1_10device_ptrIfEEEE7functorNS4_IiEEEvT_S9_iT0_T1_,@"STO_CUDA_ENTRY STV_DEFAULT"
_Z8frontEndIN6thrust24THRUST_300001_SM_1000_NS6detail15normal_iteratorINS1_10device_ptrIfEEEE7functorNS4_IiEEEvT_S9_iT0_T1_:
.text._Z8frontEndIN6thrust24THRUST_300001_SM_1000_NS6detail15normal_iteratorINS1_10device_ptrIfEEEE7functorNS4_IiEEEvT_S9_iT0_T1_:
[----:B------:R-:W-:Y:S01]  /*0000*/  LDC R1, c[0x0][0x37c] ;  /* 0x0000df00ff017b82 */ /* 0x000fe20000000800 */
[----:B------:R-:W0:Y:S07]  /*0010*/  LDCU UR7, c[0x0][0x390] ;  /* 0x00007200ff0777ac */ /* 0x000e2e0008000800 */
[----:B------:R-:W1:Y:S01]  /*0020*/  LDC R8, c[0x0][0x38c] ;  /* 0x0000e300ff087b82 */ /* 0x000e620000000800 */
[----:B------:R-:W2:Y:S01]  /*0030*/  LDCU UR12, c[0x0][0x388] ;  /* 0x00007100ff0c77ac */ /* 0x000ea20008000800 */
[----:B------:R-:W3:Y:S01]  /*0040*/  LDCU.64 UR10, c[0x0][0x358] ;  /* 0x00006b00ff0a77ac */ /* 0x000ee20008000a00 */
[----:B0-----:R-:W-:-:S02]  /*0050*/  UIMAD.WIDE UR4, UR7, 0x4, URZ ;  /* 0x00000004070478a5 */ /* 0x001fc4000f8e02ff */
[----:B------:R-:W-:Y:S02]  /*0060*/  USHF.R.S32.HI UR6, URZ, 0x1f, UR7 ;  /* 0x0000001fff067899 */ /* 0x000fe40008011407 */
[----:B------:R-:W-:Y:S01]  /*0070*/  UISETP.NE.U32.AND UP0, UPT, UR4, URZ, UPT ;  /* 0x000000ff0400728c */ /* 0x000fe2000bf05070 */
[----:B--2---:R-:W-:Y:S02]  /*0080*/  IMAD.U32 R0, RZ, RZ, UR12 ;  /* 0x0000000cff007e24 */ /* 0x004fe4000f8e00ff */
[----:B-1----:R-:W-:Y:S01]  /*0090*/  IMAD.MOV.U32 R3, RZ, RZ, R8 ;  /* 0x000000ffff037224 */ /* 0x002fe200078e0008 */
[----:B------:R-:W-:-:S09]  /*00a0*/  UISETP.NE.AND.EX UP0, UPT, UR5, URZ, UPT, UP0 ;  /* 0x000000ff0500728c */ /* 0x000fd2000bf05300 */
[----:B---3--:R-:W-:Y:S05]  /*00b0*/  BRA.U !UP0, `(.L_x_854) ;  /* 0x0000000908c47547 */ /* 0x008fea000b800000 */
[----:B------:R-:W0:Y:S01]  /*00c0*/  LDCU.64 UR8, c[0x0][0x380] ;  /* 0x00007000ff0877ac */ /* 0x000e220008000a00 */
[----:B------:R-:W1:Y:S01]  /*00d0*/  LDCU.64 UR14, c[0x0][0x388] ;  /* 0x00007100ff0e77ac */ /* 0x000e620008000a00 */
[----:B------:R-:W-:Y:S02]  /*00e0*/  ULOP3.LUT UP1, URZ, UR7, 0x3, URZ, 0xc0, !UPT ;  /* 0x0000000307ff7892 */ /* 0x000fe4000f82c0ff */
[----:B------:R-:W-:-:S04]  /*00f0*/  UIADD3 UR5, UP0, UPT, UR7, -0x1, URZ ;  /* 0xffffffff07057890 */ /* 0x000fc8000ff1e0ff */
[----:B------:R-:W-:Y:S02]  /*0100*/  UIADD3.X UR4, UPT, UPT, UR6, -0x1, URZ, UP0, !UPT ;  /* 0xffffffff06047890 */ /* 0x000fe400087fe4ff */
[----:B------:R-:W-:Y:S02]  /*0110*/  UISETP.GE.U32.AND UP0, UPT, UR5, 0x3, UPT ;  /* 0x000000030500788c */ /* 0x000fe4000bf06070 */
[----:B------:R-:W-:Y:S01]  /*0120*/  ULOP3.LUT UR4, UR4, 0x3fffffff, URZ, 0xc0, !UPT ;  /* 0x3fffffff04047892 */ /* 0x000fe2000f8ec0ff */
[----:B0-----:R-:W-:Y:S02]  /*0130*/  IMAD.U32 R6, RZ, RZ, UR8 ;  /* 0x00000008ff067e24 */ /* 0x001fe4000f8e00ff */
[----:B------:R-:W-:Y:S01]  /*0140*/  IMAD.U32 R7, RZ, RZ, UR9 ;  /* 0x00000009ff077e24 */ /* 0x000fe2000f8e00ff */
[----:B------:R-:W-:Y:S01]  /*0150*/  UISETP.GE.U32.AND.EX UP0, UPT, UR4, URZ, UPT, UP0 ;  /* 0x000000ff0400728c */ /* 0x000fe2000bf06100 */
[----:B-1----:R-:W-:Y:S02]  /*0160*/  IMAD.U32 R4, RZ, RZ, UR14 ;  /* 0x0000000eff047e24 */ /* 0x002fe4000f8e00ff */
[----:B------:R-:W-:Y:S01]  /*0170*/  IMAD.U32 R5, RZ, RZ, UR15 ;  /* 0x0000000fff057e24 */ /* 0x000fe2000f8e00ff */
[----:B------:R-:W-:Y:S07]  /*0180*/  BRA.U !UP1, `(.L_x_855) ;  /* 0x0000000109487547 */ /* 0x000fee000b800000 */
[----:B------:R-:W-:Y:S01]  /*0190*/  IMAD.U32 R4, RZ, RZ, UR14 ;  /* 0x0000000eff047e24 */ /* 0x000fe2000f8e00ff */
[----:B------:R-:W-:Y:S01]  /*01a0*/  ULOP3.LUT UR5, UR7, 0x3, URZ, 0xc0, !UPT ;  /* 0x0000000307057892 */ /* 0x000fe2000f8ec0ff */
[----:B------:R-:W-:Y:S01]  /*01b0*/  IMAD.U32 R5, RZ, RZ, UR15 ;  /* 0x0000000fff057e24 */ /* 0x000fe2000f8e00ff */
[----:B------:R-:W-:-:S10]  /*01c0*/  UMOV UR4, URZ ;  /* 0x000000ff00047c82 */ /* 0x000fd40008000000 */
.L_x_856:
[----:B------:R0:W2:Y:S01]  /*01d0*/  LDG.E R2, desc[UR10][R6.64] ;  /* 0x0000000a06027981 */ /* 0x0000a2000c1e1900 */
[----:B------:R-:W-:-:S04]  /*01e0*/  UIADD3 UR5, UP1, UPT, UR5, -0x1, URZ ;  /* 0xffffffff05057890 */ /* 0x000fc8000ff3e0ff */
[----:B------:R-:W-:Y:S02]  /*01f0*/  UIADD3.X UR4, UPT, UPT, UR4, -0x1, URZ, UP1, !UPT ;  /* 0xffffffff04047890 */ /* 0x000fe40008ffe4ff */
[----:B------:R-:W-:Y:S01]  /*0200*/  UISETP.NE.U32.AND UP1, UPT, UR5, URZ, UPT ;  /* 0x000000ff0500728c */ /* 0x000fe2000bf25070 */
[----:B0-----:R-:W-:-:S03]  /*0210*/  IADD3 R6, P0, PT, R6, 0x4, RZ ;  /* 0x0000000406067810 */ /* 0x001fc60007f1e0ff */
[----:B------:R-:W-:Y:S02]  /*0220*/  UISETP.NE.AND.EX UP1, UPT, UR4, URZ, UPT, UP1 ;  /* 0x000000ff0400728c */ /* 0x000fe4000bf25310 */
[----:B------:R-:W-:Y:S02]  /*0230*/  IMAD.X R7, RZ, RZ, R7, P0 ;  /* 0x000000ffff077224 */ /* 0x000fe400000e0607 */
[----:B--2---:R-:W-:Y:S01]  /*0240*/  FMUL R9, R2, R2 ;  /* 0x0000000202097220 */ /* 0x004fe20000400000 */
[----:B------:R-:W-:-:S04]  /*0250*/  IADD3 R2, P1, PT, R4, 0x4, RZ ;  /* 0x0000000404027810 */ /* 0x000fc80007f3e0ff */
[----:B------:R0:W-:Y:S01]  /*0260*/  STG.E desc[UR10][R4.64], R9 ;  /* 0x0000000904007986 */ /* 0x0001e2000c10190a */
[----:B------:R-:W-:Y:S02]  /*0270*/  IMAD.X R11, RZ, RZ, R5, P1 ;  /* 0x000000ffff0b7224 */ /* 0x000fe400008e0605 */
[----:B0-----:R-:W-:Y:S02]  /*0280*/  IMAD.MOV.U32 R4, RZ, RZ, R2 ;  /* 0x000000ffff047224 */ /* 0x001fe400078e0002 */
[----:B------:R-:W-:Y:S01]  /*0290*/  IMAD.MOV.U32 R5, RZ, RZ, R11 ;  /* 0x000000ffff057224 */ /* 0x000fe200078e000b */
[----:B------:R-:W-:Y:S06]  /*02a0*/  BRA.U UP1, `(.L_x_856) ;  /* 0xfffffffd01c87547 */ /* 0x000fec000b83ffff */
.L_x_855:
[----:B------:R-:W-:Y:S05]  /*02b0*/  BRA.U !UP0, `(.L_x_854) ;  /* 0x0000000908447547 */ /* 0x000fea000b800000 */
[----:B------:R-:W0:Y:S01]  /*02c0*/  LDCU.64 UR4, c[0x0][0x380] ;  /* 0x00007000ff0477ac */ /* 0x000e220008000a00 */
[----:B------:R-:W-:Y:S02]  /*02d0*/  IMAD.MOV.U32 R9, RZ, RZ, R6 ;  /* 0x000000ffff097224 */ /* 0x000fe400078e0006 */
[----:B------:R-:W-:Y:S01]  /*02e0*/  IMAD.MOV.U32 R2, RZ, RZ, R7 ;  /* 0x000000ffff027224 */ /* 0x000fe200078e0007 */
[----:B0-----:R-:W-:-:S06]  /*02f0*/  UIMAD.WIDE UR4, UR7, 0x4, UR4 ;  /* 0x00000004070478a5 */ /* 0x001fcc000f8e0204 */
[----:B------:R-:W-:-:S04]  /*0300*/  ISETP.GE.U32.AND P0, PT, R6, UR4, PT ;  /* 0x0000000406007c0c */ /* 0x000fc8000bf06070 */
[----:B------:R-:W-:-:S13]  /*0310*/  ISETP.GE.AND.EX P0, PT, R7, UR5, PT, P0 ;  /* 0x0000000507007c0c */ /* 0x000fda000bf06300 */
[----:B------:R-:W-:Y:S05]  /*0320*/  @P0 BRA `(.L_x_857) ;  /* 0x0000000400c40947 */ /* 0x000fea0003800000 */
[----:B------:R-:W-:-:S04]  /*0330*/  IADD3 R10, P0, PT, -R9, UR4, RZ ;  /* 0x00000004090a7c10 */ /* 0x000fc8000ff1e1ff */
[----:B------:R-:W-:Y:S02]  /*0340*/  ISETP.GT.U32.AND P1, PT, R10, 0x30, PT ;  /* 0x000000300a00780c */ /* 0x000fe40003f24070 */
[----:B------:R-:W-:Y:S02]  /*0350*/  IADD3.X R10, PT, PT, ~R2, UR5, RZ, P0, !PT ;  /* 0x00000005020a7c10 */ /* 0x000fe400087fe5ff */
[----:B------:R-:W-:Y:S02]  /*0360*/  PLOP3.LUT P0, PT, PT, PT, PT, 0x80, 0x8 ;  /* 0x000000000008781c */ /* 0x000fe40003f0f070 */
[----:B------:R-:W-:-:S13]  /*0370*/  ISETP.GT.AND.EX P1, PT, R10, RZ, PT, P1 ;  /* 0x000000ff0a00720c */ /* 0x000fda0003f24310 */
[----:B------:R-:W-:Y:S05]  /*0380*/  @!P1 BRA `(.L_x_858) ;  /* 0x0000000400009947 */ /* 0x000fea0003800000 */
[----:B------:R-:W-:Y:S01]  /*0390*/  UIADD3 UR8, UP0, UPT, UR4, -0x30, URZ ;  /* 0xffffffd004087890 */ /* 0x000fe2000ff1e0ff */
[----:B------:R-:W-:-:S03]  /*03a0*/  PLOP3.LUT P0, PT, PT, PT, PT, 0x8, 0x80 ;  /* 0x000000000080781c */ /* 0x000fc60003f0e170 */
[----:B------:R-:W-:-:S12]  /*03b0*/  UIADD3.X UR9, UPT, UPT, UR5, -0x1, URZ, UP0, !UPT ;  /* 0xffffffff05097890 */ /* 0x000fd800087fe4ff */
.L_x_859:
[----:B------:R-:W2:Y:S02]  /*03c0*/  LDG.E R10, desc[UR10][R6.64] ;  /* 0x0000000a060a7981 */ /* 0x000ea4000c1e1900 */
        /* <DEDUP_REMOVED lines=34> */
[----:B------:R-:W-:Y:S04]  /*05f0*/  STG.E desc[UR10][R4.64+0x2c], R17 ;  /* 0x00002c1104007986 */ /* 0x000fe8000c10190a */
[----:B------:R-:W0:Y:S02]  /*0600*/  LDG.E R10, desc[UR10][R6.64+0x30] ;  /* 0x0000300a060a7981 */ /* 0x000e24000c1e1900 */
[----:B0-----:R-:W-:-:S05]  /*0610*/  FMUL R11, R10, R10 ;  /* 0x0000000a0a0b7220 */ /* 0x001fca0000400000 */
[----:B------:R-:W-:Y:S04]  /*0620*/  STG.E desc[UR10][R4.64+0x30], R11 ;  /* 0x0000300b04007986 */ /* 0x000fe8000c10190a */
[----:B------:R-:W1:Y:S02]  /*0630*/  LDG.E R10, desc[UR10][R6.64+0x34] ;  /* 0x0000340a060a7981 */ /* 0x000e64000c1e1900 */
[----:B-1----:R-:W-:-:S05]  /*0640*/  FMUL R13, R10, R10 ;  /* 0x0000000a0a0d7220 */ /* 0x002fca0000400000 */
[----:B------:R0:W-:Y:S04]  /*0650*/  STG.E desc[UR10][R4.64+0x34], R13 ;  /* 0x0000340d04007986 */ /* 0x0001e8000c10190a */
[----:B------:R-:W2:Y:S01]  /*0660*/  LDG.E R10, desc[UR10][R6.64+0x38] ;  /* 0x0000380a060a7981 */ /* 0x000ea2000c1e1900 */
[----:B------:R-:W-:Y:S01]  /*0670*/  IADD3 R9, P1, PT, R9, 0x40, RZ ;  /* 0x0000004009097810 */ /* 0x000fe20007f3e0ff */
[----:B--2---:R-:W-:-:S05]  /*0680*/  FMUL R15, R10, R10 ;  /* 0x0000000a0a0f7220 */ /* 0x004fca0000400000 */
[----:B------:R-:W-:Y:S04]  /*0690*/  STG.E desc[UR10][R4.64+0x38], R15 ;  /* 0x0000380f04007986 */ /* 0x000fe8000c10190a */
[----:B------:R1:W2:Y:S01]  /*06a0*/  LDG.E R10, desc[UR10][R6.64+0x3c] ;  /* 0x00003c0a060a7981 */ /* 0x0002a2000c1e1900 */
[----:B------:R-:W-:Y:S01]  /*06b0*/  IMAD.X R2, RZ, RZ, R2, P1 ;  /* 0x000000ffff027224 */ /* 0x000fe200008e0602 */
[----:B------:R-:W-:Y:S02]  /*06c0*/  ISETP.GE.U32.AND P1, PT, R9, UR8, PT ;  /* 0x0000000809007c0c */ /* 0x000fe4000bf26070 */
[----:B------:R-:W-:Y:S02]  /*06d0*/  IADD3 R12, P2, PT, R6, 0x40, RZ ;  /* 0x00000040060c7810 */ /* 0x000fe40007f5e0ff */
[----:B------:R-:W-:-:S03]  /*06e0*/  ISETP.GE.AND.EX P1, PT, R2, UR9, PT, P1 ;  /* 0x0000000902007c0c */ /* 0x000fc6000bf26310 */
[----:B0-----:R-:W-:Y:S02]  /*06f0*/  IMAD.X R13, RZ, RZ, R7, P2 ;  /* 0x000000ffff0d7224 */ /* 0x001fe400010e0607 */
[----:B-1----:R-:W-:Y:S02]  /*0700*/  IMAD.MOV.U32 R6, RZ, RZ, R12 ;  /* 0x000000ffff067224 */ /* 0x002fe400078e000c */
[----:B------:R-:W-:Y:S02]  /*0710*/  IMAD.MOV.U32 R7, RZ, RZ, R13 ;  /* 0x000000ffff077224 */ /* 0x000fe400078e000d */
[----:B--2---:R-:W-:Y:S01]  /*0720*/  FMUL R17, R10, R10 ;  /* 0x0000000a0a117220 */ /* 0x004fe20000400000 */
[----:B------:R-:W-:-:S04]  /*0730*/  IADD3 R10, P3, PT, R4, 0x40, RZ ;  /* 0x00000040040a7810 */ /* 0x000fc80007f7e0ff */
[----:B------:R0:W-:Y:S01]  /*0740*/  STG.E desc[UR10][R4.64+0x3c], R17 ;  /* 0x00003c1104007986 */ /* 0x0001e2000c10190a */
[----:B------:R-:W-:Y:S02]  /*0750*/  IMAD.X R11, RZ, RZ, R5, P3 ;  /* 0x000000ffff0b7224 */ /* 0x000fe400018e0605 */
[----:B0-----:R-:W-:Y:S02]  /*0760*/  IMAD.MOV.U32 R4, RZ, RZ, R10 ;  /* 0x000000ffff047224 */ /* 0x001fe400078e000a */
[----:B------:R-:W-:Y:S01]  /*0770*/  IMAD.MOV.U32 R5, RZ, RZ, R11 ;  /* 0x000000ffff057224 */ /* 0x000fe200078e000b */
[----:B------:R-:W-:Y:S06]  /*0780*/  @!P1 BRA `(.L_x_859) ;  /* 0xfffffffc000c9947 */ /* 0x000fec000383ffff */
.L_x_858:
[----:B------:R-:W-:-:S04]  /*0790*/  IADD3 R10, P2, PT, -R9, UR4, RZ ;  /* 0x00000004090a7c10 */ /* 0x000fc8000ff5e1ff */
[----:B------:R-:W-:Y:S02]  /*07a0*/  ISETP.GT.U32.AND P1, PT, R10, 0x10, PT ;  /* 0x000000100a00780c */ /* 0x000fe40003f24070 */
[----:B------:R-:W-:-:S04]  /*07b0*/  IADD3.X R10, PT, PT, ~R2, UR5, RZ, P2, !PT ;  /* 0x00000005020a7c10 */ /* 0x000fc800097fe5ff */
[----:B------:R-:W-:-:S13]  /*07c0*/  ISETP.GT.AND.EX P1, PT, R10, RZ, PT, P1 ;  /* 0x000000ff0a00720c */ /* 0x000fda0003f24310 */
[----:B------:R-:W-:Y:S05]  /*07d0*/  @!P1 BRA `(.L_x_860) ;  /* 0x00000000008c9947 */ /* 0x000fea0003800000 */
        /* <DEDUP_REMOVED lines=18> */
[----:B------:R-:W2:Y:S02]  /*0900*/  LDG.E R10, desc[UR10][R6.64+0x18] ;  /* 0x0000180a060a7981 */ /* 0x000ea4000c1e1900 */
[----:B--2---:R-:W-:-:S05]  /*0910*/  FMUL R15, R10, R10 ;  /* 0x0000000a0a0f7220 */ /* 0x004fca0000400000 */
[----:B------:R-:W-:Y:S04]  /*0920*/  STG.E desc[UR10][R4.64+0x18], R15 ;  /* 0x0000180f04007986 */ /* 0x000fe8000c10190a */
[----:B------:R1:W2:Y:S01]  /*0930*/  LDG.E R10, desc[UR10][R6.64+0x1c] ;  /* 0x00001c0a060a7981 */ /* 0x0002a2000c1e1900 */
[----:B------:R-:W-:Y:S02]  /*0940*/  IADD3 R12, P2, PT, R6, 0x20, RZ ;  /* 0x00000020060c7810 */ /* 0x000fe40007f5e0ff */
[----:B------:R-:W-:Y:S02]  /*0950*/  IADD3 R9, P1, PT, R9, 0x20, RZ ;  /* 0x0000002009097810 */ /* 0x000fe40007f3e0ff */
[----:B------:R-:W-:Y:S01]  /*0960*/  PLOP3.LUT P0, PT, PT, PT, PT, 0x8, 0x80 ;  /* 0x000000000080781c */ /* 0x000fe20003f0e170 */
[----:B0-----:R-:W-:-:S02]  /*0970*/  IMAD.X R13, RZ, RZ, R7, P2 ;  /* 0x000000ffff0d7224 */ /* 0x001fc400010e0607 */
[----:B------:R-:W-:Y:S02]  /*0980*/  IMAD.X R2, RZ, RZ, R2, P1 ;  /* 0x000000ffff027224 */ /* 0x000fe400008e0602 */
[----:B-1----:R-:W-:Y:S02]  /*0990*/  IMAD.MOV.U32 R6, RZ, RZ, R12 ;  /* 0x000000ffff067224 */ /* 0x002fe400078e000c */
[----:B------:R-:W-:Y:S02]  /*09a0*/  IMAD.MOV.U32 R7, RZ, RZ, R13 ;  /* 0x000000ffff077224 */ /* 0x000fe400078e000d */
[----:B--2---:R-:W-:Y:S01]  /*09b0*/  FMUL R17, R10, R10 ;  /* 0x0000000a0a117220 */ /* 0x004fe20000400000 */
[----:B------:R-:W-:-:S04]  /*09c0*/  IADD3 R10, P3, PT, R4, 0x20, RZ ;  /* 0x00000020040a7810 */ /* 0x000fc80007f7e0ff */
[----:B------:R0:W-:Y:S01]  /*09d0*/  STG.E desc[UR10][R4.64+0x1c], R17 ;  /* 0x00001c1104007986 */ /* 0x0001e2000c10190a */
[----:B------:R-:W-:Y:S02]  /*09e0*/  IMAD.X R11, RZ, RZ, R5, P3 ;  /* 0x000000ffff0b7224 */ /* 0x000fe400018e0605 */
[----:B0-----:R-:W-:Y:S02]  /*09f0*/  IMAD.MOV.U32 R4, RZ, RZ, R10 ;  /* 0x000000ffff047224 */ /* 0x001fe400078e000a */
[----:B------:R-:W-:-:S07]  /*0a00*/  IMAD.MOV.U32 R5, RZ, RZ, R11 ;  /* 0x000000ffff057224 */ /* 0x000fce00078e000b */
.L_x_860:
[----:B------:R-:W-:-:S04]  /*0a10*/  ISETP.NE.U32.AND P1, PT, R9, UR4, PT ;  /* 0x0000000409007c0c */ /* 0x000fc8000bf25070 */
[----:B------:R-:W-:-:S13]  /*0a20*/  ISETP.NE.OR.EX P0, PT, R2, UR5, P0, P1 ;  /* 0x0000000502007c0c */ /* 0x000fda0008705710 */
[----:B------:R-:W-:Y:S05]  /*0a30*/  @!P0 BRA `(.L_x_854) ;  /* 0x0000000000648947 */ /* 0x000fea0003800000 */
.L_x_857:
[----:B------:R-:W2:Y:S02]  /*0a40*/  LDG.E R10, desc[UR10][R6.64] ;  /* 0x0000000a060a7981 */ /* 0x000ea4000c1e1900 */
[----:B--2---:R-:W-:-:S05]  /*0a50*/  FMUL R11, R10, R10 ;  /* 0x0000000a0a0b7220 */ /* 0x004fca0000400000 */
[----:B------:R-:W-:Y:S04]  /*0a60*/  STG.E desc[UR10][R4.64], R11 ;  /* 0x0000000b04007986 */ /* 0x000fe8000c10190a */
[----:B------:R-:W2:Y:S02]  /*0a70*/  LDG.E R10, desc[UR10][R6.64+0x4] ;  /* 0x0000040a060a7981 */ /* 0x000ea4000c1e1900 */
[----:B--2---:R-:W-:-:S05]  /*0a80*/  FMUL R13, R10, R10 ;  /* 0x0000000a0a0d7220 */ /* 0x004fca0000400000 */
[----:B------:R0:W-:Y:S04]  /*0a90*/  STG.E desc[UR10][R4.64+0x4], R13 ;  /* 0x0000040d04007986 */ /* 0x0001e8000c10190a */
[----:B------:R-:W2:Y:S01]  /*0aa0*/  LDG.E R10, desc[UR10][R6.64+0x8] ;  /* 0x0000080a060a7981 */ /* 0x000ea2000c1e1900 */
[----:B------:R-:W-:Y:S01]  /*0ab0*/  IADD3 R9, P0, PT, R9, 0x10, RZ ;  /* 0x0000001009097810 */ /* 0x000fe20007f1e0ff */
[----:B--2---:R-:W-:-:S05]  /*0ac0*/  FMUL R15, R10, R10 ;  /* 0x0000000a0a0f7220 */ /* 0x004fca0000400000 */
[----:B------:R-:W-:Y:S04]  /*0ad0*/  STG.E desc[UR10][R4.64+0x8], R15 ;  /* 0x0000080f04007986 */ /* 0x000fe8000c10190a */
[----:B------:R1:W2:Y:S01]  /*0ae0*/  LDG.E R10, desc[UR10][R6.64+0xc] ;  /* 0x00000c0a060a7981 */ /* 0x0002a2000c1e1900 */
[----:B------:R-:W-:Y:S01]  /*0af0*/  IMAD.X R2, RZ, RZ, R2, P0 ;  /* 0x000000ffff027224 */ /* 0x000fe200000e0602 */
[----:B------:R-:W-:Y:S02]  /*0b00*/  ISETP.NE.U32.AND P0, PT, R9, UR4, PT ;  /* 0x0000000409007c0c */ /* 0x000fe4000bf05070 */
[----:B------:R-:W-:Y:S02]  /*0b10*/  IADD3 R12, P1, PT, R6, 0x10, RZ ;  /* 0x00000010060c7810 */ /* 0x000fe40007f3e0ff */
[----:B------:R-:W-:-:S03]  /*0b20*/  ISETP.NE.AND.EX P0, PT, R2, UR5, PT, P0 ;  /* 0x0000000502007c0c */ /* 0x000fc6000bf05300 */
        /* <DEDUP_REMOVED lines=9> */
[----:B------:R-:W-:Y:S06]  /*0bc0*/  @P0 BRA `(.L_x_857) ;  /* 0xfffffffc009c0947 */ /* 0x000fec000383ffff */
.L_x_854:
[----:B------:R-:W-:Y:S01]  /*0bd0*/  USHF.L.U32 UR4, UR7, 0x2, URZ ;  /* 0x0000000207047899 */ /* 0x000fe200080006ff */
[----:B------:R-:W-:Y:S01]  /*0be0*/  IMAD.U32 R9, RZ, RZ, UR12 ;  /* 0x0000000cff097e24 */ /* 0x000fe2000f8e00ff */
[----:B------:R-:W-:Y:S02]  /*0bf0*/  USHF.L.U64.HI UR5, UR7, 0x2, UR6 ;  /* 0x0000000207057899 */ /* 0x000fe40008010206 */
[----:B------:R-:W-:-:S04]  /*0c00*/  UISETP.NE.U32.AND UP0, UPT, UR4, URZ, UPT ;  /* 0x000000ff0400728c */ /* 0x000fc8000bf05070 */
[----:B------:R-:W-:-:S09]  /*0c10*/  UISETP.NE.AND.EX UP0, UPT, UR5, URZ, UPT, UP0 ;  /* 0x000000ff0500728c */ /* 0x000fd2000bf05300 */
[----:B------:R-:W-:Y:S05]  /*0c20*/  BRA.U !UP0, `(.L_x_861) ;  /* 0x00000015086c7547 */ /* 0x000fea000b800000 */
[----:B------:R-:W0:Y:S01]  /*0c30*/  LDCU.64 UR8, c[0x0][0x388] ;  /* 0x00007100ff0877ac */ /* 0x000e220008000a00 */
[----:B------:R-:W-:Y:S02]  /*0c40*/  IMAD.U32 R4, RZ, RZ, UR12 ;  /* 0x0000000cff047e24 */ /* 0x000fe4000f8e00ff */
[--C-:B------:R-:W-:Y:S01]  /*0c50*/  IMAD.MOV.U32 R5, RZ, RZ, R8.reuse ;  /* 0x000000ffff057224 */ /* 0x100fe200078e0008 */
[----:B------:R-:W-:Y:S01]  /*0c60*/  UIADD3 UR13, UP0, UPT, UR7, -0x1, URZ ;  /* 0xffffffff070d7890 */ /* 0x000fe2000ff1e0ff */
[----:B------:R-:W-:Y:S02]  /*0c70*/  IMAD.U32 R13, RZ, RZ, UR12 ;  /* 0x0000000cff0d7e24 */ /* 0x000fe4000f8e00ff */
[----:B------:R-:W-:Y:S01]  /*0c80*/  IMAD.MOV.U32 R10, RZ, RZ, R8 ;  /* 0x000000ffff0a7224 */ /* 0x000fe200078e0008 */
[----:B------:R-:W-:Y:S01]  /*0c90*/  UIADD3.X UR4, UPT, UPT, UR6, 0x3fffffff, URZ, UP0, !UPT ;  /* 0x3fffffff06047890 */ /* 0x000fe200087fe4ff */
[----:B------:R-:W-:Y:S01]  /*0ca0*/  IMAD.U32 R9, RZ, RZ, UR12 ;  /* 0x0000000cff097e24 */ /* 0x000fe2000f8e00ff */
[----:B------:R-:W-:-:S02]  /*0cb0*/  UISETP.GE.U32.AND UP0, UPT, UR13, 0x3, UPT ;  /* 0x000000030d00788c */ /* 0x000fc4000bf06070 */
[----:B------:R-:W-:-:S04]  /*0cc0*/  ULOP3.LUT UR4, UR4, 0x3fffffff, URZ, 0xc0, !UPT ;  /* 0x3fffffff04047892 */ /* 0x000fc8000f8ec0ff */
[----:B------:R-:W-:Y:S02]  /*0cd0*/  UISETP.GE.U32.AND.EX UP0, UPT, UR4, URZ, UPT, UP0 ;  /* 0x000000ff0400728c */ /* 0x000fe4000bf06100 */
[----:B0-----:R-:W-:-:S04]  /*0ce0*/  ULEA UR5, UP1, UR7, UR8, 0x2 ;  /* 0x0000000807057291 */ /* 0x001fc8000f8210ff */
[----:B------:R-:W-:Y:S02]  /*0cf0*/  ULEA.HI.X UR6, UR7, UR9, UR6, 0x2, UP1 ;  /* 0x0000000907067291 */ /* 0x000fe400088f1406 */
[----:B------:R-:W-:-:S09]  /*0d00*/  ULOP3.LUT UP1, URZ, UR7, 0x3, URZ, 0xc0, !UPT ;  /* 0x0000000307ff7892 */ /* 0x000fd2000f82c0ff */
[----:B------:R-:W-:Y:S05]  /*0d10*/  BRA.U !UP1, `(.L_x_862) ;  /* 0x0000000109687547 */ /* 0x000fea000b800000 */
[----:B------:R-:W-:-:S05]  /*0d20*/  IMAD.MOV.U32 R2, RZ, RZ, R0 ;  /* 0x000000ffff027224 */ /* 0x000fca00078e0000 */
[----:B------:R0:W5:Y:S01]  /*0d30*/  LDG.E R6, desc[UR10][R2.64] ;  /* 0x0000000a02067981 */ /* 0x000162000c1e1900 */
[--C-:B------:R-:W-:Y:S01]  /*0d40*/  IMAD.MOV.U32 R5, RZ, RZ, R8.reuse ;  /* 0x000000ffff057224 */ /* 0x100fe200078e0008 */
[----:B------:R-:W-:Y:S01]  /*0d50*/  ULOP3.LUT UR7, UR7, 0x3, URZ, 0xc0, !UPT ;  /* 0x0000000307077892 */ /* 0x000fe2000f8ec0ff */
[----:B------:R-:W-:Y:S01]  /*0d60*/  IMAD.MOV.U32 R10, RZ, RZ, R8 ;  /* 0x000000ffff0a7224 */ /* 0x000fe200078e0008 */
[----:B------:R-:W-:Y:S01]  /*0d70*/  UMOV UR4, URZ ;  /* 0x000000ff00047c82 */ /* 0x000fe20008000000 */
[----:B------:R-:W-:Y:S02]  /*0d80*/  IMAD.U32 R4, RZ, RZ, UR12 ;  /* 0x0000000cff047e24 */ /* 0x000fe4000f8e00ff */
[----:B------:R-:W-:Y:S02]  /*0d90*/  IMAD.U32 R13, RZ, RZ, UR12 ;  /* 0x0000000cff0d7e24 */ /* 0x000fe4000f8e00ff */
[----:B------:R-:W-:-:S07]  /*0da0*/  IMAD.U32 R9, RZ, RZ, UR12 ;  /* 0x0000000cff097e24 */ /* 0x000fce000f8e00ff */
.L_x_863:
[----:B0-----:R-:W-:-:S05]  /*0db0*/  IMAD.MOV.U32 R2, RZ, RZ, R0 ;  /* 0x000000ffff027224 */ /* 0x001fca00078e0000 */
[----:B------:R-:W2:Y:S01]  /*0dc0*/  LDG.E R7, desc[UR10][R2.64] ;  /* 0x0000000a02077981 */ /* 0x000ea2000c1e1900 */
[----:B------:R-:W-:-:S04]  /*0dd0*/  UIADD3 UR7, UP1, UPT, UR7, -0x1, URZ ;  /* 0xffffffff07077890 */ /* 0x000fc8000ff3e0ff */
[----:B------:R-:W-:Y:S02]  /*0de0*/  UIADD3.X UR4, UPT, UPT, UR4, -0x1, URZ, UP1, !UPT ;  /* 0xffffffff04047890 */ /* 0x000fe40008ffe4ff */
[----:B------:R-:W-:-:S04]  /*0df0*/  UISETP.NE.U32.AND UP1, UPT, UR7, URZ, UPT ;  /* 0x000000ff0700728c */ /* 0x000fc8000bf25070 */
[----:B------:R-:W-:Y:S01]  /*0e00*/  UISETP.NE.AND.EX UP1, UPT, UR4, URZ, UPT, UP1 ;  /* 0x000000ff0400728c */ /* 0x000fe2000bf25310 */
[----:B--2--5:R-:W-:-:S04]  /*0e10*/  FSETP.GEU.AND P0, PT, R7, R6, PT ;  /* 0x000000060700720b */ /* 0x024fc80003f0e000 */
[----:B------:R-:W-:Y:S02]  /*0e20*/  SEL R13, R13, R0, P0 ;  /* 0x000000000d0d7207 */ /* 0x000fe40000000000 */
[----:B------:R-:W-:Y:S02]  /*0e30*/  SEL R9, R9, R4, P0 ;  /* 0x0000000409097207 */ /* 0x000fe40000000000 */
[----:B------:R-:W-:Y:S02]  /*0e40*/  IADD3 R0, P1, PT, R0, 0x4, RZ ;  /* 0x0000000400007810 */ /* 0x000fe40007f3e0ff */
[----:B------:R-:W-:Y:S02]  /*0e50*/  IADD3 R4, P2, PT, R4, 0x4, RZ ;  /* 0x0000000404047810 */ /* 0x000fe40007f5e0ff */
[----:B------:R-:W-:Y:S01]  /*0e60*/  SEL R10, R10, R3, P0 ;  /* 0x000000030a0a7207 */ /* 0x000fe20000000000 */
[----:B------:R-:W-:Y:S01]  /*0e70*/  IMAD.X R3, RZ, RZ, R3, P1 ;  /* 0x000000ffff037224 */ /* 0x000fe200008e0603 */
[----:B------:R-:W-:Y:S01]  /*0e80*/  SEL R8, R8, R5, P0 ;  /* 0x0000000508087207 */ /* 0x000fe20000000000 */
[----:B------:R-:W-:Y:S01]  /*0e90*/  IMAD.X R5, RZ, RZ, R5, P2 ;  /* 0x000000ffff057224 */ /* 0x000fe200010e0605 */
[----:B------:R-:W-:Y:S01]  /*0ea0*/  FSEL R6, R6, R7, P0 ;  /* 0x0000000706067208 */ /* 0x000fe20000000000 */
[----:B------:R-:W-:Y:S06]  /*0eb0*/  BRA.U UP1, `(.L_x_863) ;  /* 0xfffffffd01bc7547 */ /* 0x000fec000b83ffff */
.L_x_862:
[----:B------:R-:W-:Y:S05]  /*0ec0*/  BRA.U !UP0, `(.L_x_861) ;  /* 0x0000001108c47547 */ /* 0x000fea000b800000 */
[----:B------:R-:W-:Y:S01]  /*0ed0*/  ISETP.GE.U32.AND P0, PT, R0, UR5, PT ;  /* 0x0000000500007c0c */ /* 0x000fe2000bf06070 */
[----:B------:R-:W-:Y:S02]  /*0ee0*/  IMAD.MOV.U32 R14, RZ, RZ, R13 ;  /* 0x000000ffff0e7224 */ /* 0x000fe400078e000d */
[----:B------:R-:W-:Y:S01]  /*0ef0*/  IMAD.MOV.U32 R15, RZ, RZ, R10 ;  /* 0x000000ffff0f7224 */ /* 0x000fe200078e000a */
[----:B------:R-:W-:Y:S01]  /*0f00*/  ISETP.GE.AND.EX P0, PT, R3, UR6, PT, P0 ;  /* 0x0000000603007c0c */ /* 0x000fe2000bf06300 */
[----:B------:R-:W-:-:S03]  /*0f10*/  IMAD.MOV.U32 R7, RZ, RZ, R0 ;  /* 0x000000ffff077224 */ /* 0x000fc600078e0000 */
[----:B------:R0:W5:Y:S01]  /*0f20*/  LDG.E R12, desc[UR10][R14.64] ;  /* 0x0000000a0e0c7981 */ /* 0x000162000c1e1900 */
[----:B------:R-:W-:-:S08]  /*0f30*/  IMAD.MOV.U32 R6, RZ, RZ, R3 ;  /* 0x000000ffff067224 */ /* 0x000fd000078e0003 */
        /* <DEDUP_REMOVED lines=10> */
.L_x_866:
[----:B------:R-:W-:-:S05]  /*0fe0*/  IMAD.MOV.U32 R2, RZ, RZ, R0 ;  /* 0x000000ffff027224 */ /* 0x000fca00078e0000 */
[----:B------:R-:W2:Y:S04]  /*0ff0*/  LDG.E R11, desc[UR10][R2.64] ;  /* 0x0000000a020b7981 */ /* 0x000ea8000c1e1900 */
[----:B0-----:R-:W3:Y:S01]  /*1000*/  LDG.E R15, desc[UR10][R2.64+0x8] ;  /* 0x0000080a020f7981 */ /* 0x001ee2000c1e1900 */
[----:B--2--5:R-:W-:-:S04]  /*1010*/  FSETP.GEU.AND P5, PT, R11, R12, PT ;  /* 0x0000000c0b00720b */ /* 0x024fc80003fae000 */
[----:B------:R-:W-:Y:S02]  /*1020*/  SEL R12, R13, R0, P5 ;  /* 0x000000000d0c7207 */ /* 0x000fe40002800000 */
[----:B------:R-:W-:Y:S02]  /*1030*/  SEL R13, R10, R3, P5 ;  /* 0x000000030a0d7207 */ /* 0x000fe40002800000 */
[----:B------:R-:W2:Y:S04]  /*1040*/  LDG.E R10, desc[UR10][R2.64+0x4] ;  /* 0x0000040a020a7981 */ /* 0x000ea8000c1e1900 */
[----:B------:R-:W2:Y:S02]  /*1050*/  LDG.E R11, desc[UR10][R12.64] ;  /* 0x0000000a0c0b7981 */ /* 0x000ea4000c1e1900 */
[----:B--2---:R-:W-:-:S04]  /*1060*/  FSETP.GEU.AND P4, PT, R10, R11, PT ;  /* 0x0000000b0a00720b */ /* 0x004fc80003f8e000 */
[----:B------:R-:W-:-:S04]  /*1070*/  FSEL R10, R11, R10, P4 ;  /* 0x0000000a0b0a7208 */ /* 0x000fc80002000000 */
[----:B---3--:R-:W-:Y:S02]  /*1080*/  FSETP.GEU.AND P2, PT, R15, R10, PT ;  /* 0x0000000a0f00720b */ /* 0x008fe40003f4e000 */
[C---:B------:R-:W-:Y:S02]  /*1090*/  IADD3 R11, P3, PT, R0.reuse, 0x4, RZ ;  /* 0x00000004000b7810 */ /* 0x040fe40007f7e0ff */
[----:B------:R-:W-:-:S03]  /*10a0*/  IADD3 R10, P1, PT, R0, 0x8, RZ ;  /* 0x00000008000a7810 */ /* 0x000fc60007f3e0ff */
[--C-:B------:R-:W-:Y:S02]  /*10b0*/  IMAD.X R15, RZ, RZ, R3.reuse, P3 ;  /* 0x000000ffff0f7224 */ /* 0x100fe400018e0603 */
[----:B------:R-:W-:-:S04]  /*10c0*/  IMAD.X R14, RZ, RZ, R3, P1 ;  /* 0x000000ffff0e7224 */ /* 0x000fc800008e0603 */
[----:B------:R-:W-:Y:S02]  /*10d0*/  @P2 SEL R14, R13, R15, P4 ;  /* 0x0000000f0d0e2207 */ /* 0x000fe40002000000 */
[----:B------:R-:W-:Y:S01]  /*10e0*/  @P2 SEL R10, R12, R11, P4 ;  /* 0x0000000b0c0a2207 */ /* 0x000fe20002000000 */
[----:B------:R-:W2:Y:S02]  /*10f0*/  LDG.E R13, desc[UR10][R2.64+0x10] ;  /* 0x0000100a020d7981 */ /* 0x000ea4000c1e1900 */
[----:B------:R-:W-:Y:S02]  /*1100*/  IMAD.MOV.U32 R11, RZ, RZ, R14 ;  /* 0x000000ffff0b7224 */ /* 0x000fe400078e000e */
[----:B------:R-:W3:Y:S04]  /*1110*/  LDG.E R12, desc[UR10][R2.64+0xc] ;  /* 0x00000c0a020c7981 */ /* 0x000ee8000c1e1900 */
[----:B------:R-:W3:Y:S04]  /*1120*/  LDG.E R11, desc[UR10][R10.64] ;  /* 0x0000000a0a0b7981 */ /* 0x000ee8000c1e1900 */
[----:B------:R-:W4:Y:S01]  /*1130*/  LDG.E R15, desc[UR10][R2.64+0x18] ;  /* 0x0000180a020f7981 */ /* 0x000f22000c1e1900 */
[----:B---3--:R-:W-:-:S04]  /*1140*/  FSETP.GEU.AND P6, PT, R12, R11, PT ;  /* 0x0000000b0c00720b */ /* 0x008fc80003fce000 */
[----:B------:R-:W-:-:S04]  /*1150*/  FSEL R12, R11, R12, P6 ;  /* 0x0000000c0b0c7208 */ /* 0x000fc80003000000 */
[----:B--2---:R-:W-:Y:S02]  /*1160*/  FSETP.GEU.AND P1, PT, R13, R12, PT ;  /* 0x0000000c0d00720b */ /* 0x004fe40003f2e000 */
[----:B------:R-:W-:-:S05]  /*1170*/  IADD3 R12, P3, PT, R0, 0xc, RZ ;  /* 0x0000000c000c7810 */ /* 0x000fca0007f7e0ff */
[----:B------:R-:W-:Y:S01]  /*1180*/  IMAD.X R13, RZ, RZ, R3, P3 ;  /* 0x000000ffff0d7224 */ /* 0x000fe200018e0603 */
[----:B------:R-:W-:-:S05]  /*1190*/  IADD3 R17, P3, PT, R0, 0x10, RZ ;  /* 0x0000001000117810 */ /* 0x000fca0007f7e0ff */
[----:B------:R-:W-:Y:S01]  /*11a0*/  IMAD.X R16, RZ, RZ, R3, P3 ;  /* 0x000000ffff107224 */ /* 0x000fe200018e0603 */
[----:B------:R-:W-:Y:S02]  /*11b0*/  @P1 SEL R16, R14, R13, P6 ;  /* 0x0000000d0e101207 */ /* 0x000fe40003000000 */
[----:B------:R-:W-:Y:S01]  /*11c0*/  @P1 SEL R17, R10, R12, P6 ;  /* 0x0000000c0a111207 */ /* 0x000fe20003000000 */
[----:B------:R-:W2:Y:S02]  /*11d0*/  LDG.E R14, desc[UR10][R2.64+0x14] ;  /* 0x0000140a020e7981 */ /* 0x000ea4000c1e1900 */
[----:B------:R-:W-:Y:S02]  /*11e0*/  IMAD.MOV.U32 R13, RZ, RZ, R16 ;  /* 0x000000ffff0d7224 */ /* 0x000fe400078e0010 */
[----:B------:R-:W-:-:S05]  /*11f0*/  IMAD.MOV.U32 R12, RZ, RZ, R17 ;  /* 0x000000ffff0c7224 */ /* 0x000fca00078e0011 */
[----:B------:R0:W2:Y:S01]  /*1200*/  LDG.E R13, desc[UR10][R12.64] ;  /* 0x0000000a0c0d7981 */ /* 0x0000a2000c1e1900 */
[----:B------:R-:W-:-:S05]  /*1210*/  IADD3 R10, P3, PT, R4, 0x4, RZ ;  /* 0x00000004040a7810 */ /* 0x000fca0007f7e0ff */
[----:B------:R-:W-:Y:S01]  /*1220*/  IMAD.X R11, RZ, RZ, R5, P3 ;  /* 0x000000ffff0b7224 */ /* 0x000fe200018e0605 */
[----:B------:R-:W-:Y:S02]  /*1230*/  @P4 SEL R10, R9, R4, P5 ;  /* 0x00000004090a4207 */ /* 0x000fe40002800000 */
[----:B------:R-:W-:Y:S02]  /*1240*/  @P4 SEL R11, R8, R5, P5 ;  /* 0x00000005080b4207 */ /* 0x000fe40002800000 */
[----:B------:R-:W-:-:S05]  /*1250*/  IADD3 R8, P5, PT, R0, 0x14, RZ ;  /* 0x0000001400087810 */ /* 0x000fca0007fbe0ff */
[----:B------:R-:W-:Y:S01]  /*1260*/  IMAD.X R9, RZ, RZ, R3, P5 ;  /* 0x000000ffff097224 */ /* 0x000fe200028e0603 */
[----:B0-----:R-:W-:Y:S02]  /*1270*/  IADD3 R12, P5, PT, R0, 0x18, RZ ;  /* 0x00000018000c7810 */ /* 0x001fe40007fbe0ff */
[----:B--2---:R-:W-:-:S04]  /*1280*/  FSETP.GEU.AND P3, PT, R14, R13, PT ;  /* 0x0000000d0e00720b */ /* 0x004fc80003f6e000 */
[----:B------:R-:W-:-:S04]  /*1290*/  FSEL R14, R13, R14, P3 ;  /* 0x0000000e0d0e7208 */ /* 0x000fc80001800000 */
[----:B----4-:R-:W-:Y:S01]  /*12a0*/  FSETP.GEU.AND P4, PT, R15, R14, PT ;  /* 0x0000000e0f00720b */ /* 0x010fe20003f8e000 */
[----:B------:R-:W-:Y:S01]  /*12b0*/  IMAD.X R13, RZ, RZ, R3, P5 ;  /* 0x000000ffff0d7224 */ /* 0x000fe200028e0603 */
[----:B------:R-:W2:Y:S11]  /*12c0*/  LDG.E R14, desc[UR10][R2.64+0x1c] ;  /* 0x00001c0a020e7981 */ /* 0x000eb6000c1e1900 */
[----:B------:R-:W-:-:S02]  /*12d0*/  @P4 SEL R12, R17, R8, P3 ;  /* 0x00000008110c4207 */ /* 0x000fc40001800000 */
[----:B------:R-:W-:Y:S01]  /*12e0*/  @P4 SEL R13, R16, R9, P3 ;  /* 0x00000009100d4207 */ /* 0x000fe20001800000 */
[----:B------:R-:W3:Y:S04]  /*12f0*/  LDG.E R17, desc[UR10][R2.64+0x20] ;  /* 0x0000200a02117981 */ /* 0x000ee8000c1e1900 */
[----:B------:R-:W2:Y:S01]  /*1300*/  LDG.E R15, desc[UR10][R12.64] ;  /* 0x0000000a0c0f7981 */ /* 0x000ea2000c1e1900 */
[----:B------:R-:W-:-:S05]  /*1310*/  IADD3 R19, P5, PT, R4, 0x8, RZ ;  /* 0x0000000804137810 */ /* 0x000fca0007fbe0ff */
[----:B------:R-:W-:Y:S01]  /*1320*/  IMAD.X R16, RZ, RZ, R5, P5 ;  /* 0x000000ffff107224 */ /* 0x000fe200028e0605 */
[----:B------:R-:W-:-:S05]  /*1330*/  IADD3 R8, P5, PT, R4, 0xc, RZ ;  /* 0x0000000c04087810 */ /* 0x000fca0007fbe0ff */
[----:B------:R-:W-:Y:S01]  /*1340*/  IMAD.X R9, RZ, RZ, R5, P5 ;  /* 0x000000ffff097224 */ /* 0x000fe200028e0605 */
[----:B------:R-:W-:Y:S02]  /*1350*/  @P6 SEL R8, R10, R19, P2 ;  /* 0x000000130a086207 */ /* 0x000fe40001000000 */
[----:B------:R-:W-:Y:S02]  /*1360*/  @P6 SEL R9, R11, R16, P2 ;  /* 0x000000100b096207 */ /* 0x000fe40001000000 */
[----:B------:R-:W-:-:S05]  /*1370*/  IADD3 R11, P6, PT, R0, 0x1c, RZ ;  /* 0x0000001c000b7810 */ /* 0x000fca0007fde0ff */
[----:B------:R-:W-:Y:S01]  /*1380*/  IMAD.X R10, RZ, RZ, R3, P6 ;  /* 0x000000ffff0a7224 */ /* 0x000fe200030e0603 */
[----:B--2---:R-:W-:-:S04]  /*1390*/  FSETP.GEU.AND P5, PT, R14, R15, PT ;  /* 0x0000000f0e00720b */ /* 0x004fc80003fae000 */
[----:B------:R-:W-:-:S04]  /*13a0*/  FSEL R14, R15, R14, P5 ;  /* 0x0000000e0f0e7208 */ /* 0x000fc80002800000 */
[----:B---3--:R-:W-:Y:S02]  /*13b0*/  FSETP.GEU.AND P2, PT, R17, R14, PT ;  /* 0x0000000e1100720b */ /* 0x008fe40003f4e000 */
[----:B------:R-:W-:Y:S01]  /*13c0*/  IADD3 R14, P6, PT, R0, 0x20, RZ ;  /* 0x00000020000e7810 */ /* 0x000fe20007fde0ff */
[----:B------:R-:W2:Y:S04]  /*13d0*/  LDG.E R17, desc[UR10][R2.64+0x28] ;  /* 0x0000280a02117981 */ /* 0x000ea8000c1e1900 */
[----:B------:R-:W-:-:S06]  /*13e0*/  IMAD.X R15, RZ, RZ, R3, P6 ;  /* 0x000000ffff0f7224 */ /* 0x000fcc00030e0603 */
[----:B------:R-:W-:Y:S02]  /*13f0*/  @P2 SEL R14, R12, R11, P5 ;  /* 0x0000000b0c0e2207 */ /* 0x000fe40002800000 */
[----:B------:R-:W-:Y:S01]  /*1400*/  @P2 SEL R15, R13, R10, P5 ;  /* 0x0000000a0d0f2207 */ /* 0x000fe20002800000 */
[----:B------:R-:W3:Y:S04]  /*1410*/  LDG.E R12, desc[UR10][R2.64+0x24] ;  /* 0x0000240a020c7981 */ /* 0x000ee8000c1e1900 */
[----:B------:R-:W3:Y:S01]  /*1420*/  LDG.E R13, desc[UR10][R14.64] ;  /* 0x0000000a0e0d7981 */ /* 0x000ee2000c1e1900 */
        /* <DEDUP_REMOVED lines=8> */
[----:B---3--:R-:W-:-:S04]  /*14b0*/  FSETP.GEU.AND P6, PT, R12, R13, PT ;  /* 0x0000000d0c00720b */ /* 0x008fc80003fce000 */
[----:B------:R-:W-:-:S04]  /*14c0*/  FSEL R12, R13, R12, P6 ;  /* 0x0000000c0d0c7208 */ /* 0x000fc80003000000 */
[----:B--2---:R-:W-:Y:S02]  /*14d0*/  FSETP.GEU.AND P1, PT, R17, R12, PT ;  /* 0x0000000c1100720b */ /* 0x004fe40003f2e000 */
        /* <DEDUP_REMOVED lines=22> */
[----:B------:R-:W-:Y:S02]  /*1640*/  @P4 SEL R15, R13, R10, P3 ;  /* 0x0000000a0d0f4207 */ /* 0x000fe40001800000 */
[----:B------:R-:W3:Y:S04]  /*1650*/  LDG.E R10, desc[UR10][R2.64+0x34] ;  /* 0x0000340a020a7981 */ /* 0x000ee8000c1e1900 */
[----:B------:R-:W3:Y:S01]  /*1660*/  LDG.E R11, desc[UR10][R14.64] ;  /* 0x0000000a0e0b7981 */ /* 0x000ee2000c1e1900 */
[----:B------:R-:W-:-:S05]  /*1670*/  IADD3 R19, P5, PT, R4, 0x20, RZ ;  /* 0x0000002004137810 */ /* 0x000fca0007fbe0ff */
[--C-:B------:R-:W-:Y:S01]  /*1680*/  IMAD.X R16, RZ, RZ, R5.reuse, P5 ;  /* 0x000000ffff107224 */ /* 0x100fe200028e0605 */
[----:B------:R-:W-:Y:S01]  /*1690*/  IADD3 R13, P5, PT, R4, 0x24, RZ ;  /* 0x00000024040d7810 */ /* 0x000fe20007fbe0ff */
[----:B------:R0:W4:Y:S04]  /*16a0*/  LDG.E R2, desc[UR10][R2.64+0x3c] ;  /* 0x00003c0a02027981 */ /* 0x000128000c1e1900 */
        /* <DEDUP_REMOVED lines=8> */
[----:B------:R-:W-:-:S05]  /*1730*/  IADD3 R10, P6, PT, R0, 0x38, RZ ;  /* 0x00000038000a7810 */ /* 0x000fca0007fde0ff */
[----:B------:R-:W-:-:S06]  /*1740*/  IMAD.X R11, RZ, RZ, R3, P6 ;  /* 0x000000ffff0b7224 */ /* 0x000fcc00030e0603 */
[----:B------:R-:W-:Y:S02]  /*1750*/  @P2 SEL R10, R14, R9, P5 ;  /* 0x000000090e0a2207 */ /* 0x000fe40002800000 */
[----:B------:R-:W-:-:S05]  /*1760*/  @P2 SEL R11, R15, R8, P5 ;  /* 0x000000080f0b2207 */ /* 0x000fca0002800000 */
[----:B------:R-:W4:Y:S01]  /*1770*/  LDG.E R15, desc[UR10][R10.64] ;  /* 0x0000000a0a0f7981 */ /* 0x000f22000c1e1900 */
[----:B------:R-:W-:-:S05]  /*1780*/  IADD3 R8, P6, PT, R4, 0x28, RZ ;  /* 0x0000002804087810 */ /* 0x000fca0007fde0ff */
[----:B------:R-:W-:Y:S01]  /*1790*/  IMAD.X R9, RZ, RZ, R5, P6 ;  /* 0x000000ffff097224 */ /* 0x000fe200030e0605 */
[----:B------:R-:W-:Y:S02]  /*17a0*/  IADD3 R21, P6, PT, R4, 0x2c, RZ ;  /* 0x0000002c04157810 */ /* 0x000fe40007fde0ff */
[----:B------:R-:W-:-:S03]  /*17b0*/  @P3 SEL R21, R13, R8, P1 ;  /* 0x000000080d153207 */ /* 0x000fc60000800000 */
[----:B------:R-:W-:Y:S01]  /*17c0*/  IMAD.X R14, RZ, RZ, R5, P6 ;  /* 0x000000ffff0e7224 */ /* 0x000fe200030e0605 */
[----:B------:R-:W-:Y:S02]  /*17d0*/  @P3 SEL R14, R12, R9, P1 ;  /* 0x000000090c0e3207 */ /* 0x000fe40000800000 */
[C---:B------:R-:W-:Y:S02]  /*17e0*/  IADD3 R8, P6, PT, R4.reuse, 0x30, RZ ;  /* 0x0000003004087810 */ /* 0x040fe40007fde0ff */
[----:B------:R-:W-:-:S03]  /*17f0*/  IADD3 R17, P1, PT, R4, 0x34, RZ ;  /* 0x0000003404117810 */ /* 0x000fc60007f3e0ff */
[--C-:B------:R-:W-:Y:S01]  /*1800*/  IMAD.X R9, RZ, RZ, R5.reuse, P6 ;  /* 0x000000ffff097224 */ /* 0x100fe200030e0605 */
[----:B------:R-:W-:Y:S01]  /*1810*/  IADD3 R7, P6, PT, R7, 0x40, RZ ;  /* 0x0000004007077810 */ /* 0x000fe20007fde0ff */
[----:B------:R-:W-:Y:S01]  /*1820*/  IMAD.X R19, RZ, RZ, R5, P1 ;  /* 0x000000ffff137224 */ /* 0x000fe200008e0605 */
[----:B------:R-:W-:Y:S02]  /*1830*/  IADD3 R13, P1, PT, R0, 0x3c, RZ ;  /* 0x0000003c000d7810 */ /* 0x000fe40007f3e0ff */
[----:B------:R-:W-:Y:S01]  /*1840*/  @P5 SEL R19, R14, R9, P4 ;  /* 0x000000090e135207 */ /* 0x000fe20002000000 */
[----:B------:R-:W-:Y:S02]  /*1850*/  IMAD.X R6, RZ, RZ, R6, P6 ;  /* 0x000000ffff067224 */ /* 0x000fe400030e0606 */
[----:B------:R-:W-:Y:S01]  /*1860*/  IMAD.X R14, RZ, RZ, R3, P1 ;  /* 0x000000ffff0e7224 */ /* 0x000fe200008e0603 */
[----:B------:R-:W-:-:S04]  /*1870*/  ISETP.GE.U32.AND P1, PT, R7, UR4, PT ;  /* 0x0000000407007c0c */ /* 0x000fc8000bf26070 */
[----:B------:R-:W-:Y:S02]  /*1880*/  ISETP.GE.AND.EX P1, PT, R6, UR7, PT, P1 ;  /* 0x0000000706007c0c */ /* 0x000fe4000bf26310 */
[----:B------:R-:W-:Y:S02]  /*1890*/  @P5 SEL R17, R21, R8, P4 ;  /* 0x0000000815115207 */ /* 0x000fe40002000000 */
[C---:B------:R-:W-:Y:S02]  /*18a0*/  IADD3 R8, P4, PT, R4.reuse, 0x38, RZ ;  /* 0x0000003804087810 */ /* 0x040fe40007f9e0ff */
[----:B------:R-:W-:-:S03]  /*18b0*/  IADD3 R9, P5, PT, R4, 0x3c, RZ ;  /* 0x0000003c04097810 */ /* 0x000fc60007fbe0ff */
[----:B------:R-:W-:Y:S01]  /*18c0*/  IMAD.X R12, RZ, RZ, R5, P4 ;  /* 0x000000ffff0c7224 */ /* 0x000fe200020e0605 */
[----:B------:R-:W-:-:S05]  /*18d0*/  IADD3 R0, P4, PT, R0, 0x40, RZ ;  /* 0x0000004000007810 */ /* 0x000fca0007f9e0ff */
[----:B0-----:R-:W-:Y:S01]  /*18e0*/  IMAD.X R3, RZ, RZ, R3, P4 ;  /* 0x000000ffff037224 */ /* 0x001fe200020e0603 */
[----:B----4-:R-:W-:-:S04]  /*18f0*/  FSETP.GEU.AND P3, PT, R2, R15, PT ;  /* 0x0000000f0200720b */ /* 0x010fc80003f6e000 */
[----:B------:R-:W-:Y:S02]  /*1900*/  SEL R13, R10, R13, P3 ;  /* 0x0000000d0a0d7207 */ /* 0x000fe40001800000 */
[----:B------:R-:W-:-:S07]  /*1910*/  SEL R10, R11, R14, P3 ;  /* 0x0000000e0b0a7207 */ /* 0x000fce0001800000 */
[----:B------:R-:W-:Y:S01]  /*1920*/  @P3 SEL R9, R17, R8, P2 ;  /* 0x0000000811093207 */ /* 0x000fe20001000000 */
[--C-:B------:R-:W-:Y:S01]  /*1930*/  IMAD.X R8, RZ, RZ, R5.reuse, P5 ;  /* 0x000000ffff087224 */ /* 0x100fe200028e0605 */
[----:B------:R-:W-:Y:S02]  /*1940*/  IADD3 R4, P5, PT, R4, 0x40, RZ ;  /* 0x0000004004047810 */ /* 0x000fe40007fbe0ff */
[----:B------:R-:W-:Y:S02]  /*1950*/  @P3 SEL R8, R19, R12, P2 ;  /* 0x0000000c13083207 */ /* 0x000fe40001000000 */
[----:B------:R-:W-:Y:S01]  /*1960*/  FSEL R12, R15, R2, P3 ;  /* 0x000000020f0c7208 */ /* 0x000fe20001800000 */
[----:B------:R-:W-:Y:S01]  /*1970*/  IMAD.X R5, RZ, RZ, R5, P5 ;  /* 0x000000ffff057224 */ /* 0x000fe200028e0605 */
[----:B------:R-:W-:Y:S07]  /*1980*/  @!P1 BRA `(.L_x_866) ;  /* 0xfffffff400949947 */ /* 0x000fee000383ffff */
.L_x_865:
[----:B------:R-:W-:-:S04]  /*1990*/  IADD3 R2, P2, PT, -R7, UR5, RZ ;  /* 0x0000000507027c10 */ /* 0x000fc8000ff5e1ff */
[----:B------:R-:W-:Y:S02]  /*19a0*/  ISETP.GT.U32.AND P1, PT, R2, 0x10, PT ;  /* 0x000000100200780c */ /* 0x000fe40003f24070 */
[----:B------:R-:W-:-:S04]  /*19b0*/  IADD3.X R2, PT, PT, ~R6, UR6, RZ, P2, !PT ;  /* 0x0000000606027c10 */ /* 0x000fc800097fe5ff */
[----:B------:R-:W-:-:S13]  /*19c0*/  ISETP.GT.AND.EX P1, PT, R2, RZ, PT, P1 ;  /* 0x000000ff0200720c */ /* 0x000fda0003f24310 */
[----:B------:R-:W-:Y:S05]  /*19d0*/  @!P1 BRA `(.L_x_867) ;  /* 0x0000000400409947 */ /* 0x000fea0003800000 */
[----:B------:R-:W-:-:S05]  /*19e0*/  IMAD.MOV.U32 R2, RZ, RZ, R0 ;  /* 0x000000ffff027224 */ /* 0x000fca00078e0000 */
[----:B------:R-:W2:Y:S04]  /*19f0*/  LDG.E R11, desc[UR10][R2.64] ;  /* 0x0000000a020b7981 */ /* 0x000ea8000c1e1900 */
[----:B0-----:R-:W3:Y:S01]  /*1a00*/  LDG.E R15, desc[UR10][R2.64+0x8] ;  /* 0x0000080a020f7981 */ /* 0x001ee2000c1e1900 */
[----:B------:R-:W-:-:S03]  /*1a10*/  IADD3 R21, P6, PT, R0, 0x10, RZ ;  /* 0x0000001000157810 */ /* 0x000fc60007fde0ff */
[----:B------:R-:W4:Y:S01]  /*1a20*/  LDG.E R17, desc[UR10][R2.64+0x18] ;  /* 0x0000180a02117981 */ /* 0x000f22000c1e1900 */
        /* <DEDUP_REMOVED lines=17> */
[----:B------:R-:W3:Y:S01]  /*1b40*/  LDG.E R11, desc[UR10][R10.64] ;  /* 0x0000000a0a0b7981 */ /* 0x000ee2000c1e1900 */
[----:B------:R-:W-:Y:S01]  /*1b50*/  IMAD.X R15, RZ, RZ, R3, P6 ;  /* 0x000000ffff0f7224 */ /* 0x000fe200030e0603 */
[----:B---3--:R-:W-:-:S04]  /*1b60*/  FSETP.GEU.AND P3, PT, R12, R11, PT ;  /* 0x0000000b0c00720b */ /* 0x008fc80003f6e000 */
[----:B------:R-:W-:Y:S02]  /*1b70*/  FSEL R12, R11, R12, P3 ;  /* 0x0000000c0b0c7208 */ /* 0x000fe40001800000 */
[----:B------:R-:W3:Y:S02]  /*1b80*/  LDG.E R11, desc[UR10][R2.64+0x14] ;  /* 0x0000140a020b7981 */ /* 0x000ee4000c1e1900 */
[----:B--2---:R-:W-:Y:S02]  /*1b90*/  FSETP.GEU.AND P1, PT, R13, R12, PT ;  /* 0x0000000c0d00720b */ /* 0x004fe40003f2e000 */
[----:B------:R-:W-:-:S05]  /*1ba0*/  IADD3 R12, P5, PT, R0, 0xc, RZ ;  /* 0x0000000c000c7810 */ /* 0x000fca0007fbe0ff */
[----:B------:R-:W-:Y:S01]  /*1bb0*/  IMAD.X R13, RZ, RZ, R3, P5 ;  /* 0x000000ffff0d7224 */ /* 0x000fe200028e0603 */
[----:B------:R-:W-:Y:S01]  /*1bc0*/  IADD3 R18, P6, PT, R0, 0x14, RZ ;  /* 0x0000001400127810 */ /* 0x000fe20007fde0ff */
[----:B------:R-:W2:Y:S04]  /*1bd0*/  LDG.E R2, desc[UR10][R2.64+0x1c] ;  /* 0x00001c0a02027981 */ /* 0x000ea8000c1e1900 */
[----:B------:R-:W-:Y:S02]  /*1be0*/  @P1 SEL R21, R10, R12, P3 ;  /* 0x0000000c0a151207 */ /* 0x000fe40001800000 */
[----:B------:R-:W-:-:S03]  /*1bf0*/  @P1 SEL R15, R14, R13, P3 ;  /* 0x0000000d0e0f1207 */ /* 0x000fc60001800000 */
[----:B------:R-:W-:-:S06]  /*1c00*/  IMAD.MOV.U32 R14, RZ, RZ, R21 ;  /* 0x000000ffff0e7224 */ /* 0x000fcc00078e0015 */
[----:B------:R-:W3:Y:S01]  /*1c10*/  LDG.E R14, desc[UR10][R14.64] ;  /* 0x0000000a0e0e7981 */ /* 0x000ee2000c1e1900 */
[----:B------:R-:W-:Y:S01]  /*1c20*/  IADD3 R13, P5, PT, R4, 0x4, RZ ;  /* 0x00000004040d7810 */ /* 0x000fe20007fbe0ff */
[----:B------:R-:W-:Y:S01]  /*1c30*/  IMAD.X R19, RZ, RZ, R3, P6 ;  /* 0x000000ffff137224 */ /* 0x000fe200030e0603 */
[----:B------:R-:W-:-:S03]  /*1c40*/  IADD3 R10, P6, PT, R0, 0x18, RZ ;  /* 0x00000018000a7810 */ /* 0x000fc60007fde0ff */
[----:B------:R-:W-:Y:S01]  /*1c50*/  IMAD.X R12, RZ, RZ, R5, P5 ;  /* 0x000000ffff0c7224 */ /* 0x000fe200028e0605 */
[----:B---3--:R-:W-:-:S04]  /*1c60*/  FSETP.GEU.AND P5, PT, R11, R14, PT ;  /* 0x0000000e0b00720b */ /* 0x008fc80003fae000 */
[----:B------:R-:W-:Y:S01]  /*1c70*/  FSEL R16, R14, R11, P5 ;  /* 0x0000000b0e107208 */ /* 0x000fe20002800000 */
[----:B------:R-:W-:-:S03]  /*1c80*/  IMAD.X R11, RZ, RZ, R3, P6 ;  /* 0x000000ffff0b7224 */ /* 0x000fc600030e0603 */
[----:B----4-:R-:W-:-:S13]  /*1c90*/  FSETP.GEU.AND P6, PT, R17, R16, PT ;  /* 0x000000101100720b */ /* 0x010fda0003fce000 */
[----:B------:R-:W-:Y:S02]  /*1ca0*/  @P6 SEL R10, R21, R18, P5 ;  /* 0x00000012150a6207 */ /* 0x000fe40002800000 */
[----:B------:R-:W-:-:S05]  /*1cb0*/  @P6 SEL R11, R15, R19, P5 ;  /* 0x000000130f0b6207 */ /* 0x000fca0002800000 */
[----:B------:R-:W2:Y:S01]  /*1cc0*/  LDG.E R15, desc[UR10][R10.64] ;  /* 0x0000000a0a0f7981 */ /* 0x000ea2000c1e1900 */
[----:B------:R-:W-:Y:S02]  /*1cd0*/  @P0 SEL R13, R9, R4, P4 ;  /* 0x00000004090d0207 */ /* 0x000fe40002000000 */
[----:B------:R-:W-:Y:S02]  /*1ce0*/  @P0 SEL R12, R8, R5, P4 ;  /* 0x00000005080c0207 */ /* 0x000fe40002000000 */
[C---:B------:R-:W-:Y:S02]  /*1cf0*/  IADD3 R8, P0, PT, R4.reuse, 0x8, RZ ;  /* 0x0000000804087810 */ /* 0x040fe40007f1e0ff */
[----:B------:R-:W-:-:S03]  /*1d00*/  IADD3 R19, P4, PT, R4, 0xc, RZ ;  /* 0x0000000c04137810 */ /* 0x000fc60007f9e0ff */
[--C-:B------:R-:W-:Y:S01]  /*1d10*/  IMAD.X R9, RZ, RZ, R5.reuse, P0 ;  /* 0x000000ffff097224 */ /* 0x100fe200000e0605 */
[----:B------:R-:W-:Y:S01]  /*1d20*/  @P3 SEL R19, R13, R8, P2 ;  /* 0x000000080d133207 */ /* 0x000fe20001000000 */
[----:B------:R-:W-:-:S03]  /*1d30*/  IMAD.X R21, RZ, RZ, R5, P4 ;  /* 0x000000ffff157224 */ /* 0x000fc600020e0605 */
[----:B------:R-:W-:Y:S02]  /*1d40*/  @P3 SEL R21, R12, R9, P2 ;  /* 0x000000090c153207 */ /* 0x000fe40001000000 */
[C---:B------:R-:W-:Y:S02]  /*1d50*/  IADD3 R8, P0, PT, R4.reuse, 0x10, RZ ;  /* 0x0000001004087810 */ /* 0x040fe40007f1e0ff */
[----:B------:R-:W-:-:S03]  /*1d60*/  IADD3 R13, P3, PT, R4, 0x14, RZ ;  /* 0x00000014040d7810 */ /* 0x000fc60007f7e0ff */
[--C-:B------:R-:W-:Y:S01]  /*1d70*/  IMAD.X R14, RZ, RZ, R5.reuse, P0 ;  /* 0x000000ffff0e7224 */ /* 0x100fe200000e0605 */
[C---:B------:R-:W-:Y:S02]  /*1d80*/  IADD3 R12, P0, PT, R4.reuse, 0x18, RZ ;  /* 0x00000018040c7810 */ /* 0x040fe40007f1e0ff */
[----:B------:R-:W-:Y:S01]  /*1d90*/  @P5 SEL R13, R19, R8, P1 ;  /* 0x00000008130d5207 */ /* 0x000fe20000800000 */
[--C-:B------:R-:W-:Y:S01]  /*1da0*/  IMAD.X R17, RZ, RZ, R5.reuse, P3 ;  /* 0x000000ffff117224 */ /* 0x100fe200018e0605 */
[----:B------:R-:W-:Y:S02]  /*1db0*/  IADD3 R9, P3, PT, R4, 0x1c, RZ ;  /* 0x0000001c04097810 */ /* 0x000fe40007f7e0ff */
[----:B------:R-:W-:Y:S01]  /*1dc0*/  @P5 SEL R17, R21, R14, P1 ;  /* 0x0000000e15115207 */ /* 0x000fe20000800000 */
[--C-:B------:R-:W-:Y:S02]  /*1dd0*/  IMAD.X R14, RZ, RZ, R5.reuse, P0 ;  /* 0x000000ffff0e7224 */ /* 0x100fe400000e0605 */
[----:B------:R-:W-:Y:S01]  /*1de0*/  IMAD.X R8, RZ, RZ, R5, P3 ;  /* 0x000000ffff087224 */ /* 0x000fe200018e0605 */
[----:B------:R-:W-:-:S02]  /*1df0*/  IADD3 R7, P3, PT, R7, 0x20, RZ ;  /* 0x0000002007077810 */ /* 0x000fc40007f7e0ff */
[----:B------:R-:W-:Y:S02]  /*1e00*/  IADD3 R4, P4, PT, R4, 0x20, RZ ;  /* 0x0000002004047810 */ /* 0x000fe40007f9e0ff */
[----:B------:R-:W-:Y:S01]  /*1e10*/  PLOP3.LUT P0, PT, PT, PT, PT, 0x8, 0x80 ;  /* 0x000000000080781c */ /* 0x000fe20003f0e170 */
[----:B------:R-:W-:Y:S02]  /*1e20*/  IMAD.X R6, RZ, RZ, R6, P3 ;  /* 0x000000ffff067224 */ /* 0x000fe400018e0606 */
[----:B------:R-:W-:Y:S01]  /*1e30*/  IMAD.X R5, RZ, RZ, R5, P4 ;  /* 0x000000ffff057224 */ /* 0x000fe200020e0605 */
[----:B--2---:R-:W-:-:S13]  /*1e40*/  FSETP.GEU.AND P2, PT, R2, R15, PT ;  /* 0x0000000f0200720b */ /* 0x004fda0003f4e000 */
[----:B------:R-:W-:Y:S02]  /*1e50*/  @P2 SEL R9, R13, R12, P6 ;  /* 0x0000000c0d092207 */ /* 0x000fe40003000000 */
[----:B------:R-:W-:Y:S02]  /*1e60*/  IADD3 R13, P1, PT, R0, 0x1c, RZ ;  /* 0x0000001c000d7810 */ /* 0x000fe40007f3e0ff */
[----:B------:R-:W-:-:S03]  /*1e70*/  @P2 SEL R8, R17, R14, P6 ;  /* 0x0000000e11082207 */ /* 0x000fc60003000000 */
[--C-:B------:R-:W-:Y:S01]  /*1e80*/  IMAD.X R14, RZ, RZ, R3.reuse, P1 ;  /* 0x000000ffff0e7224 */ /* 0x100fe200008e0603 */
[----:B------:R-:W-:Y:S02]  /*1e90*/  IADD3 R0, P1, PT, R0, 0x20, RZ ;  /* 0x0000002000007810 */ /* 0x000fe40007f3e0ff */
[----:B------:R-:W-:Y:S02]  /*1ea0*/  SEL R13, R10, R13, P2 ;  /* 0x0000000d0a0d7207 */ /* 0x000fe40001000000 */
[----:B------:R-:W-:Y:S01]  /*1eb0*/  FSEL R12, R15, R2, P2 ;  /* 0x000000020f0c7208 */ /* 0x000fe20001000000 */
[----:B------:R-:W-:Y:S01]  /*1ec0*/  IMAD.X R3, RZ, RZ, R3, P1 ;  /* 0x000000ffff037224 */ /* 0x000fe200008e0603 */
[----:B------:R-:W-:-:S07]  /*1ed0*/  SEL R10, R11, R14, P2 ;  /* 0x0000000e0b0a7207 */ /* 0x000fce0001000000 */
.L_x_867:
[----:B------:R-:W-:-:S04]  /*1ee0*/  ISETP.NE.U32.AND P1, PT, R7, UR5, PT ;  /* 0x0000000507007c0c */ /* 0x000fc8000bf25070 */
[----:B------:R-:W-:-:S13]  /*1ef0*/  ISETP.NE.OR.EX P0, PT, R6, UR6, P0, P1 ;  /* 0x0000000606007c0c */ /* 0x000fda0008705710 */
[----:B------:R-:W-:Y:S05]  /*1f00*/  @!P0 BRA `(.L_x_861) ;  /* 0x0000000000b48947 */ /* 0x000fea0003800000 */
.L_x_864:
        /* <DEDUP_REMOVED lines=16> */
[----:B------:R-:W-:Y:S02]  /*2010*/  @P1 SEL R10, R12, R11, P5 ;  /* 0x0000000b0c0a1207 */ /* 0x000fe40002800000 */
[----:B------:R0:W2:Y:S01]  /*2020*/  LDG.E R12, desc[UR10][R2.64+0xc] ;  /* 0x00000c0a020c7981 */ /* 0x0000a2000c1e1900 */
[----:B------:R-:W-:-:S06]  /*2030*/  IMAD.MOV.U32 R11, RZ, RZ, R17 ;  /* 0x000000ffff0b7224 */ /* 0x000fcc00078e0011 */
[----:B------:R-:W2:Y:S01]  /*2040*/  LDG.E R11, desc[UR10][R10.64] ;  /* 0x0000000a0a0b7981 */ /* 0x000ea2000c1e1900 */
[----:B------:R-:W-:Y:S02]  /*2050*/  IADD3 R13, P3, PT, R4, 0x4, RZ ;  /* 0x00000004040d7810 */ /* 0x000fe40007f7e0ff */
[----:B------:R-:W-:Y:S02]  /*2060*/  IADD3 R7, P6, PT, R7, 0x10, RZ ;  /* 0x0000001007077810 */ /* 0x000fe40007fde0ff */
[----:B------:R-:W-:Y:S01]  /*2070*/  @P5 SEL R13, R9, R4, P0 ;  /* 0x00000004090d5207 */ /* 0x000fe20000000000 */
[----:B------:R-:W-:Y:S01]  /*2080*/  IMAD.X R14, RZ, RZ, R5, P3 ;  /* 0x000000ffff0e7224 */ /* 0x000fe200018e0605 */
[----:B------:R-:W-:Y:S01]  /*2090*/  @P5 SEL R14, R8, R5, P0 ;  /* 0x00000005080e5207 */ /* 0x000fe20000000000 */
[----:B------:R-:W-:Y:S01]  /*20a0*/  IMAD.X R6, RZ, RZ, R6, P6 ;  /* 0x000000ffff067224 */ /* 0x000fe200030e0606 */
[----:B------:R-:W-:-:S04]  /*20b0*/  ISETP.NE.U32.AND P0, PT, R7, UR5, PT ;  /* 0x0000000507007c0c */ /* 0x000fc8000bf05070 */
[----:B------:R-:W-:Y:S02]  /*20c0*/  ISETP.NE.AND.EX P0, PT, R6, UR6, PT, P0 ;  /* 0x0000000606007c0c */ /* 0x000fe4000bf05300 */
[C---:B------:R-:W-:Y:S02]  /*20d0*/  IADD3 R16, P4, PT, R4.reuse, 0x8, RZ ;  /* 0x0000000804107810 */ /* 0x040fe40007f9e0ff */
[----:B------:R-:W-:Y:S02]  /*20e0*/  IADD3 R9, P3, PT, R4, 0xc, RZ ;  /* 0x0000000c04097810 */ /* 0x000fe40007f7e0ff */
[----:B------:R-:W-:-:S03]  /*20f0*/  IADD3 R15, P5, PT, R0, 0xc, RZ ;  /* 0x0000000c000f7810 */ /* 0x000fc60007fbe0ff */
[----:B------:R-:W-:Y:S01]  /*2100*/  IMAD.X R8, RZ, RZ, R5, P3 ;  /* 0x000000ffff087224 */ /* 0x000fe200018e0605 */
[----:B------:R-:W-:Y:S01]  /*2110*/  IADD3 R0, P3, PT, R0, 0x10, RZ ;  /* 0x0000001000007810 */ /* 0x000fe20007f7e0ff */
[----:B0-----:R-:W-:-:S04]  /*2120*/  IMAD.X R2, RZ, RZ, R3, P5 ;  /* 0x000000ffff027224 */ /* 0x001fc800028e0603 */
[----:B------:R-:W-:Y:S01]  /*2130*/  IMAD.X R3, RZ, RZ, R3, P3 ;  /* 0x000000ffff037224 */ /* 0x000fe200018e0603 */
[----:B--2---:R-:W-:-:S04]  /*2140*/  FSETP.GEU.AND P2, PT, R12, R11, PT ;  /* 0x0000000b0c00720b */ /* 0x004fc80003f4e000 */
[----:B------:R-:W-:-:S09]  /*2150*/  FSEL R12, R11, R12, P2 ;  /* 0x0000000c0b0c7208 */ /* 0x000fd20001000000 */
[----:B------:R-:W-:Y:S01]  /*2160*/  @P2 SEL R9, R13, R16, P1 ;  /* 0x000000100d092207 */ /* 0x000fe20000800000 */
[----:B------:R-:W-:Y:S01]  /*2170*/  IMAD.X R13, RZ, RZ, R5, P4 ;  /* 0x000000ffff0d7224 */ /* 0x000fe200020e0605 */
[----:B------:R-:W-:-:S04]  /*2180*/  IADD3 R4, P4, PT, R4, 0x10, RZ ;  /* 0x0000001004047810 */ /* 0x000fc80007f9e0ff */
[----:B------:R-:W-:Y:S01]  /*2190*/  @P2 SEL R8, R14, R13, P1 ;  /* 0x0000000d0e082207 */ /* 0x000fe20000800000 */
[----:B------:R-:W-:Y:S01]  /*21a0*/  IMAD.X R5, RZ, RZ, R5, P4 ;  /* 0x000000ffff057224 */ /* 0x000fe200020e0605 */
[----:B------:R-:W-:Y:S02]  /*21b0*/  SEL R13, R10, R15, P2 ;  /* 0x0000000f0a0d7207 */ /* 0x000fe40001000000 */
[----:B------:R-:W-:Y:S01]  /*21c0*/  SEL R10, R17, R2, P2 ;  /* 0x00000002110a7207 */ /* 0x000fe20001000000 */
[----:B------:R-:W-:Y:S06]  /*21d0*/  @P0 BRA `(.L_x_864) ;  /* 0xfffffffc004c0947 */ /* 0x000fec000383ffff */
.L_x_861:
[----:B------:R-:W1:Y:S01]  /*21e0*/  LDCU.64 UR4, c[0x0][0x388] ;  /* 0x00007100ff0477ac */ /* 0x000e620008000a00 */
[----:B------:R-:W2:Y:S01]  /*21f0*/  LDC.64 R2, c[0x0][0x398] ;  /* 0x0000e600ff027b82 */ /* 0x000ea20000000a00 */
[----:B-1----:R-:W-:-:S04]  /*2200*/  IADD3 R5, P0, PT, R9, -UR4, RZ ;  /* 0x8000000409057c10 */ /* 0x002fc8000ff1e0ff */
[----:B------:R-:W-:-:S04]  /*2210*/  IADD3.X R8, PT, PT, R8, ~UR5, RZ, P0, !PT ;  /* 0x8000000508087c10 */ /* 0x000fc800087fe4ff */
[----:B------:R-:W-:-:S05]  /*2220*/  SHF.R.U64 R5, R5, 0x2, R8 ;  /* 0x0000000205057819 */ /* 0x000fca0000001208 */
[----:B--2---:R-:W-:Y:S01]  /*2230*/  STG.E desc[UR10][R2.64], R5 ;  /* 0x0000000502007986 */ /* 0x004fe2000c10190a */
[----:B------:R-:W-:Y:S05]  /*2240*/  EXIT ;  /* 0x000000000000794d */ /* 0x000fea0003800000 */
.L_x_868:
        /* <DEDUP_REMOVED lines=11> */
.L_x_883:


//--------------------- .nv.shared._ZN3cub18CUB_300001_SM_10006detail9transform16transform_kernelINS2_10policy_hubILb1EN4cuda3std3__45tupleIJN6thrust24THRUST_300001_SM_1000_NS6detail15normal_iteratorINSA_10device_ptrIfEEEEEEEE10policy1000El7functorSF_JPfEEEvT0_iT1_T2_DpNS2_10kernel_argIT3_EE --------------------------
	.section	.nv.shared._ZN3cub18CUB_300001_SM_10006detail9transform16transform_kernelINS2_10policy_hubILb1EN4cuda3std3__45tupleIJN6thrust24THRUST_300001_SM_1000_NS6detail15normal_iteratorINSA_10device_ptrIfEEEEEEEE10policy1000El7functorSF_JPfEEEvT0_iT1_T2_DpNS2_10kernel_argIT3_EE,"aw",@nobits
	.sectionflags	@""
	.align	16
	.zero		1024


//--------------------- .nv.shared.reserved.0     --------------------------
	.section	.nv.shared.reserved.0,"aw",@nobits
	.weak		__nv_reservedSMEM_offset_0_alias
	.size		__nv_reservedSMEM_offset_0_alias, 0, 64
	.other		__nv_reservedSMEM_offset_0_alias,@"STO_CUDA_RESERVED_SHARED STV_DEFAULT"
__nv_reservedSMEM_offset_0_alias:
	.zero		0
	.zero		64


//--------------------- .nv.global                --------------------------
	.section	.nv.global,"aw",@nobits
.nv.global:
	.type		_ZN30_INTERNAL_cbc972fb_4_k_cu_main6thrust24THRUST_300001_SM_1000_NS12placeholders2_8E,@object
	.size		_ZN30_INTERNAL_cbc972fb_4_k_cu_main6thrust24THRUST_300001_SM_1000_NS12placeholders2_8E,(_ZN30_INTERNAL_cbc972fb_4_k_cu_main4cuda3std3__432_GLOBAL__N__cbc972fb_4_k_cu_main6ignoreE - _ZN30_INTERNAL_cbc972fb_4_k_cu_main6thrust24THRUST_300001_SM_1000_NS12placeholders2_8E)
_ZN30_INTERNAL_cbc972fb_4_k_cu_main6thrust24THRUST_300001_SM_1000_NS12placeholders2_8E:
	.zero		1
	.type		_ZN30_INTERNAL_cbc972fb_4_k_cu_main4cuda3std3__432_GLOBAL__N__cbc972fb_4_k_cu_main6ignoreE,@object
	.size		_ZN30_INTERNAL_cbc972fb_4_k_cu_main4cuda3std3__432_GLOBAL__N__cbc972fb_4_k_cu_main6ignoreE,(_ZN30_INTERNAL_cbc972fb_4_k_cu_main4cuda3std6ranges3__45__cpo4dataE - _ZN30_INTERNAL_cbc972fb_4_k_cu_main4cuda3std3__432_GLOBAL__N__cbc972fb_4_k_cu_main6ignoreE)
_ZN30_INTERNAL_cbc972fb_4_k_cu_main4cuda3std3__432_GLOBAL__N__cbc972fb_4_k_cu_main6ignoreE:
	.zero		1
	.type		_ZN30_INTERNAL_cbc972fb_4_k_cu_main4cuda3std6ranges3__45__cpo4dataE,@object
	.size		_ZN30_INTERNAL_cbc972fb_4_k_cu_main4cuda3std6ranges3__45__cpo4dataE,(_ZN30_INTERNAL_cbc972fb_4_k_cu_main6thrust24THRUST_300001_SM_1000_NS6system3cpp3parE - _ZN30_INTERNAL_cbc972fb_4_k_cu_main4cuda3std6ranges3__45__cpo4dataE)
_ZN30_INTERNAL_cbc972fb_4_k_cu_main4cuda3std6ranges3__45__cpo4dataE:
	.zero		1
	.type		_ZN30_INTERNAL_cbc972fb_4_k_cu_main6thrust24THRUST_300001_SM_1000_NS6system3cpp3parE,@object
	.size		_ZN30_INTERNAL_cbc972fb_4_k_cu_main6thrust24THRUST_300001_SM_1000_NS6system3cpp3parE,(_ZN30_INTERNAL_cbc972fb_4_k_cu_main4cuda3std3__45__cpo5beginE - _ZN30_INTERNAL_cbc972fb_4_k_cu_main6thrust24THRUST_300001_SM_1000_NS6system3cpp3parE)
_ZN30_INTERNAL_cbc972fb_4_k_cu_main6thrust24THRUST_300001_SM_1000_NS6system3cpp3parE:
	.zero		1
	.type		_ZN30_INTERNAL_cbc972fb_4_k_cu_main4cuda3std3__45__cpo5beginE,@object
	.size		_ZN30_INTERNAL_cbc972fb_4_k_cu_main4cuda3std3__45__cpo5beginE,(_ZN30_INTERNAL_cbc972fb_4_k_cu_main4cuda3std6ranges3__45__cpo5beginE - _ZN30_INTERNAL_cbc972fb_4_k_cu_main4cuda3std3__45__cpo5beginE)
_ZN30_INTERNAL_cbc972fb_4_k_cu_main4cuda3std3__45__cpo5beginE:
	.zero		1
	.type		_ZN30_INTERNAL_cbc972fb_4_k_cu_main4cuda3std6ranges3__45__cpo5beginE,@object
	.size		_ZN30_INTERNAL_cbc972fb_4_k_cu_main4cuda3std6ranges3__45__cpo5beginE,(_ZN30_INTERNAL_cbc972fb_4_k_cu_main6thrust24THRUST_300001_SM_1000_NS6deviceE - _ZN30_INTERNAL_cbc972fb_4_k_cu_main4cuda3std6ranges3__45__cpo5beginE)
_ZN30_INTERNAL_cbc972fb_4_k_cu_main4cuda3std6ranges3__45__cpo5beginE:
	.zero		1
	.type		_ZN30_INTERNAL_cbc972fb_4_k_cu_main6thrust24THRUST_300001_SM_1000_NS6deviceE,@object
	.size		_ZN30_INTERNAL_cbc972fb_4_k_cu_main6thrust24THRUST_300001_SM_1000_NS6deviceE,(_ZN30_INTERNAL_cbc972fb_4_k_cu_main4cuda3std3__47nulloptE - _ZN30_INTERNAL_cbc972fb_4_k_cu_main6thrust24THRUST_300001_SM_1000_NS6deviceE)
_ZN30_INTERNAL_cbc972fb_4_k_cu_main6thrust24THRUST_300001_SM_1000_NS6deviceE:
	.zero		1
	.type		_ZN30_INTERNAL_cbc972fb_4_k_cu_main4cuda3std3__47nulloptE,@object
	.size		_ZN30_INTERNAL_cbc972fb_4_k_cu_main4cuda3std3__47nulloptE,(_ZN30_INTERNAL_cbc972fb_4_k_cu_main4cuda3std6ranges3__45__cpo8distanceE - _ZN30_INTERNAL_cbc972fb_4_k_cu_main4cuda3std3__47nulloptE)
_ZN30_INTERNAL_cbc972fb_4_k_cu_main4cuda3std3__47nulloptE:
	.zero		1
	.type		_ZN30_INTERNAL_cbc972fb_4_k_cu_main4cuda3std6ranges3__45__cpo8distanceE,@object
	.size		_ZN30_INTERNAL_cbc972fb_4_k_cu_main4cuda3std6ranges3__45__cpo8distanceE,(_ZN30_INTERNAL_cbc972fb_4_k_cu_main6thrust24THRUST_300001_SM_1000_NS12placeholders2_4E - _ZN30_INTERNAL_cbc972fb_4_k_cu_main4cuda3std6ranges3__45__cpo8distanceE)
_ZN30_INTERNAL_cbc972fb_4_k_cu_main4cuda3std6ranges3__45__cpo8distanceE:
	.zero		1
	.type		_ZN30_INTERNAL_cbc972fb_4_k_cu_main6thrust24THRUST_300001_SM_1000_NS12placeholders2_4E,@object
	.size		_ZN30_INTERNAL_cbc972fb_4_k_cu_main6thrust24THRUST_300001_SM_1000_NS12placeholders2_4E,(_ZN30_INTERNAL_cbc972fb_4_k_cu_main4cuda3std3__45__cpo6rbeginE - _ZN30_INTERNAL_cbc972fb_4_k_cu_main6thrust24THRUST_300001_SM_1000_NS12placeholders2_4E)
_ZN30_INTERNAL_cbc972fb_4_k_cu_main6thrust24THRUST_300001_SM_1000_NS12placeholders2_4E:
	.zero		1
	.type		_ZN30_INTERNAL_cbc972fb_4_k_cu_main4cuda3std3__45__cpo6rbeginE,@object
	.size		_ZN30_INTERNAL_cbc972fb_4_k_cu_main4cuda3std3__45__cpo6rbeginE,(_ZN30_INTERNAL_cbc972fb_4_k_cu_main4cuda3std6ranges3__45__cpo7advanceE - _ZN30_INTERNAL_cbc972fb_4_k_cu_main4cuda3std3__45__cpo6rbeginE)
_ZN30_INTERNAL_cbc972fb_4_k_cu_main4cuda3std3__45__cpo6rbeginE:
	.zero		1
	.type		_ZN30_INTERNAL_cbc972fb_4_k_cu_main4cuda3std6ranges3__45__cpo7advanceE,@object
	.size		_ZN30_INTERNAL_cbc972fb_4_k_cu_main4cuda3std6ranges3__45__cpo7advanceE,(_ZN30_INTERNAL_cbc972fb_4_k_cu_main6thrust24THRUST_300001_SM_1000_NS12placeholders3_10E - _ZN30_INTERNAL_cbc972fb_4_k_cu_main4cuda3std6ranges3__45__cpo7advanceE)
_ZN30_INTERNAL_cbc972fb_4_k_cu_main4cuda3std6ranges3__45__cpo7advanceE:
	.zero		1
	.type		_ZN30_INTERNAL_cbc972fb_4_k_cu_main6thrust24THRUST_300001_SM_1000_NS12placeholders3_10E,@object
	.size		_ZN30_INTERNAL_cbc972fb_4_k_cu_main6thrust24THRUST_300001_SM_1000_NS12placeholders3_10E,(_ZN30_INTERNAL_cbc972fb_4_k_cu_main4cuda3std3__48in_placeE - _ZN30_INTERNAL_cbc972fb_4_k_cu_main6thrust24THRUST_300001_SM_1000_NS12placeholders3_10E)
_ZN30_INTERNAL_cbc972fb_4_k_cu_main6thrust24THRUST_300001_SM_1000_NS12placeholders3_10E:
	.zero		1
	.type		_ZN30_INTERNAL_cbc972fb_4_k_cu_main4cuda3std3__48in_placeE,@object
	.size		_ZN30_INTERNAL_cbc972fb_4_k_cu_main4cuda3std3__48in_placeE,(_ZN30_INTERNAL_cbc972fb_4_k_cu_main4cuda3std6ranges3__45__cpo4sizeE - _ZN30_INTERNAL_cbc972fb_4_k_cu_main4cuda3std3__48in_placeE)
_ZN30_INTERNAL_cbc972fb_4_k_cu_main4cuda3std3__48in_placeE:
	.zero		1
	.type		_ZN30_INTERNAL_cbc972fb_4_k_cu_main4cuda3std6ranges3__45__cpo4sizeE,@object
	.size		_ZN30_INTERNAL_cbc972fb_4_k_cu_main4cuda3std6ranges3__45__cpo4sizeE,(_ZN30_INTERNAL_cbc972fb_4_k_cu_main6thrust24THRUST_300001_SM_1000_NS12placeholders2_2E - _ZN30_INTERNAL_cbc972fb_4_k_cu_main4cuda3std6ranges3__45__cpo4sizeE)
_ZN30_INTERNAL_cbc972fb_4_k_cu_main4cuda3std6ranges3__45__cpo4sizeE:
	.zero		1
	.type		_ZN30_INTERNAL_cbc972fb_4_k_cu_main6thrust24THRUST_300001_SM_1000_NS12placeholders2_2E,@object
	.size		_ZN30_INTERNAL_cbc972fb_4_k_cu_main6thrust24THRUST_300001_SM_1000_NS12placeholders2_2E,(_ZN30_INTERNAL_cbc972fb_4_k_cu_main4cuda3std3__45__cpo6cbeginE - _ZN30_INTERNAL_cbc972fb_4_k_cu_main6thrust24THRUST_300001_SM_1000_NS12placeholders2_2E)
_ZN30_INTERNAL_cbc972fb_4_k_cu_main6thrust24THRUST_300001_SM_1000_NS12placeholders2_2E:
	.zero		1
	.type		_ZN30_INTERNAL_cbc972fb_4_k_cu_main4cuda3std3__45__cpo6cbeginE,@object
	.size		_ZN30_INTERNAL_cbc972fb_4_k_cu_main4cuda3std3__45__cpo6cbeginE,(_ZN30_INTERNAL_cbc972fb_4_k_cu_main4cuda3std6ranges3__45__cpo6cbeginE - _ZN30_INTERNAL_cbc972fb_4_k_cu_main4cuda3std3__45__cpo6cbeginE)
_ZN30_INTERNAL_cbc972fb_4_k_cu_main4cuda3std3__45__cpo6cbeginE:
	.zero		1
	.type		_ZN30_INTERNAL_cbc972fb_4_k_cu_main4cuda3std6ranges3__45__cpo6cbeginE,@object
	.size		_ZN30_INTERNAL_cbc972fb_4_k_cu_main4cuda3std6ranges3__45__cpo6cbeginE,(_ZN30_INTERNAL_cbc972fb_4_k_cu_main6thrust24THRUST_300001_SM_1000_NS12placeholders2_6E - _ZN30_INTERNAL_cbc972fb_4_k_cu_main4cuda3std6ranges3__45__cpo6cbeginE)
_ZN30_INTERNAL_cbc972fb_4_k_cu_main4cuda3std6ranges3__45__cpo6cbeginE:
	.zero		1
	.type		_ZN30_INTERNAL_cbc972fb_4_k_cu_main6thrust24THRUST_300001_SM_1000_NS12placeholders2_6E,@object
	.size		_ZN30_INTERNAL_cbc972fb_4_k_cu_main6thrust24THRUST_300001_SM_1000_NS12placeholders2_6E,(_ZN30_INTERNAL_cbc972fb_4_k_cu_main4cuda3std3__45__cpo7crbeginE - _ZN30_INTERNAL_cbc972fb_4_k_cu_main6thrust24THRUST_300001_SM_1000_NS12placeholders2_6E)
_ZN30_INTERNAL_cbc972fb_4_k_cu_main6thrust24THRUST_300001_SM_1000_NS12placeholders2_6E:
	.zero		1
	.type		_ZN30_INTERNAL_cbc972fb_4_k_cu_main4cuda3std3__45__cpo7crbeginE,@object
	.size		_ZN30_INTERNAL_cbc972fb_4_k_cu_main4cuda3std3__45__cpo7crbeginE,(_ZN30_INTERNAL_cbc972fb_4_k_cu_main4cuda3std6ranges3__45__cpo4nextE - _ZN30_INTERNAL_cbc972fb_4_k_cu_main4cuda3std3__45__cpo7crbeginE)
_ZN30_INTERNAL_cbc972fb_4_k_cu_main4cuda3std3__45__cpo7crbeginE:
	.zero		1
	.type		_ZN30_INTERNAL_cbc972fb_4_k_cu_main4cuda3std6ranges3__45__cpo4nextE,@object
	.size		_ZN30_INTERNAL_cbc972fb_4_k_cu_main4cuda3std6ranges3__45__cpo4nextE,(_ZN30_INTERNAL_cbc972fb_4_k_cu_main4cuda3std6ranges3__45__cpo4swapE - _ZN30_INTERNAL_cbc972fb_4_k_cu_main4cuda3std6ranges3__45__cpo4nextE)
_ZN30_INTERNAL_cbc972fb_4_k_cu_main4cuda3std6ranges3__45__cpo4nextE:
	.zero		1
	.type		_ZN30_INTERNAL_cbc972fb_4_k_cu_main4cuda3std6ranges3__45__cpo4swapE,@object
	.size		_ZN30_INTERNAL_cbc972fb_4_k_cu_main4cuda3std6ranges3__45__cpo4swapE,(_ZN30_INTERNAL_cbc972fb_4_k_cu_main6thrust24THRUST_300001_SM_1000_NS8cuda_cub10par_nosyncE - _ZN30_INTERNAL_cbc972fb_4_k_cu_main4cuda3std6ranges3__45__cpo4swapE)
_ZN30_INTERNAL_cbc972fb_4_k_cu_main4cuda3std6ranges3__45__cpo4swapE:
	.zero		1
	.type		_ZN30_INTERNAL_cbc972fb_4_k_cu_main6thrust24THRUST_300001_SM_1000_NS8cuda_cub10par_nosyncE,@object
	.size		_ZN30_INTERNAL_cbc972fb_4_k_cu_main6thrust24THRUST_300001_SM_1000_NS8cuda_cub10par_nosyncE,(_ZN30_INTERNAL_cbc972fb_4_k_cu_main6thrust24THRUST_300001_SM_1000_NS3seqE - _ZN30_INTERNAL_cbc972fb_4_k_cu_main6thrust24THRUST_300001_SM_1000_NS8cuda_cub10par_nosyncE)
_ZN30_INTERNAL_cbc972fb_4_k_cu_main6thrust24THRUST_300001_SM_1000_NS8cuda_cub10par_nosyncE:
	.zero		1
	.type		_ZN30_INTERNAL_cbc972fb_4_k_cu_main6thrust24THRUST_300001_SM_1000_NS3seqE,@object
	.size		_ZN30_INTERNAL_cbc972fb_4_k_cu_main6thrust24THRUST_300001_SM_1000_NS3seqE,(_ZN30_INTERNAL_cbc972fb_4_k_cu_main4cuda3std3__420unreachable_sentinelE - _ZN30_INTERNAL_cbc972fb_4_k_cu_main6thrust24THRUST_300001_SM_1000_NS3seqE)
_ZN30_INTERNAL_cbc972fb_4_k_cu_main6thrust24THRUST_300001_SM_1000_NS3seqE:
	.zero		1
	.type		_ZN30_INTERNAL_cbc972fb_4_k_cu_main4cuda3std3__420unreachable_sentinelE,@object
	.size		_ZN30_INTERNAL_cbc972fb_4_k_cu_main4cuda3std3__420unreachable_sentinelE,(_ZN30_INTERNAL_cbc972fb_4_k_cu_main4cuda3std6ranges3__45__cpo5ssizeE - _ZN30_INTERNAL_cbc972fb_4_k_cu_main4cuda3std3__420unreachable_sentinelE)
_ZN30_INTERNAL_cbc972fb_4_k_cu_main4cuda3std3__420unreachable_sentinelE:
	.zero		1
	.type		_ZN30_INTERNAL_cbc972fb_4_k_cu_main4cuda3std6ranges3__45__cpo5ssizeE,@object
	.size		_ZN30_INTERNAL_cbc972fb_4_k_cu_main4cuda3std6ranges3__45__cpo5ssizeE,(_ZN30_INTERNAL_cbc972fb_4_k_cu_main6thrust24THRUST_300001_SM_1000_NS12placeholders2_3E - _ZN30_INTERNAL_cbc972fb_4_k_cu_main4cuda3std6ranges3__45__cpo5ssizeE)
_ZN30_INTERNAL_cbc972fb_4_k_cu_main4cuda3std6ranges3__45__cpo5ssizeE:
	.zero		1
	.type		_ZN30_INTERNAL_cbc972fb_4_k_cu_main6thrust24THRUST_300001_SM_1000_NS12placeholders2_3E,@object
	.size		_ZN30_INTERNAL_cbc972fb_4_k_cu_main6thrust24THRUST_300001_SM_1000_NS12placeholders2_3E,(_ZN30_INTERNAL_cbc972fb_4_k_cu_main4cuda3std3__45__cpo4cendE - _ZN30_INTERNAL_cbc972fb_4_k_cu_main6thrust24THRUST_300001_SM_1000_NS12placeholders2_3E)
_ZN30_INTERNAL_cbc972fb_4_k_cu_main6thrust24THRUST_300001_SM_1000_NS12placeholders2_3E:
	.zero		1
	.type		_ZN30_INTERNAL_cbc972fb_4_k_cu_main4cuda3std3__45__cpo4cendE,@object
	.size		_ZN30_INTERNAL_cbc972fb_4_k_cu_main4cuda3std3__45__cpo4cendE,(_ZN30_INTERNAL_cbc972fb_4_k_cu_main4cuda3std6ranges3__45__cpo4cendE - _ZN30_INTERNAL_cbc972fb_4_k_cu_main4cuda3std3__45__cpo4cendE)
_ZN30_INTERNAL_cbc972fb_4_k_cu_main4cuda3std3__45__cpo4cendE:
	.zero		1
	.type		_ZN30_INTERNAL_cbc972fb_4_k_cu_main4cuda3std6ranges3__45__cpo4cendE,@object
	.size		_ZN30_INTERNAL_cbc972fb_4_k_cu_main4cuda3std6ranges3__45__cpo4cendE,(_ZN30_INTERNAL_cbc972fb_4_k_cu_main6thrust24THRUST_300001_SM_1000_NS12placeholders2_7E - _ZN30_INTERNAL_cbc972fb_4_k_cu_main4cuda3std6ranges3__45__cpo4cendE)
_ZN30_INTERNAL_cbc972fb_4_k_cu_main4cuda3std6ranges3__45__cpo4cendE:
	.zero		1
	.type		_ZN30_INTERNAL_cbc972fb_4_k_cu_main6thrust24THRUST_300001_SM_1000_NS12placeholders2_7E,@object
	.size		_ZN30_INTERNAL_cbc972fb_4_k_cu_main6thrust24THRUST_300001_SM_1000_NS12placeholders2_7E,(_ZN30_INTERNAL_cbc972fb_4_k_cu_main4cuda3std3__45__cpo5crendE - _ZN30_INTERNAL_cbc972fb_4_k_cu_main6thrust24THRUST_300001_SM_1000_NS12placeholders2_7E)
_ZN30_INTERNAL_cbc972fb_4_k_cu_main6thrust24THRUST_300001_SM_1000_NS12placeholders2_7E:
	.zero		1
	.type		_ZN30_INTERNAL_cbc972fb_4_k_cu_main4cuda3std3__45__cpo5crendE,@object
	.size		_ZN30_INTERNAL_cbc972fb_4_k_cu_main4cuda3std3__45__cpo5crendE,(_ZN30_INTERNAL_cbc972fb_4_k_cu_main4cuda3std6ranges3__45__cpo4prevE - _ZN30_INTERNAL_cbc972fb_4_k_cu_main4cuda3std3__45__cpo5crendE)
_ZN30_INTERNAL_cbc972fb_4_k_cu_main4cuda3std3__45__cpo5crendE:
	.zero		1
	.type		_ZN30_INTERNAL_cbc972fb_4_k_cu_main4cuda3std6ranges3__45__cpo4prevE,@object
	.size		_ZN30_INTERNAL_cbc972fb_4_k_cu_main4cuda3std6ranges3__45__cpo4prevE,(_ZN30_INTERNAL_cbc972fb_4_k_cu_main4cuda3std6ranges3__45__cpo9iter_moveE - _ZN30_INTERNAL_cbc972fb_4_k_cu_main4cuda3std6ranges3__45__cpo4prevE)
_ZN30_INTERNAL_cbc972fb_4_k_cu_main4cuda3std6ranges3__45__cpo4prevE:
	.zero		1
	.type		_ZN30_INTERNAL_cbc972fb_4_k_cu_main4cuda3std6ranges3__45__cpo9iter_moveE,@object
	.size		_ZN30_INTERNAL_cbc972fb_4_k_cu_main4cuda3std6ranges3__45__cpo9iter_moveE,(_ZN30_INTERNAL_cbc972fb_4_k_cu_main6thrust24THRUST_300001_SM_1000_NS6system6detail10sequential3seqE - _ZN30_INTERNAL_cbc972fb_4_k_cu_main4cuda3std6ranges3__45__cpo9iter_moveE)
_ZN30_INTERNAL_cbc972fb_4_k_cu_main4cuda3std6ranges3__45__cpo9iter_moveE:
	.zero		1
	.type		_ZN30_INTERNAL_cbc972fb_4_k_cu_main6thrust24THRUST_300001_SM_1000_NS6system6detail10sequential3seqE,@object
	.size		_ZN30_INTERNAL_cbc972fb_4_k_cu_main6thrust24THRUST_300001_SM_1000_NS6system6detail10sequential3seqE,(_ZN30_INTERNAL_cbc972fb_4_k_cu_main6thrust24THRUST_300001_SM_1000_NS12placeholders2_9E - _ZN30_INTERNAL_cbc972fb_4_k_cu_main6thrust24THRUST_300001_SM_1000_NS6system6detail10sequential3seqE)
_ZN30_INTERNAL_cbc972fb_4_k_cu_main6thrust24THRUST_300001_SM_1000_NS6system6detail10sequential3seqE:
	.zero		1
	.type		_ZN30_INTERNAL_cbc972fb_4_k_cu_main6thrust24THRUST_300001_SM_1000_NS12placeholders2_9E,@object
	.size		_ZN30_INTERNAL_cbc972fb_4_k_cu_main6thrust24THRUST_300001_SM_1000_NS12placeholders2_9E,(_ZN30_INTERNAL_cbc972fb_4_k_cu_main4cuda3std3__419piecewise_constructE - _ZN30_INTERNAL_cbc972fb_4_k_cu_main6thrust24THRUST_300001_SM_1000_NS12placeholders2_9E)
_ZN30_INTERNAL_cbc972fb_4_k_cu_main6thrust24THRUST_300001_SM_1000_NS12placeholders2_9E:
	.zero		1
	.type		_ZN30_INTERNAL_cbc972fb_4_k_cu_main4cuda3std3__419piecewise_constructE,@object
	.size		_ZN30_INTERNAL_cbc972fb_4_k_cu_main4cuda3std3__419piecewise_constructE,(_ZN30_INTERNAL_cbc972fb_4_k_cu_main4cuda3std6ranges3__45__cpo5cdataE - _ZN30_INTERNAL_cbc972fb_4_k_cu_main4cuda3std3__419piecewise_constructE)
_ZN30_INTERNAL_cbc972fb_4_k_cu_main4cuda3std3__419piecewise_constructE:
	.zero		1
	.type		_ZN30_INTERNAL_cbc972fb_4_k_cu_main4cuda3std6ranges3__45__cpo5cdataE,@object
	.size		_ZN30_INTERNAL_cbc972fb_4_k_cu_main4cuda3std6ranges3__45__cpo5cdataE,(_ZN30_INTERNAL_cbc972fb_4_k_cu_main6thrust24THRUST_300001_SM_1000_NS12placeholders2_1E - _ZN30_INTERNAL_cbc972fb_4_k_cu_main4cuda3std6ranges3__45__cpo5cdataE)
_ZN30_INTERNAL_cbc972fb_4_k_cu_main4cuda3std6ranges3__45__cpo5cdataE:
	.zero		1
	.type		_ZN30_INTERNAL_cbc972fb_4_k_cu_main6thrust24THRUST_300001_SM_1000_NS12placeholders2_1E,@object
	.size		_ZN30_INTERNAL_cbc972fb_4_k_cu_main6thrust24THRUST_300001_SM_1000_NS12placeholders2_1E,(_ZN30_INTERNAL_cbc972fb_4_k_cu_main4cuda3std3__45__cpo3endE - _ZN30_INTERNAL_cbc972fb_4_k_cu_main6thrust24THRUST_300001_SM_1000_NS12placeholders2_1E)
_ZN30_INTERNAL_cbc972fb_4_k_cu_main6thrust24THRUST_300001_SM_1000_NS12placeholders2_1E:
	.zero		1
	.type		_ZN30_INTERNAL_cbc972fb_4_k_cu_main4cuda3std3__45__cpo3endE,@object
	.size		_ZN30_INTERNAL_cbc972fb_4_k_cu_main4cuda3std3__45__cpo3endE,(_ZN30_INTERNAL_cbc972fb_4_k_cu_main4cuda3std6ranges3__45__cpo3endE - _ZN30_INTERNAL_cbc972fb_4_k_cu_main4cuda3std3__45__cpo3endE)
_ZN30_INTERNAL_cbc972fb_4_k_cu_main4cuda3std3__45__cpo3endE:
	.zero		1
	.type		_ZN30_INTERNAL_cbc972fb_4_k_cu_main4cuda3std6ranges3__45__cpo3endE,@object
	.size		_ZN30_INTERNAL_cbc972fb_4_k_cu_main4cuda3std6ranges3__45__cpo3endE,(_ZN30_INTERNAL_cbc972fb_4_k_cu_main6thrust24THRUST_300001_SM_1000_NS12placeholders2_5E - _ZN30_INTERNAL_cbc972fb_4_k_cu_main4cuda3std6ranges3__45__cpo3endE)
_ZN30_INTERNAL_cbc972fb_4_k_cu_main4cuda3std6ranges3__45__cpo3endE:
	.zero		1
	.type		_ZN30_INTERNAL_cbc972fb_4_k_cu_main6thrust24THRUST_300001_SM_1000_NS12placeholders2_5E,@object
	.size		_ZN30_INTERNAL_cbc972fb_4_k_cu_main6thrust24THRUST_300001_SM_1000_NS12placeholders2_5E,(_ZN30_INTERNAL_cbc972fb_4_k_cu_main4cuda3std3__45__cpo4rendE - _ZN30_INTERNAL_cbc972fb_4_k_cu_main6thrust24THRUST_300001_SM_1000_NS12placeholders2_5E)
_ZN30_INTERNAL_cbc972fb_4_k_cu_main6thrust24THRUST_300001_SM_1000_NS12placeholders2_5E:
	.zero		1
	.type		_ZN30_INTERNAL_cbc972fb_4_k_cu_main4cuda3std3__45__cpo4rendE,@object
	.size		_ZN30_INTERNAL_cbc972fb_4_k_cu_main4cuda3std3__45__cpo4rendE,(_ZN30_INTERNAL_cbc972fb_4_k_cu_main4cuda3std6ranges3__45__cpo9iter_swapE - _ZN30_INTERNAL_cbc972fb_4_k_cu_main4cuda3std3__45__cpo4rendE)
_ZN30_INTERNAL_cbc972fb_4_k_cu_main4cuda3std3__45__cpo4rendE:
	.zero		1
	.type		_ZN30_INTERNAL_cbc972fb_4_k_cu_main4cuda3std6ranges3__45__cpo9iter_swapE,@object
	.size		_ZN30_INTERNAL_cbc972fb_4_k_cu_main4cuda3std6ranges3__45__cpo9iter_swapE,(_ZN30_INTERNAL_cbc972fb_4_k_cu_main4cuda3std3__48unexpectE - _ZN30_INTERNAL_cbc972fb_4_k_cu_main4cuda3std6ranges3__45__cpo9iter_swapE)
_ZN30_INTERNAL_cbc972fb_4_k_cu_main4cuda3std6ranges3__45__cpo9iter_swapE:
	.zero		1
	.type		_ZN30_INTERNAL_cbc972fb_4_k_cu_main4cuda3std3__48unexpectE,@object
	.size		_ZN30_INTERNAL_cbc972fb_4_k_cu_main4cuda3std3__48unexpectE,(_ZN30_INTERNAL_cbc972fb_4_k_cu_main6thrust24THRUST_300001_SM_1000_NS8cuda_cub3parE - _ZN30_INTERNAL_cbc972fb_4_k_cu_main4cuda3std3__48unexpectE)
_ZN30_INTERNAL_cbc972fb_4_k_cu_main4cuda3std3__48unexpectE:
	.zero		1
	.type		_ZN30_INTERNAL_cbc972fb_4_k_cu_main6thrust24THRUST_300001_SM_1000_NS8cuda_cub3parE,@object
	.size		_ZN30_INTERNAL_cbc972fb_4_k_cu_main6thrust24THRUST_300001_SM_1000_NS8cuda_cub3parE,(.L_29 - _ZN30_INTERNAL_cbc972fb_4_k_cu_main6thrust24THRUST_300001_SM_1000_NS8cuda_cub3parE)
_ZN30_INTERNAL_cbc972fb_4_k_cu_main6thrust24THRUST_300001_SM_1000_NS8cuda_cub3parE:
	.zero		1
.L_29:


//--------------------- .nv.shared._ZN3cub18CUB_300001_SM_10006detail9transform16transform_kernelINS2_10policy_hubILb1EN4cuda3std3__45tupleIJN6thrust24THRUST_300001_SM_1000_NS6detail15normal_iteratorINSA_10device_ptrIfEEEEEEEE10policy1000Ei7functorSF_JPfEEEvT0_iT1_T2_DpNS2_10kernel_argIT3_EE --------------------------
	.section	.nv.shared._ZN3cub18CUB_300001_SM_10006detail9transform16transform_kernelINS2_10policy_hubILb1EN4cuda3std3__45tupleIJN6thrust24THRUST_300001_SM_1000_NS6detail15normal_iteratorINSA_10device_ptrIfEEEEEEEE10policy1000Ei7functorSF_JPfEEEvT0_iT1_T2_DpNS2_10kernel_argIT3_EE,"aw",@nobits
	.sectionflags	@""
	.align	16
	.zero		1024


//--------------------- .nv.shared._ZN3cub18CUB_300001_SM_10006detail8for_each13static_kernelINS2_12policy_hub_t12policy_500_tEmN6thrust24THRUST_300001_SM_1000_NS8cuda_cub20__uninitialized_fill7functorINS7_10device_ptrIiEEiEEEEvT0_T1_ --------------------------
	.section	.nv.shared._ZN3cub18CUB_300001_SM_10006detail8for_each13static_kernelINS2_12policy_hub_t12policy_500_tEmN6thrust24THRUST_300001_SM_1000_NS8cuda_cub20__uninitialized_fill7functorINS7_10device_ptrIiEEiEEEEvT0_T1_,"aw",@nobits
	.sectionflags	@""
	.align	16
	.zero		1024


//--------------------- .nv.shared._ZN3cub18CUB_300001_SM_10006detail8for_each13static_kernelINS2_12policy_hub_t12policy_500_tElN6thrust24THRUST_300001_SM_1000_NS8cuda_cub10__tabulate7functorINS7_6detail15normal_iteratorINS7_10device_ptrIfEEEENS7_6system6detail7generic6detail22compute_sequence_valueIfvEElEEEEvT0_T1_ --------------------------
	.section	.nv.shared._ZN3cub18CUB_300001_SM_10006detail8for_each13static_kernelINS2_12policy_hub_t12policy_500_tElN6thrust24THRUST_300001_SM_1000_NS8cuda_cub10__tabulate7functorINS7_6detail15normal_iteratorINS7_10device_ptrIfEEEENS7_6system6detail7generic6detail22compute_sequence_valueIfvEElEEEEvT0_T1_,"aw",@nobits
	.sectionflags	@""
	.align	16
	.zero		1024


//--------------------- .nv.shared._ZN3cub18CUB_300001_SM_10006detail8for_each13static_kernelINS2_12policy_hub_t12policy_500_tEmN6thrust24THRUST_300001_SM_1000_NS8cuda_cub20__uninitialized_fill7functorINS7_10device_ptrIfEEfEEEEvT0_T1_ --------------------------
	.section	.nv.shared._ZN3cub18CUB_300001_SM_10006detail8for_each13static_kernelINS2_12policy_hub_t12policy_500_tEmN6thrust24THRUST_300001_SM_1000_NS8cuda_cub20__uninitialized_fill7functorINS7_10device_ptrIfEEfEEEEvT0_T1_,"aw",@nobits
	.sectionflags	@""
	.align	16
	.zero		1024


//--------------------- .nv.shared._ZN3cub18CUB_300001_SM_10006detail11EmptyKernelIvEEvv --------------------------
	.section	.nv.shared._ZN3cub18CUB_300001_SM_10006detail11EmptyKernelIvEEvv,"aw",@nobits
	.sectionflags	@""
	.align	16
	.zero		1024


//--------------------- .nv.shared._ZN6thrust24THRUST_300001_SM_1000_NS8cuda_cub4core6detail13_kernel_agentINS1_8__reduce11ReduceAgentIPN4cuda3std3__45tupleIJflEEESC_SB_lNS1_9__extrema9arg_min_fIflNS9_4lessIfEEEEEEJSC_SC_iSH_EEEvDpT0_ --------------------------
	.section	.nv.shared._ZN6thrust24THRUST_300001_SM_1000_NS8cuda_cub4core6detail13_kernel_agentINS1_8__reduce11ReduceAgentIPN4cuda3std3__45tupleIJflEEESC_SB_lNS1_9__extrema9arg_min_fIflNS9_4lessIfEEEEEEJSC_SC_iSH_EEEvDpT0_,"aw",@nobits
	.sectionflags	@""
	.align	16
	.zero		1024


//--------------------- .nv.shared._ZN6thrust24THRUST_300001_SM_1000_NS8cuda_cub4core6detail13_kernel_agentINS1_8__reduce10DrainAgentIlEEJN3cub18CUB_300001_SM_10009GridQueueIyEElEEEvDpT0_ --------------------------
	.section	.nv.shared._ZN6thrust24THRUST_300001_SM_1000_NS8cuda_cub4core6detail13_kernel_agentINS1_8__reduce10DrainAgentIlEEJN3cub18CUB_300001_SM_10009GridQueueIyEElEEEvDpT0_,"aw",@nobits
	.sectionflags	@""
	.align	16
	.zero		1024


//--------------------- .nv.shared._ZN6thrust24THRUST_300001_SM_1000_NS8cuda_cub4core6detail13_kernel_agentINS1_8__reduce11ReduceAgentINS0_12zip_iteratorIN4cuda3std3__45tupleIJNS0_6detail15normal_iteratorINS0_10device_ptrIfEEEENS0_17counting_iteratorIlNS0_11use_defaultESI_SI_EEEEEEEPNSB_IJflEEESM_lNS1_9__extrema9arg_min_fIflNSA_4lessIfEEEEEEJSL_SN_lN3cub18CUB_300001_SM_100013GridEvenShareIlEENSV_9GridQueueIyEESS_EEEvDpT0_ --------------------------
	.section	.nv.shared._ZN6thrust24THRUST_300001_SM_1000_NS8cuda_cub4core6detail13_kernel_agentINS1_8__reduce11ReduceAgentINS0_12zip_iteratorIN4cuda3std3__45tupleIJNS0_6detail15normal_iteratorINS0_10device_ptrIfEEEENS0_17counting_iteratorIlNS0_11use_defaultESI_SI_EEEEEEEPNSB_IJflEEESM_lNS1_9__extrema9arg_min_fIflNSA_4lessIfEEEEEEJSL_SN_lN3cub18CUB_300001_SM_100013GridEvenShareIlEENSV_9GridQueueIyEESS_EEEvDpT0_,"aw",@nobits
	.sectionflags	@""
	.align	16
	.zero		1024


//--------------------- .nv.shared._ZN6thrust24THRUST_300001_SM_1000_NS8cuda_cub4core6detail13_kernel_agentINS1_8__reduce11ReduceAgentINS0_12zip_iteratorIN4cuda3std3__45tupleIJNS0_6detail15normal_iteratorINS0_10device_ptrIfEEEENS0_17counting_iteratorIlNS0_11use_defaultESI_SI_EEEEEEEPNSB_IJflEEESM_lNS1_9__extrema9arg_min_fIflNSA_4lessIfEEEEEEJSL_SN_lSS_EEEvDpT0_ --------------------------
	.section	.nv.shared._ZN6thrust24THRUST_300001_SM_1000_NS8cuda_cub4core6detail13_kernel_agentINS1_8__reduce11ReduceAgentINS0_12zip_iteratorIN4cuda3std3__45tupleIJNS0_6detail15normal_iteratorINS0_10device_ptrIfEEEENS0_17counting_iteratorIlNS0_11use_defaultESI_SI_EEEEEEEPNSB_IJflEEESM_lNS1_9__extrema9arg_min_fIflNSA_4lessIfEEEEEEJSL_SN_lSS_EEEvDpT0_,"aw",@nobits
	.sectionflags	@""
	.align	16
	.zero		1024


//--------------------- .nv.shared._ZN6thrust24THRUST_300001_SM_1000_NS8cuda_cub4core6detail13_kernel_agentINS1_8__reduce11ReduceAgentIPN4cuda3std3__45tupleIJflEEESC_SB_iNS1_9__extrema9arg_min_fIflNS9_4lessIfEEEEEEJSC_SC_iSH_EEEvDpT0_ --------------------------
	.section	.nv.shared._ZN6thrust24THRUST_300001_SM_1000_NS8cuda_cub4core6detail13_kernel_agentINS1_8__reduce11ReduceAgentIPN4cuda3std3__45tupleIJflEEESC_SB_iNS1_9__extrema9arg_min_fIflNS9_4lessIfEEEEEEJSC_SC_iSH_EEEvDpT0_,"aw",@nobits
	.sectionflags	@""
	.align	16
	.zero		1024


//--------------------- .nv.shared._ZN6thrust24THRUST_300001_SM_1000_NS8cuda_cub4core6detail13_kernel_agentINS1_8__reduce10DrainAgentIiEEJN3cub18CUB_300001_SM_10009GridQueueIjEEiEEEvDpT0_ --------------------------
	.section	.nv.shared._ZN6thrust24THRUST_300001_SM_1000_NS8cuda_cub4core6detail13_kernel_agentINS1_8__reduce10DrainAgentIiEEJN3cub18CUB_300001_SM_10009GridQueueIjEEiEEEvDpT0_,"aw",@nobits
	.sectionflags	@""
	.align	16
	.zero		1024


//--------------------- .nv.shared._ZN6thrust24THRUST_300001_SM_1000_NS8cuda_cub4core6detail13_kernel_agentINS1_8__reduce11ReduceAgentINS0_12zip_iteratorIN4cuda3std3__45tupleIJNS0_6detail15normal_iteratorINS0_10device_ptrIfEEEENS0_17counting_iteratorIlNS0_11use_defaultESI_SI_EEEEEEEPNSB_IJflEEESM_iNS1_9__extrema9arg_min_fIflNSA_4lessIfEEEEEEJSL_SN_iN3cub18CUB_300001_SM_100013GridEvenShareIiEENSV_9GridQueueIjEESS_EEEvDpT0_ --------------------------
	.section	.nv.shared._ZN6thrust24THRUST_300001_SM_1000_NS8cuda_cub4core6detail13_kernel_agentINS1_8__reduce11ReduceAgentINS0_12zip_iteratorIN4cuda3std3__45tupleIJNS0_6detail15normal_iteratorINS0_10device_ptrIfEEEENS0_17counting_iteratorIlNS0_11use_defaultESI_SI_EEEEEEEPNSB_IJflEEESM_iNS1_9__extrema9arg_min_fIflNSA_4lessIfEEEEEEJSL_SN_iN3cub18CUB_300001_SM_100013GridEvenShareIiEENSV_9GridQueueIjEESS_EEEvDpT0_,"aw",@nobits
	.sectionflags	@""
	.align	16
	.zero		1024


//--------------------- .nv.shared._ZN6thrust24THRUST_300001_SM_1000_NS8cuda_cub4core6detail13_kernel_agentINS1_8__reduce11ReduceAgentINS0_12zip_iteratorIN4cuda3std3__45tupleIJNS0_6detail15normal_iteratorINS0_10device_ptrIfEEEENS0_17counting_iteratorIlNS0_11use_defaultESI_SI_EEEEEEEPNSB_IJflEEESM_iNS1_9__extrema9arg_min_fIflNSA_4lessIfEEEEEEJSL_SN_iSS_EEEvDpT0_ --------------------------
	.section	.nv.shared._ZN6thrust24THRUST_300001_SM_1000_NS8cuda_cub4core6detail13_kernel_agentINS1_8__reduce11ReduceAgentINS0_12zip_iteratorIN4cuda3std3__45tupleIJNS0_6detail15normal_iteratorINS0_10device_ptrIfEEEENS0_17counting_iteratorIlNS0_11use_defaultESI_SI_EEEEEEEPNSB_IJflEEESM_iNS1_9__extrema9arg_min_fIflNSA_4lessIfEEEEEEJSL_SN_iSS_EEEvDpT0_,"aw",@nobits
	.sectionflags	@""
	.align	16
	.zero		1024


//--------------------- .nv.shared._Z8frontEndIN6thrust24THRUST_300001_SM_1000_NS6detail15normal_iteratorINS1_10device_ptrIfEEEE7functorNS4_IiEEEvT_S9_iT0_T1_ --------------------------
	.section	.nv.shared._Z8frontEndIN6thrust24THRUST_300001_SM_1000_NS6detail15normal_iteratorINS1_10device_ptrIfEEEE7functorNS4_IiEEEvT_S9_iT0_T1_,"aw",@nobits
	.sectionflags	@""
	.align	16
	.zero		1024


//--------------------- .nv.constant0._ZN3cub18CUB_300001_SM_10006detail9transform16transform_kernelINS2_10policy_hubILb1EN4cuda3std3__45tupleIJN6thrust24THRUST_300001_SM_1000_NS6detail15normal_iteratorINSA_10device_ptrIfEEEEEEEE10policy1000El7functorSF_JPfEEEvT0_iT1_T2_DpNS2_10kernel_argIT3_EE --------------------------
	.section	.nv.constant0._ZN3cub18CUB_300001_SM_10006detail9transform16transform_kernelINS2_10policy_hubILb1EN4cuda3std3__45tupleIJN6thrust24THRUST_300001_SM_1000_NS6detail15normal_iteratorINSA_10device_ptrIfEEEEEEEE10policy1000El7functorSF_JPfEEEvT0_iT1_T2_DpNS2_10kernel_argIT3_EE,"a",@progbits
	.sectionflags	@""
	.align	4
.nv.constant0._ZN3cub18CUB_300001_SM_10006detail9transform16transform_kernelINS2_10policy_hubILb1EN4cuda3std3__45tupleIJN6thrust24THRUST_300001_SM_1000_NS6detail15normal_iteratorINSA_10device_ptrIfEEEEEEEE10policy1000El7functorSF_JPfEEEvT0_iT1_T2_DpNS2_10kernel_argIT3_EE:
	.zero		936


//--------------------- .nv.constant0._ZN3cub18CUB_300001_SM_10006detail9transform16transform_kernelINS2_10policy_hubILb1EN4cuda3std3__45tupleIJN6thrust24THRUST_300001_SM_1000_NS6detail15normal_iteratorINSA_10device_ptrIfEEEEEEEE10policy1000Ei7functorSF_JPfEEEvT0_iT1_T2_DpNS2_10kernel_argIT3_EE --------------------------
	.section	.nv.constant0._ZN3cub18CUB_300001_SM_10006detail9transform16transform_kernelINS2_10policy_hubILb1EN4cuda3std3__45tupleIJN6thrust24THRUST_300001_SM_1000_NS6detail15normal_iteratorINSA_10device_ptrIfEEEEEEEE10policy1000Ei7functorSF_JPfEEEvT0_iT1_T2_DpNS2_10kernel_argIT3_EE,"a",@progbits
	.sectionflags	@""
	.align	4
.nv.constant0._ZN3cub18CUB_300001_SM_10006detail9transform16transform_kernelINS2_10policy_hubILb1EN4cuda3std3__45tupleIJN6thrust24THRUST_300001_SM_1000_NS6detail15normal_iteratorINSA_10device_ptrIfEEEEEEEE10policy1000Ei7functorSF_JPfEEEvT0_iT1_T2_DpNS2_10kernel_argIT3_EE:
	.zero		936


//--------------------- .nv.constant0._ZN3cub18CUB_300001_SM_10006detail8for_each13static_kernelINS2_12policy_hub_t12policy_500_tEmN6thrust24THRUST_300001_SM_1000_NS8cuda_cub20__uninitialized_fill7functorINS7_10device_ptrIiEEiEEEEvT0_T1_ --------------------------
	.section	.nv.constant0._ZN3cub18CUB_300001_SM_10006detail8for_each13static_kernelINS2_12policy_hub_t12policy_500_tEmN6thrust24THRUST_300001_SM_1000_NS8cuda_cub20__uninitialized_fill7functorINS7_10device_ptrIiEEiEEEEvT0_T1_,"a",@progbits
	.sectionflags	@""
	.align	4
.nv.constant0._ZN3cub18CUB_300001_SM_10006detail8for_each13static_kernelINS2_12policy_hub_t12policy_500_tEmN6thrust24THRUST_300001_SM_1000_NS8cuda_cub20__uninitialized_fill7functorINS7_10device_ptrIiEEiEEEEvT0_T1_:
	.zero		920


//--------------------- .nv.constant0._ZN3cub18CUB_300001_SM_10006detail8for_each13static_kernelINS2_12policy_hub_t12policy_500_tElN6thrust24THRUST_300001_SM_1000_NS8cuda_cub10__tabulate7functorINS7_6detail15normal_iteratorINS7_10device_ptrIfEEEENS7_6system6detail7generic6detail22compute_sequence_valueIfvEElEEEEvT0_T1_ --------------------------
	.section	.nv.constant0._ZN3cub18CUB_300001_SM_10006detail8for_each13static_kernelINS2_12policy_hub_t12policy_500_tElN6thrust24THRUST_300001_SM_1000_NS8cuda_cub10__tabulate7functorINS7_6detail15normal_iteratorINS7_10device_ptrIfEEEENS7_6system6detail7generic6detail22compute_sequence_valueIfvEElEEEEvT0_T1_,"a",@progbits
	.sectionflags	@""
	.align	4
.nv.constant0._ZN3cub18CUB_300001_SM_10006detail8for_each13static_kernelINS2_12policy_hub_t12policy_500_tElN6thrust24THRUST_300001_SM_1000_NS8cuda_cub10__tabulate7functorINS7_6detail15normal_iteratorINS7_10device_ptrIfEEEENS7_6system6detail7generic6detail22compute_sequence_valueIfvEElEEEEvT0_T1_:
	.zero		920


//--------------------- .nv.constant0._ZN3cub18CUB_300001_SM_10006detail8for_each13static_kernelINS2_12policy_hub_t12policy_500_tEmN6thrust24THRUST_300001_SM_1000_NS8cuda_cub20__uninitialized_fill7functorINS7_10device_ptrIfEEfEEEEvT0_T1_ --------------------------
	.section	.nv.constant0._ZN3cub18CUB_300001_SM_10006detail8for_each13static_kernelINS2_12policy_hub_t12policy_500_tEmN6thrust24THRUST_300001_SM_1000_NS8cuda_cub20__uninitialized_fill7functorINS7_10device_ptrIfEEfEEEEvT0_T1_,"a",@progbits
	.sectionflags	@""
	.align	4
.nv.constant0._ZN3cub18CUB_300001_SM_10006detail8for_each13static_kernelINS2_12policy_hub_t12policy_500_tEmN6thrust24THRUST_300001_SM_1000_NS8cuda_cub20__uninitialized_fill7functorINS7_10device_ptrIfEEfEEEEvT0_T1_:
	.zero		920


//--------------------- .nv.constant0._ZN3cub18CUB_300001_SM_10006detail11EmptyKernelIvEEvv --------------------------
	.section	.nv.constant0._ZN3cub18CUB_300001_SM_10006detail11EmptyKernelIvEEvv,"a",@progbits
	.sectionflags	@""
	.align	4
.nv.constant0._ZN3cub18CUB_300001_SM_10006detail11EmptyKernelIvEEvv:
	.zero		896


//--------------------- .nv.constant0._ZN6thrust24THRUST_300001_SM_1000_NS8cuda_cub4core6detail13_kernel_agentINS1_8__reduce11ReduceAgentIPN4cuda3std3__45tupleIJflEEESC_SB_lNS1_9__extrema9arg_min_fIflNS9_4lessIfEEEEEEJSC_SC_iSH_EEEvDpT0_ --------------------------
	.section	.nv.constant0._ZN6thrust24THRUST_300001_SM_1000_NS8cuda_cub4core6detail13_kernel_agentINS1_8__reduce11ReduceAgentIPN4cuda3std3__45tupleIJflEEESC_SB_lNS1_9__extrema9arg_min_fIflNS9_4lessIfEEEEEEJSC_SC_iSH_EEEvDpT0_,"a",@progbits
	.sectionflags	@""
	.align	4
.nv.constant0._ZN6thrust24THRUST_300001_SM_1000_NS8cuda_cub4core6detail13_kernel_agentINS1_8__reduce11ReduceAgentIPN4cuda3std3__45tupleIJflEEESC_SB_lNS1_9__extrema9arg_min_fIflNS9_4lessIfEEEEEEJSC_SC_iSH_EEEvDpT0_:
	.zero		917


//--------------------- .nv.constant0._ZN6thrust24THRUST_300001_SM_1000_NS8cuda_cub4core6detail13_kernel_agentINS1_8__reduce10DrainAgentIlEEJN3cub18CUB_300001_SM_10009GridQueueIyEElEEEvDpT0_ --------------------------
	.section	.nv.constant0._ZN6thrust24THRUST_300001_SM_1000_NS8cuda_cub4core6detail13_kernel_agentINS1_8__reduce10DrainAgentIlEEJN3cub18CUB_300001_SM_10009GridQueueIyEElEEEvDpT0_,"a",@progbits
	.sectionflags	@""
	.align	4
.nv.constant0._ZN6thrust24THRUST_300001_SM_1000_NS8cuda_cub4core6detail13_kernel_agentINS1_8__reduce10DrainAgentIlEEJN3cub18CUB_300001_SM_10009GridQueueIyEElEEEvDpT0_:
	.zero		912


//--------------------- .nv.constant0._ZN6thrust24THRUST_300001_SM_1000_NS8cuda_cub4core6detail13_kernel_agentINS1_8__reduce11ReduceAgentINS0_12zip_iteratorIN4cuda3std3__45tupleIJNS0_6detail15normal_iteratorINS0_10device_ptrIfEEEENS0_17counting_iteratorIlNS0_11use_defaultESI_SI_EEEEEEEPNSB_IJflEEESM_lNS1_9__extrema9arg_min_fIflNSA_4lessIfEEEEEEJSL_SN_lN3cub18CUB_300001_SM_100013GridEvenShareIlEENSV_9GridQueueIyEESS_EEEvDpT0_ --------------------------
	.section	.nv.constant0._ZN6thrust24THRUST_300001_SM_1000_NS8cuda_cub4core6detail13_kernel_agentINS1_8__reduce11ReduceAgentINS0_12zip_iteratorIN4cuda3std3__45tupleIJNS0_6detail15normal_iteratorINS0_10device_ptrIfEEEENS0_17counting_iteratorIlNS0_11use_defaultESI_SI_EEEEEEEPNSB_IJflEEESM_lNS1_9__extrema9arg_min_fIflNSA_4lessIfEEEEEEJSL_SN_lN3cub18CUB_300001_SM_100013GridEvenShareIlEENSV_9GridQueueIyEESS_EEEvDpT0_,"a",@progbits
	.sectionflags	@""
	.align	4
.nv.constant0._ZN6thrust24THRUST_300001_SM_1000_NS8cuda_cub4core6detail13_kernel_agentINS1_8__reduce11ReduceAgentINS0_12zip_iteratorIN4cuda3std3__45tupleIJNS0_6detail15normal_iteratorINS0_10device_ptrIfEEEENS0_17counting_iteratorIlNS0_11use_defaultESI_SI_EEEEEEEPNSB_IJflEEESM_lNS1_9__extrema9arg_min_fIflNSA_4lessIfEEEEEEJSL_SN_lN3cub18CUB_300001_SM_100013GridEvenShareIlEENSV_9GridQueueIyEESS_EEEvDpT0_:
	.zero		1009


//--------------------- .nv.constant0._ZN6thrust24THRUST_300001_SM_1000_NS8cuda_cub4core6detail13_kernel_agentINS1_8__reduce11ReduceAgentINS0_12zip_iteratorIN4cuda3std3__45tupleIJNS0_6detail15normal_iteratorINS0_10device_ptrIfEEEENS0_17counting_iteratorIlNS0_11use_defaultESI_SI_EEEEEEEPNSB_IJflEEESM_lNS1_9__extrema9arg_min_fIflNSA_4lessIfEEEEEEJSL_SN_lSS_EEEvDpT0_ --------------------------
	.section	.nv.constant0._ZN6thrust24THRUST_300001_SM_1000_NS8cuda_cub4core6detail13_kernel_agentINS1_8__reduce11ReduceAgentINS0_12zip_iteratorIN4cuda3std3__45tupleIJNS0_6detail15normal_iteratorINS0_10device_ptrIfEEEENS0_17counting_iteratorIlNS0_11use_defaultESI_SI_EEEEEEEPNSB_IJflEEESM_lNS1_9__extrema9arg_min_fIflNSA_4lessIfEEEEEEJSL_SN_lSS_EEEvDpT0_,"a",@progbits
	.sectionflags	@""
	.align	4
.nv.constant0._ZN6thrust24THRUST_300001_SM_1000_NS8cuda_cub4core6detail13_kernel_agentINS1_8__reduce11ReduceAgentINS0_12zip_iteratorIN4cuda3std3__45tupleIJNS0_6detail15normal_iteratorINS0_10device_ptrIfEEEENS0_17counting_iteratorIlNS0_11use_defaultESI_SI_EEEEEEEPNSB_IJflEEESM_lNS1_9__extrema9arg_min_fIflNSA_4lessIfEEEEEEJSL_SN_lSS_EEEvDpT0_:
	.zero		929


//--------------------- .nv.constant0._ZN6thrust24THRUST_300001_SM_1000_NS8cuda_cub4core6detail13_kernel_agentINS1_8__reduce11ReduceAgentIPN4cuda3std3__45tupleIJflEEESC_SB_iNS1_9__extrema9arg_min_fIflNS9_4lessIfEEEEEEJSC_SC_iSH_EEEvDpT0_ --------------------------
	.section	.nv.constant0._ZN6thrust24THRUST_300001_SM_1000_NS8cuda_cub4core6detail13_kernel_agentINS1_8__reduce11ReduceAgentIPN4cuda3std3__45tupleIJflEEESC_SB_iNS1_9__extrema9arg_min_fIflNS9_4lessIfEEEEEEJSC_SC_iSH_EEEvDpT0_,"a",@progbits
	.sectionflags	@""
	.align	4
.nv.constant0._ZN6thrust24THRUST_300001_SM_1000_NS8cuda_cub4core6detail13_kernel_agentINS1_8__reduce11ReduceAgentIPN4cuda3std3__45tupleIJflEEESC_SB_iNS1_9__extrema9arg_min_fIflNS9_4lessIfEEEEEEJSC_SC_iSH_EEEvDpT0_:
	.zero		917


//--------------------- .nv.constant0._ZN6thrust24THRUST_300001_SM_1000_NS8cuda_cub4core6detail13_kernel_agentINS1_8__reduce10DrainAgentIiEEJN3cub18CUB_300001_SM_10009GridQueueIjEEiEEEvDpT0_ --------------------------
	.section	.nv.constant0._ZN6thrust24THRUST_300001_SM_1000_NS8cuda_cub4core6detail13_kernel_agentINS1_8__reduce10DrainAgentIiEEJN3cub18CUB_300001_SM_10009GridQueueIjEEiEEEvDpT0_,"a",@progbits
	.sectionflags	@""
	.align	4
.nv.constant0._ZN6thrust24THRUST_300001_SM_1000_NS8cuda_cub4core6detail13_kernel_agentINS1_8__reduce10DrainAgentIiEEJN3cub18CUB_300001_SM_10009GridQueueIjEEiEEEvDpT0_:
	.zero		908


//--------------------- .nv.constant0._ZN6thrust24THRUST_300001_SM_1000_NS8cuda_cub4core6detail13_kernel_agentINS1_8__reduce11ReduceAgentINS0_12zip_iteratorIN4cuda3std3__45tupleIJNS0_6detail15normal_iteratorINS0_10device_ptrIfEEEENS0_17counting_iteratorIlNS0_11use_defaultESI_SI_EEEEEEEPNSB_IJflEEESM_iNS1_9__extrema9arg_min_fIflNSA_4lessIfEEEEEEJSL_SN_iN3cub18CUB_300001_SM_100013GridEvenShareIiEENSV_9GridQueueIjEESS_EEEvDpT0_ --------------------------
	.section	.nv.constant0._ZN6thrust24THRUST_300001_SM_1000_NS8cuda_cub4core6detail13_kernel_agentINS1_8__reduce11ReduceAgentINS0_12zip_iteratorIN4cuda3std3__45tupleIJNS0_6detail15normal_iteratorINS0_10device_ptrIfEEEENS0_17counting_iteratorIlNS0_11use_defaultESI_SI_EEEEEEEPNSB_IJflEEESM_iNS1_9__extrema9arg_min_fIflNSA_4lessIfEEEEEEJSL_SN_iN3cub18CUB_300001_SM_100013GridEvenShareIiEENSV_9GridQueueIjEESS_EEEvDpT0_,"a",@progbits
	.sectionflags	@""
	.align	4
.nv.constant0._ZN6thrust24THRUST_300001_SM_1000_NS8cuda_cub4core6detail13_kernel_agentINS1_8__reduce11ReduceAgentINS0_12zip_iteratorIN4cuda3std3__45tupleIJNS0_6detail15normal_iteratorINS0_10device_ptrIfEEEENS0_17counting_iteratorIlNS0_11use_defaultESI_SI_EEEEEEEPNSB_IJflEEESM_iNS1_9__extrema9arg_min_fIflNSA_4lessIfEEEEEEJSL_SN_iN3cub18CUB_300001_SM_100013GridEvenShareIiEENSV_9GridQueueIjEESS_EEEvDpT0_:
	.zero		977


//--------------------- .nv.constant0._ZN6thrust24THRUST_300001_SM_1000_NS8cuda_cub4core6detail13_kernel_agentINS1_8__reduce11ReduceAgentINS0_12zip_iteratorIN4cuda3std3__45tupleIJNS0_6detail15normal_iteratorINS0_10device_ptrIfEEEENS0_17counting_iteratorIlNS0_11use_defaultESI_SI_EEEEEEEPNSB_IJflEEESM_iNS1_9__extrema9arg_min_fIflNSA_4lessIfEEEEEEJSL_SN_iSS_EEEvDpT0_ --------------------------
	.section	.nv.constant0._ZN6thrust24THRUST_300001_SM_1000_NS8cuda_cub4core6detail13_kernel_agentINS1_8__reduce11ReduceAgentINS0_12zip_iteratorIN4cuda3std3__45tupleIJNS0_6detail15normal_iteratorINS0_10device_ptrIfEEEENS0_17counting_iteratorIlNS0_11use_defaultESI_SI_EEEEEEEPNSB_IJflEEESM_iNS1_9__extrema9arg_min_fIflNSA_4lessIfEEEEEEJSL_SN_iSS_EEEvDpT0_,"a",@progbits
	.sectionflags	@""
	.align	4
.nv.constant0._ZN6thrust24THRUST_300001_SM_1000_NS8cuda_cub4core6detail13_kernel_agentINS1_8__reduce11ReduceAgentINS0_12zip_iteratorIN4cuda3std3__45tupleIJNS0_6detail15normal_iteratorINS0_10device_ptrIfEEEENS0_17counting_iteratorIlNS0_11use_defaultESI_SI_EEEEEEEPNSB_IJflEEESM_iNS1_9__extrema9arg_min_fIflNSA_4lessIfEEEEEEJSL_SN_iSS_EEEvDpT0_:
	.zero		925


//--------------------- .nv.constant0._Z8frontEndIN6thrust24THRUST_300001_SM_1000_NS6detail15normal_iteratorINS1_10device_ptrIfEEEE7functorNS4_IiEEEvT_S9_iT0_T1_ --------------------------
	.section	.nv.constant0._Z8frontEndIN6thrust24THRUST_300001_SM_1000_NS6detail15normal_iteratorINS1_10device_ptrIfEEEE7functorNS4_IiEEEvT_S9_iT0_T1_,"a",@progbits
	.sectionflags	@""
	.align	4
.nv.constant0._Z8frontEndIN6thrust24THRUST_300001_SM_1000_NS6detail15normal_iteratorINS1_10device_ptrIfEEEE7functorNS4_IiEEEvT_S9_iT0_T1_:
	.zero		928


//--------------------- SYMBOLS --------------------------

	.type		.nv.reservedSmem.offset0,@object
	.size		.nv.reservedSmem.offset0,0x4
	.type		.nv.reservedSmem.cap,@object
	.size		.nv.reservedSmem.cap,0x4
